	.target	sm_90a

	.elftype	@"ET_EXEC"


//--------------------- .note.nv.tkinfo           --------------------------
	.section	.note.nv.tkinfo,"",@"SHT_NOTE"
	.sectionflags	@"SHF_NOTE_NV_TKINFO"
	.tkinfo
        /*0018*/ 	.word	0x00000002
        /*0030*/ 	.string	""
        /*0030*/ 	.string	"ptxas"
        /*0030*/ 	.string	"Cuda compilation tools, release 13.0, V13.0.88"
        /*0030*/ 	.string	"Build cuda_13.0.r13.0/compiler.36424714_0"
        /*0030*/ 	.string	"-arch sm_90a -m 64 "



//--------------------- .note.nv.cuinfo           --------------------------
	.section	.note.nv.cuinfo,"",@"SHT_NOTE"
	.sectionflags	@"SHF_NOTE_NV_CUINFO"
        /*0018*/ 	.short	0x0002
        /*001a*/ 	.short	0x005a
        /*001c*/ 	.short	0x0082
	.zero		2


//--------------------- .nv.info                  --------------------------
	.section	.nv.info,"",@"SHT_CUDA_INFO"
	.align	4


	//----- nvinfo : EIATTR_REGCOUNT
	.align		4
        /*0000*/ 	.byte	0x04, 0x2f
        /*0002*/ 	.short	(.L_18 - .L_17)
	.align		4
.L_17:
        /*0004*/ 	.word	index@(_ZN7cutlass13device_kernelINS_4gemm6kernel13GemmUniversalIN4cute5tupleIJiiiiEEENS1_10collective13CollectiveMmaINS1_34MainloopSm90TmaGmmaWarpSpecializedILi4ENS5_IJNS4_1CILi1EEESB_SB_EEENS1_35KernelTmaWarpSpecializedCooperativeEEENS5_IJNSA_ILi256EEENSA_ILi128EEENSA_ILi64EEEEEENS_10bfloat16_tENS5_IJlSB_lEEESJ_SK_NS4_8TiledMMAINS4_8MMA_AtomIJNS4_4SM904GMMA28MMA_64x128x16_F32BF16BF16_SSILNSO_5MajorE0ELSQ_0ELNSO_7ScaleInE1ELSR_1EEEEEENS4_6LayoutINS5_IJNSA_ILi2EEESB_SB_EEENS5_IJSB_NSA_ILi0EEESX_EEEEENS5_IJNS4_10UnderscoreES10_S10_EEEEENS4_13SM90_TMA_LOADENS4_14ComposedLayoutINS4_7SwizzleILi3ELi4ELi3EEENS4_18smem_ptr_flag_bitsILi16EEENSU_INS5_IJNSA_ILi8EEESH_EEENS5_IJSH_SB_EEEEEEEvNS4_8identityES13_S1D_vS1E_EENS_8epilogue10collective18CollectiveEpilogueINS1G_22Sm90TmaWarpSpecializedILi4ELi2ELi16ELb1ELb0EEEJSI_NS5_IJSG_NSA_ILi32EEEEEESJ_SK_SJ_SK_NS1G_6fusion15FusionCallbacksIS1K_NS1N_13LinCombEltActINS1G_6thread4GELUESJ_fSJ_fLNS_15FloatRoundStyleE2EEESI_S1M_JEEES13_NS14_INS15_ILi2ELi4ELi3EEES18_NSU_INS5_IJS19_S1L_EEENS5_IJS1L_SB_EEEEEEENS4_17SM75_U32x4_LDSM_NENS4_14SM90_TMA_STOREES1Z_NS4_17SM90_U32x4_STSM_NENS4_9Copy_AtomIJS22_NS_6half_tEEEEvEEEvvEEEEvNT_6ParamsE)
        /*0008*/ 	.word	0x000000a8


	//----- nvinfo : EIATTR_FRAME_SIZE
	.align		4
.L_18:
        /*000c*/ 	.byte	0x04, 0x11
        /*000e*/ 	.short	(.L_20 - .L_19)
	.align		4
.L_19:
        /*0010*/ 	.word	index@(_ZN7cutlass13device_kernelINS_4gemm6kernel13GemmUniversalIN4cute5tupleIJiiiiEEENS1_10collective13CollectiveMmaINS1_34MainloopSm90TmaGmmaWarpSpecializedILi4ENS5_IJNS4_1CILi1EEESB_SB_EEENS1_35KernelTmaWarpSpecializedCooperativeEEENS5_IJNSA_ILi256EEENSA_ILi128EEENSA_ILi64EEEEEENS_10bfloat16_tENS5_IJlSB_lEEESJ_SK_NS4_8TiledMMAINS4_8MMA_AtomIJNS4_4SM904GMMA28MMA_64x128x16_F32BF16BF16_SSILNSO_5MajorE0ELSQ_0ELNSO_7ScaleInE1ELSR_1EEEEEENS4_6LayoutINS5_IJNSA_ILi2EEESB_SB_EEENS5_IJSB_NSA_ILi0EEESX_EEEEENS5_IJNS4_10UnderscoreES10_S10_EEEEENS4_13SM90_TMA_LOADENS4_14ComposedLayoutINS4_7SwizzleILi3ELi4ELi3EEENS4_18smem_ptr_flag_bitsILi16EEENSU_INS5_IJNSA_ILi8EEESH_EEENS5_IJSH_SB_EEEEEEEvNS4_8identityES13_S1D_vS1E_EENS_8epilogue10collective18CollectiveEpilogueINS1G_22Sm90TmaWarpSpecializedILi4ELi2ELi16ELb1ELb0EEEJSI_NS5_IJSG_NSA_ILi32EEEEEESJ_SK_SJ_SK_NS1G_6fusion15FusionCallbacksIS1K_NS1N_13LinCombEltActINS1G_6thread4GELUESJ_fSJ_fLNS_15FloatRoundStyleE2EEESI_S1M_JEEES13_NS14_INS15_ILi2ELi4ELi3EEES18_NSU_INS5_IJS19_S1L_EEENS5_IJS1L_SB_EEEEEEENS4_17SM75_U32x4_LDSM_NENS4_14SM90_TMA_STOREES1Z_NS4_17SM90_U32x4_STSM_NENS4_9Copy_AtomIJS22_NS_6half_tEEEEvEEEvvEEEEvNT_6ParamsE)
        /*0014*/ 	.word	0x00000000


	//----- nvinfo : EIATTR_MIN_STACK_SIZE
	.align		4
.L_20:
        /*0018*/ 	.byte	0x04, 0x12
        /*001a*/ 	.short	(.L_22 - .L_21)
	.align		4
.L_21:
        /*001c*/ 	.word	index@(_ZN7cutlass13device_kernelINS_4gemm6kernel13GemmUniversalIN4cute5tupleIJiiiiEEENS1_10collective13CollectiveMmaINS1_34MainloopSm90TmaGmmaWarpSpecializedILi4ENS5_IJNS4_1CILi1EEESB_SB_EEENS1_35KernelTmaWarpSpecializedCooperativeEEENS5_IJNSA_ILi256EEENSA_ILi128EEENSA_ILi64EEEEEENS_10bfloat16_tENS5_IJlSB_lEEESJ_SK_NS4_8TiledMMAINS4_8MMA_AtomIJNS4_4SM904GMMA28MMA_64x128x16_F32BF16BF16_SSILNSO_5MajorE0ELSQ_0ELNSO_7ScaleInE1ELSR_1EEEEEENS4_6LayoutINS5_IJNSA_ILi2EEESB_SB_EEENS5_IJSB_NSA_ILi0EEESX_EEEEENS5_IJNS4_10UnderscoreES10_S10_EEEEENS4_13SM90_TMA_LOADENS4_14ComposedLayoutINS4_7SwizzleILi3ELi4ELi3EEENS4_18smem_ptr_flag_bitsILi16EEENSU_INS5_IJNSA_ILi8EEESH_EEENS5_IJSH_SB_EEEEEEEvNS4_8identityES13_S1D_vS1E_EENS_8epilogue10collective18CollectiveEpilogueINS1G_22Sm90TmaWarpSpecializedILi4ELi2ELi16ELb1ELb0EEEJSI_NS5_IJSG_NSA_ILi32EEEEEESJ_SK_SJ_SK_NS1G_6fusion15FusionCallbacksIS1K_NS1N_13LinCombEltActINS1G_6thread4GELUESJ_fSJ_fLNS_15FloatRoundStyleE2EEESI_S1M_JEEES13_NS14_INS15_ILi2ELi4ELi3EEES18_NSU_INS5_IJS19_S1L_EEENS5_IJS1L_SB_EEEEEEENS4_17SM75_U32x4_LDSM_NENS4_14SM90_TMA_STOREES1Z_NS4_17SM90_U32x4_STSM_NENS4_9Copy_AtomIJS22_NS_6half_tEEEEvEEEvvEEEEvNT_6ParamsE)
        /*0020*/ 	.word	0x00000000
.L_22:


//--------------------- .nv.compat                --------------------------
	.section	.nv.compat,"",@"SHT_CUDA_COMPAT_INFO"
	.align	4
        /*0000*/ 	.byte	0x02, 0x09, 0x01, 0x00, 0x02, 0x02, 0x04, 0x00, 0x02, 0x05, 0x05, 0x00, 0x03, 0x07, 0x01, 0x01
        /*0010*/ 	.byte	0x02, 0x03, 0x01, 0x00, 0x02, 0x06, 0x01, 0x00, 0x04, 0x0b, 0x08, 0x00, 0x00, 0x00, 0x00, 0x00
        /*0020*/ 	.byte	0x00, 0x00, 0x00, 0x00


//--------------------- .nv.info._ZN7cutlass13device_kernelINS_4gemm6kernel13GemmUniversalIN4cute5tupleIJiiiiEEENS1_10collective13CollectiveMmaINS1_34MainloopSm90TmaGmmaWarpSpecializedILi4ENS5_IJNS4_1CILi1EEESB_SB_EEENS1_35KernelTmaWarpSpecializedCooperativeEEENS5_IJNSA_ILi256EEENSA_ILi128EEENSA_ILi64EEEEEENS_10bfloat16_tENS5_IJlSB_lEEESJ_SK_NS4_8TiledMMAINS4_8MMA_AtomIJNS4_4SM904GMMA28MMA_64x128x16_F32BF16BF16_SSILNSO_5MajorE0ELSQ_0ELNSO_7ScaleInE1ELSR_1EEEEEENS4_6LayoutINS5_IJNSA_ILi2EEESB_SB_EEENS5_IJSB_NSA_ILi0EEESX_EEEEENS5_IJNS4_10UnderscoreES10_S10_EEEEENS4_13SM90_TMA_LOADENS4_14ComposedLayoutINS4_7SwizzleILi3ELi4ELi3EEENS4_18smem_ptr_flag_bitsILi16EEENSU_INS5_IJNSA_ILi8EEESH_EEENS5_IJSH_SB_EEEEEEEvNS4_8identityES13_S1D_vS1E_EENS_8epilogue10collective18CollectiveEpilogueINS1G_22Sm90TmaWarpSpecializedILi4ELi2ELi16ELb1ELb0EEEJSI_NS5_IJSG_NSA_ILi32EEEEEESJ_SK_SJ_SK_NS1G_6fusion15FusionCallbacksIS1K_NS1N_13LinCombEltActINS1G_6thread4GELUESJ_fSJ_fLNS_15FloatRoundStyleE2EEESI_S1M_JEEES13_NS14_INS15_ILi2ELi4ELi3EEES18_NSU_INS5_IJS19_S1L_EEENS5_IJS1L_SB_EEEEEEENS4_17SM75_U32x4_LDSM_NENS4_14SM90_TMA_STOREES1Z_NS4_17SM90_U32x4_STSM_NENS4_9Copy_AtomIJS22_NS_6half_tEEEEvEEEvvEEEEvNT_6ParamsE --------------------------
	.section	.nv.info._ZN7cutlass13device_kernelINS_4gemm6kernel13GemmUniversalIN4cute5tupleIJiiiiEEENS1_10collective13CollectiveMmaINS1_34MainloopSm90TmaGmmaWarpSpecializedILi4ENS5_IJNS4_1CILi1EEESB_SB_EEENS1_35KernelTmaWarpSpecializedCooperativeEEENS5_IJNSA_ILi256EEENSA_ILi128EEENSA_ILi64EEEEEENS_10bfloat16_tENS5_IJlSB_lEEESJ_SK_NS4_8TiledMMAINS4_8MMA_AtomIJNS4_4SM904GMMA28MMA_64x128x16_F32BF16BF16_SSILNSO_5MajorE0ELSQ_0ELNSO_7ScaleInE1ELSR_1EEEEEENS4_6LayoutINS5_IJNSA_ILi2EEESB_SB_EEENS5_IJSB_NSA_ILi0EEESX_EEEEENS5_IJNS4_10UnderscoreES10_S10_EEEEENS4_13SM90_TMA_LOADENS4_14ComposedLayoutINS4_7SwizzleILi3ELi4ELi3EEENS4_18smem_ptr_flag_bitsILi16EEENSU_INS5_IJNSA_ILi8EEESH_EEENS5_IJSH_SB_EEEEEEEvNS4_8identityES13_S1D_vS1E_EENS_8epilogue10collective18CollectiveEpilogueINS1G_22Sm90TmaWarpSpecializedILi4ELi2ELi16ELb1ELb0EEEJSI_NS5_IJSG_NSA_ILi32EEEEEESJ_SK_SJ_SK_NS1G_6fusion15FusionCallbacksIS1K_NS1N_13LinCombEltActINS1G_6thread4GELUESJ_fSJ_fLNS_15FloatRoundStyleE2EEESI_S1M_JEEES13_NS14_INS15_ILi2ELi4ELi3EEES18_NSU_INS5_IJS19_S1L_EEENS5_IJS1L_SB_EEEEEEENS4_17SM75_U32x4_LDSM_NENS4_14SM90_TMA_STOREES1Z_NS4_17SM90_U32x4_STSM_NENS4_9Copy_AtomIJS22_NS_6half_tEEEEvEEEvvEEEEvNT_6ParamsE,"",@"SHT_CUDA_INFO"
	.sectionflags	@""
	.align	4


	//----- nvinfo : EIATTR_CUDA_API_VERSION
	.align		4
        /*0000*/ 	.byte	0x04, 0x37
        /*0002*/ 	.short	(.L_24 - .L_23)
.L_23:
        /*0004*/ 	.word	0x00000082


	//----- nvinfo : EIATTR_KPARAM_INFO
	.align		4
.L_24:
        /*0008*/ 	.byte	0x04, 0x17
        /*000a*/ 	.short	(.L_26 - .L_25)
.L_25:
        /*000c*/ 	.word	0x00000000
        /*0010*/ 	.short	0x0000
        /*0012*/ 	.short	0x0070
        /*0014*/ 	.byte	0x00, 0xf0, 0x01, 0x1c


	//----- nvinfo : EIATTR_SPARSE_MMA_MASK
	.align		4
.L_26:
        /*0018*/ 	.byte	0x03, 0x50
        /*001a*/ 	.short	0x0000


	//----- nvinfo : EIATTR_MAXREG_COUNT
	.align		4
        /*001c*/ 	.byte	0x03, 0x1b
        /*001e*/ 	.short	0x00a8


	//----- nvinfo : EIATTR_NUM_BARRIERS
	.align		4
        /*0020*/ 	.byte	0x02, 0x4c
        /*0022*/ 	.byte	0x02
	.zero		1


	//----- nvinfo : EIATTR_EXTERNS
	.align		4
        /*0024*/ 	.byte	0x04, 0x0f
        /*0026*/ 	.short	(.L_28 - .L_27)


	//   ....[0]....
	.align		4
.L_27:
        /*0028*/ 	.word	index@(__assertfail)


	//----- nvinfo : EIATTR_MERCURY_ISA_VERSION
	.align		4
.L_28:
        /*002c*/ 	.byte	0x03, 0x5f
        /*002e*/ 	.short	0x0101


	//----- nvinfo : EIATTR_INT_WARP_WIDE_INSTR_OFFSETS
	.align		4
        /*0030*/ 	.byte	0x04, 0x31
        /*0032*/ 	.short	(.L_30 - .L_29)


	//   ....[0]....
.L_29:
        /*0034*/ 	.word	0x00000990


	//   ....[1]....
        /*0038*/ 	.word	0x000009a0


	//   ....[2]....
        /*003c*/ 	.word	0x000009b0


	//----- nvinfo : EIATTR_COOP_GROUP_MASK_REGIDS
	.align		4
.L_30:
        /*0040*/ 	.byte	0x04, 0x29
        /*0042*/ 	.short	(.L_32 - .L_31)


	//   ....[0]....
.L_31:
        /*0044*/ 	.word	0xffffffff


	//   ....[1]....
        /*0048*/ 	.word	0xffffffff


	//   ....[2]....
        /*004c*/ 	.word	0xffffffff


	//   ....[3]....
        /*0050*/ 	.word	0xffffffff


	//   ....[4]....
        /*0054*/ 	.word	0xffffffff


	//   ....[5]....
        /*0058*/ 	.word	0xffffffff


	//----- nvinfo : EIATTR_COOP_GROUP_INSTR_OFFSETS
	.align		4
.L_32:
        /*005c*/ 	.byte	0x04, 0x28
        /*005e*/ 	.short	(.L_34 - .L_33)


	//   ....[0]....
.L_33:
        /*0060*/ 	.word	0x00000050


	//   ....[1]....
        /*0064*/ 	.word	0x00000080


	//   ....[2]....
        /*0068*/ 	.word	0x000004d0


	//   ....[3]....
        /*006c*/ 	.word	0x000006c0


	//   ....[4]....
        /*0070*/ 	.word	0x00000870


	//   ....[5]....
        /*0074*/ 	.word	0x00001570


	//----- nvinfo : EIATTR_REG_RECONFIG
	.align		4
.L_34:
        /*0078*/ 	.byte	0x01, 0x54
	.zero		2


	//----- nvinfo : EIATTR_SYSCALL_OFFSETS
	.align		4
        /*007c*/ 	.byte	0x04, 0x46
        /*007e*/ 	.short	(.L_36 - .L_35)


	//   ....[0]....
.L_35:
        /*0080*/ 	.word	0x00001740


	//   ....[1]....
        /*0084*/ 	.word	0x000023e0


	//   ....[2]....
        /*0088*/ 	.word	0x000024d0


	//----- nvinfo : EIATTR_MBARRIER_INSTR_OFFSETS
	.align		4
.L_36:
        /*008c*/ 	.byte	0x04, 0x39
        /*008e*/ 	.short	(.L_38 - .L_37)


	//   ....[0]....
.L_37:
        /*0090*/ 	.word	0x00000630
        /*0094*/ 	.word	0x000000ff
        /*0098*/ 	.word	0x00000000
        /*009c*/ 	.short	0x0100
        /*009e*/ 	.byte	0x08
	.zero		1


	//   ....[1]....
        /*00a0*/ 	.word	0x00000640
        /*00a4*/ 	.word	0x000000ff
        /*00a8*/ 	.word	0x00000020
        /*00ac*/ 	.short	0x0100
        /*00ae*/ 	.byte	0x08
	.zero		1


	//   ....[2]....
        /*00b0*/ 	.word	0x00000650
        /*00b4*/ 	.word	0x000000ff
        /*00b8*/ 	.word	0x00000008
        /*00bc*/ 	.short	0x0100
        /*00be*/ 	.byte	0x08
	.zero		1


	//   ....[3]....
        /*00c0*/ 	.word	0x00000660
        /*00c4*/ 	.word	0x000000ff
        /*00c8*/ 	.word	0x00000028
        /*00cc*/ 	.short	0x0100
        /*00ce*/ 	.byte	0x08
	.zero		1


	//   ....[4]....
        /*00d0*/ 	.word	0x00000670
        /*00d4*/ 	.word	0x000000ff
        /*00d8*/ 	.word	0x00000010
        /*00dc*/ 	.short	0x0100
        /*00de*/ 	.byte	0x08
	.zero		1


	//   ....[5]....
        /*00e0*/ 	.word	0x00000680
        /*00e4*/ 	.word	0x000000ff
        /*00e8*/ 	.word	0x00000030
        /*00ec*/ 	.short	0x0100
        /*00ee*/ 	.byte	0x08
	.zero		1


	//   ....[6]....
        /*00f0*/ 	.word	0x00000690
        /*00f4*/ 	.word	0x000000ff
        /*00f8*/ 	.word	0x00000018
        /*00fc*/ 	.short	0x0100
        /*00fe*/ 	.byte	0x08
	.zero		1


	//   ....[7]....
        /*0100*/ 	.word	0x000006a0
        /*0104*/ 	.word	0x000000ff
        /*0108*/ 	.word	0x00000038
        /*010c*/ 	.short	0x0100
        /*010e*/ 	.byte	0x08
	.zero		1


	//   ....[8]....
        /*0110*/ 	.word	0x000007e0
        /*0114*/ 	.word	0x000000ff
        /*0118*/ 	.word	0x00000040
        /*011c*/ 	.short	0x0100
        /*011e*/ 	.byte	0x08
	.zero		1


	//   ....[9]....
        /*0120*/ 	.word	0x000007f0
        /*0124*/ 	.word	0x000000ff
        /*0128*/ 	.word	0x00000060
        /*012c*/ 	.short	0x0100
        /*012e*/ 	.byte	0x08
	.zero		1


	//   ....[10]....
        /*0130*/ 	.word	0x00000800
        /*0134*/ 	.word	0x000000ff
        /*0138*/ 	.word	0x00000048
        /*013c*/ 	.short	0x0100
        /*013e*/ 	.byte	0x08
	.zero		1


	//   ....[11]....
        /*0140*/ 	.word	0x00000810
        /*0144*/ 	.word	0x000000ff
        /*0148*/ 	.word	0x00000068
        /*014c*/ 	.short	0x0100
        /*014e*/ 	.byte	0x08
	.zero		1


	//   ....[12]....
        /*0150*/ 	.word	0x00000820
        /*0154*/ 	.word	0x000000ff
        /*0158*/ 	.word	0x00000050
        /*015c*/ 	.short	0x0100
        /*015e*/ 	.byte	0x08
	.zero		1


	//   ....[13]....
        /*0160*/ 	.word	0x00000830
        /*0164*/ 	.word	0x000000ff
        /*0168*/ 	.word	0x00000070
        /*016c*/ 	.short	0x0100
        /*016e*/ 	.byte	0x08
	.zero		1


	//   ....[14]....
        /*0170*/ 	.word	0x00000840
        /*0174*/ 	.word	0x000000ff
        /*0178*/ 	.word	0x00000058
        /*017c*/ 	.short	0x0100
        /*017e*/ 	.byte	0x08
	.zero		1


	//   ....[15]....
        /*0180*/ 	.word	0x00000850
        /*0184*/ 	.word	0x000000ff
        /*0188*/ 	.word	0x00000078
        /*018c*/ 	.short	0x0100
        /*018e*/ 	.byte	0x08
	.zero		1


	//   ....[16]....
        /*0190*/ 	.word	0x00000ae0
        /*0194*/ 	.word	0x000000ff
        /*0198*/ 	.word	0x00000080
        /*019c*/ 	.short	0x0100
        /*019e*/ 	.byte	0x08
	.zero		1


	//   ....[17]....
        /*01a0*/ 	.word	0x00000b20
        /*01a4*/ 	.word	0x000000ff
        /*01a8*/ 	.word	0x00000088
        /*01ac*/ 	.short	0x0100
        /*01ae*/ 	.byte	0x08
	.zero		1


	//   ....[18]....
        /*01b0*/ 	.word	0x000017c0
        /*01b4*/ 	.word	0x00000003
        /*01b8*/ 	.word	0x00000000
        /*01bc*/ 	.short	0x010a
        /*01be*/ 	.byte	0x3f
	.zero		1


	//   ....[19]....
        /*01c0*/ 	.word	0x00001800
        /*01c4*/ 	.word	0x00000003
        /*01c8*/ 	.word	0x00000000
        /*01cc*/ 	.short	0x010a
        /*01ce*/ 	.byte	0x3f
	.zero		1


	//   ....[20]....
        /*01d0*/ 	.word	0x00001c90
        /*01d4*/ 	.word	0x000000ff
        /*01d8*/ 	.word	0x00000000
        /*01dc*/ 	.short	0x010a
        /*01de*/ 	.byte	0x07
	.zero		1


	//   ....[21]....
        /*01e0*/ 	.word	0x00001cd0
        /*01e4*/ 	.word	0x000000ff
        /*01e8*/ 	.word	0x00000000
        /*01ec*/ 	.short	0x010a
        /*01ee*/ 	.byte	0x07
	.zero		1


	//   ....[22]....
        /*01f0*/ 	.word	0x00002080
        /*01f4*/ 	.word	0x000000ff
        /*01f8*/ 	.word	0x00000000
        /*01fc*/ 	.short	0x0101
        /*01fe*/ 	.byte	0x07
	.zero		1


	//   ....[23]....
        /*0200*/ 	.word	0x00002240
        /*0204*/ 	.word	0x000000ff
        /*0208*/ 	.word	0x00000000
        /*020c*/ 	.short	0x0101
        /*020e*/ 	.byte	0x04
	.zero		1


	//   ....[24]....
        /*0210*/ 	.word	0x000029a0
        /*0214*/ 	.word	0x000000ff
        /*0218*/ 	.word	0x00000040
        /*021c*/ 	.short	0x010a
        /*021e*/ 	.byte	0x33
	.zero		1


	//   ....[25]....
        /*0220*/ 	.word	0x00004bf0
        /*0224*/ 	.word	0x000000ff
        /*0228*/ 	.word	0x00000000
        /*022c*/ 	.short	0x0101
        /*022e*/ 	.byte	0x04
	.zero		1


	//   ....[26]....
        /*0230*/ 	.word	0x00004cd0
        /*0234*/ 	.word	0x00000004
        /*0238*/ 	.word	0x00000040
        /*023c*/ 	.short	0x010a
        /*023e*/ 	.byte	0x3f
	.zero		1


	//   ....[27]....
        /*0240*/ 	.word	0x00006c20
        /*0244*/ 	.word	0x000000ff
        /*0248*/ 	.word	0x00000000
        /*024c*/ 	.short	0x0101
        /*024e*/ 	.byte	0x04
	.zero		1


	//   ....[28]....
        /*0250*/ 	.word	0x00006d20
        /*0254*/ 	.word	0x00000004
        /*0258*/ 	.word	0x00000040
        /*025c*/ 	.short	0x010a
        /*025e*/ 	.byte	0x3f
	.zero		1


	//   ....[29]....
        /*0260*/ 	.word	0x00008c90
        /*0264*/ 	.word	0x000000ff
        /*0268*/ 	.word	0x00000000
        /*026c*/ 	.short	0x0101
        /*026e*/ 	.byte	0x04
	.zero		1


	//   ....[30]....
        /*0270*/ 	.word	0x00008d80
        /*0274*/ 	.word	0x00000005
        /*0278*/ 	.word	0x00000040
        /*027c*/ 	.short	0x010a
        /*027e*/ 	.byte	0x3f
	.zero		1


	//   ....[31]....
        /*0280*/ 	.word	0x0000ad00
        /*0284*/ 	.word	0x000000ff
        /*0288*/ 	.word	0x00000000
        /*028c*/ 	.short	0x0101
        /*028e*/ 	.byte	0x04
	.zero		1


	//   ....[32]....
        /*0290*/ 	.word	0x0000adf0
        /*0294*/ 	.word	0x00000004
        /*0298*/ 	.word	0x00000040
        /*029c*/ 	.short	0x010a
        /*029e*/ 	.byte	0x3f
	.zero		1


	//   ....[33]....
        /*02a0*/ 	.word	0x0000cd50
        /*02a4*/ 	.word	0x000000ff
        /*02a8*/ 	.word	0x00000000
        /*02ac*/ 	.short	0x0101
        /*02ae*/ 	.byte	0x04
	.zero		1


	//   ....[34]....
        /*02b0*/ 	.word	0x0000ce40
        /*02b4*/ 	.word	0x00000004
        /*02b8*/ 	.word	0x00000040
        /*02bc*/ 	.short	0x010a
        /*02be*/ 	.byte	0x3f
	.zero		1


	//   ....[35]....
        /*02c0*/ 	.word	0x0000eda0
        /*02c4*/ 	.word	0x000000ff
        /*02c8*/ 	.word	0x00000000
        /*02cc*/ 	.short	0x0101
        /*02ce*/ 	.byte	0x04
	.zero		1


	//   ....[36]....
        /*02d0*/ 	.word	0x0000ee90
        /*02d4*/ 	.word	0x00000004
        /*02d8*/ 	.word	0x00000040
        /*02dc*/ 	.short	0x010a
        /*02de*/ 	.byte	0x3f
	.zero		1


	//   ....[37]....
        /*02e0*/ 	.word	0x00010df0
        /*02e4*/ 	.word	0x000000ff
        /*02e8*/ 	.word	0x00000000
        /*02ec*/ 	.short	0x0101
        /*02ee*/ 	.byte	0x04
	.zero		1


	//   ....[38]....
        /*02f0*/ 	.word	0x00010ed0
        /*02f4*/ 	.word	0x00000004
        /*02f8*/ 	.word	0x00000040
        /*02fc*/ 	.short	0x010a
        /*02fe*/ 	.byte	0x3f
	.zero		1


	//   ....[39]....
        /*0300*/ 	.word	0x00012df0
        /*0304*/ 	.word	0x000000ff
        /*0308*/ 	.word	0x00000000
        /*030c*/ 	.short	0x0101
        /*030e*/ 	.byte	0x04
	.zero		1


	//   ....[40]....
        /*0310*/ 	.word	0x00013730
        /*0314*/ 	.word	0x000000ff
        /*0318*/ 	.word	0x00000000
        /*031c*/ 	.short	0x0101
        /*031e*/ 	.byte	0x04
	.zero		1


	//   ....[41]....
        /*0320*/ 	.word	0x00013e60
        /*0324*/ 	.word	0x000000ff
        /*0328*/ 	.word	0x00000088
        /*032c*/ 	.short	0x010a
        /*032e*/ 	.byte	0x04
	.zero		1


	//   ....[42]....
        /*0330*/ 	.word	0x000142a0
        /*0334*/ 	.word	0x000000ff
        /*0338*/ 	.word	0x00000060
        /*033c*/ 	.short	0x010a
        /*033e*/ 	.byte	0x15
	.zero		1


	//   ....[43]....
        /*0340*/ 	.word	0x00014390
        /*0344*/ 	.word	0x000000ff
        /*0348*/ 	.word	0x00000040
        /*034c*/ 	.short	0x010b
        /*034e*/ 	.byte	0x15
	.zero		1


	//   ....[44]....
        /*0350*/ 	.word	0x000143f0
        /*0354*/ 	.word	0x000000ff
        /*0358*/ 	.word	0x00000000
        /*035c*/ 	.short	0x0101
        /*035e*/ 	.byte	0x10
	.zero		1


	//   ....[45]....
        /*0360*/ 	.word	0x00014420
        /*0364*/ 	.word	0x000000ff
        /*0368*/ 	.word	0x00000068
        /*036c*/ 	.short	0x010a
        /*036e*/ 	.byte	0x15
	.zero		1


	//   ....[46]....
        /*0370*/ 	.word	0x00014530
        /*0374*/ 	.word	0x000000ff
        /*0378*/ 	.word	0x00000048
        /*037c*/ 	.short	0x010b
        /*037e*/ 	.byte	0x15
	.zero		1


	//   ....[47]....
        /*0380*/ 	.word	0x000145a0
        /*0384*/ 	.word	0x000000ff
        /*0388*/ 	.word	0x00000000
        /*038c*/ 	.short	0x0101
        /*038e*/ 	.byte	0x14
	.zero		1


	//   ....[48]....
        /*0390*/ 	.word	0x000145d0
        /*0394*/ 	.word	0x000000ff
        /*0398*/ 	.word	0x00000070
        /*039c*/ 	.short	0x010a
        /*039e*/ 	.byte	0x15
	.zero		1


	//   ....[49]....
        /*03a0*/ 	.word	0x000146d0
        /*03a4*/ 	.word	0x000000ff
        /*03a8*/ 	.word	0x00000050
        /*03ac*/ 	.short	0x010b
        /*03ae*/ 	.byte	0x15
	.zero		1


	//   ....[50]....
        /*03b0*/ 	.word	0x00014730
        /*03b4*/ 	.word	0x000000ff
        /*03b8*/ 	.word	0x00000000
        /*03bc*/ 	.short	0x0101
        /*03be*/ 	.byte	0x1d
	.zero		1


	//   ....[51]....
        /*03c0*/ 	.word	0x00014760
        /*03c4*/ 	.word	0x000000ff
        /*03c8*/ 	.word	0x00000078
        /*03cc*/ 	.short	0x010a
        /*03ce*/ 	.byte	0x15
	.zero		1


	//   ....[52]....
        /*03d0*/ 	.word	0x00014860
        /*03d4*/ 	.word	0x000000ff
        /*03d8*/ 	.word	0x00000058
        /*03dc*/ 	.short	0x010b
        /*03de*/ 	.byte	0x15
	.zero		1


	//   ....[53]....
        /*03e0*/ 	.word	0x000148d0
        /*03e4*/ 	.word	0x000000ff
        /*03e8*/ 	.word	0x00000000
        /*03ec*/ 	.short	0x0101
        /*03ee*/ 	.byte	0x1e
	.zero		1


	//   ....[54]....
        /*03f0*/ 	.word	0x00014910
        /*03f4*/ 	.word	0x000000ff
        /*03f8*/ 	.word	0x00000060
        /*03fc*/ 	.short	0x010a
        /*03fe*/ 	.byte	0x15
	.zero		1


	//   ....[55]....
        /*0400*/ 	.word	0x00014a00
        /*0404*/ 	.word	0x000000ff
        /*0408*/ 	.word	0x00000040
        /*040c*/ 	.short	0x010b
        /*040e*/ 	.byte	0x15
	.zero		1


	//   ....[56]....
        /*0410*/ 	.word	0x00014a40
        /*0414*/ 	.word	0x000000ff
        /*0418*/ 	.word	0x00000000
        /*041c*/ 	.short	0x0101
        /*041e*/ 	.byte	0x10
	.zero		1


	//   ....[57]....
        /*0420*/ 	.word	0x00014a70
        /*0424*/ 	.word	0x000000ff
        /*0428*/ 	.word	0x00000068
        /*042c*/ 	.short	0x010a
        /*042e*/ 	.byte	0x15
	.zero		1


	//   ....[58]....
        /*0430*/ 	.word	0x00014b70
        /*0434*/ 	.word	0x000000ff
        /*0438*/ 	.word	0x00000048
        /*043c*/ 	.short	0x010b
        /*043e*/ 	.byte	0x15
	.zero		1


	//   ....[59]....
        /*0440*/ 	.word	0x00014bb0
        /*0444*/ 	.word	0x000000ff
        /*0448*/ 	.word	0x00000000
        /*044c*/ 	.short	0x0101
        /*044e*/ 	.byte	0x14
	.zero		1


	//   ....[60]....
        /*0450*/ 	.word	0x00014bf0
        /*0454*/ 	.word	0x000000ff
        /*0458*/ 	.word	0x00000070
        /*045c*/ 	.short	0x010a
        /*045e*/ 	.byte	0x15
	.zero		1


	//   ....[61]....
        /*0460*/ 	.word	0x00014cd0
        /*0464*/ 	.word	0x000000ff
        /*0468*/ 	.word	0x00000050
        /*046c*/ 	.short	0x010b
        /*046e*/ 	.byte	0x15
	.zero		1


	//   ....[62]....
        /*0470*/ 	.word	0x00014d10
        /*0474*/ 	.word	0x000000ff
        /*0478*/ 	.word	0x00000000
        /*047c*/ 	.short	0x0101
        /*047e*/ 	.byte	0x1d
	.zero		1


	//   ....[63]....
        /*0480*/ 	.word	0x00014d40
        /*0484*/ 	.word	0x000000ff
        /*0488*/ 	.word	0x00000078
        /*048c*/ 	.short	0x010a
        /*048e*/ 	.byte	0x15
	.zero		1


	//   ....[64]....
        /*0490*/ 	.word	0x00014e40
        /*0494*/ 	.word	0x000000ff
        /*0498*/ 	.word	0x00000058
        /*049c*/ 	.short	0x010b
        /*049e*/ 	.byte	0x15
	.zero		1


	//   ....[65]....
        /*04a0*/ 	.word	0x00014e90
        /*04a4*/ 	.word	0x000000ff
        /*04a8*/ 	.word	0x00000000
        /*04ac*/ 	.short	0x0101
        /*04ae*/ 	.byte	0x1e
	.zero		1


	//   ....[66]....
        /*04b0*/ 	.word	0x00015540
        /*04b4*/ 	.word	0x00000000
        /*04b8*/ 	.word	0x00000060
        /*04bc*/ 	.short	0x010a
        /*04be*/ 	.byte	0x3f
	.zero		1


	//   ....[67]....
        /*04c0*/ 	.word	0x00015580
        /*04c4*/ 	.word	0x00000000
        /*04c8*/ 	.word	0x00000068
        /*04cc*/ 	.short	0x010a
        /*04ce*/ 	.byte	0x3f
	.zero		1


	//   ....[68]....
        /*04d0*/ 	.word	0x000155c0
        /*04d4*/ 	.word	0x00000000
        /*04d8*/ 	.word	0x00000070
        /*04dc*/ 	.short	0x010a
        /*04de*/ 	.byte	0x3f
	.zero		1


	//   ....[69]....
        /*04e0*/ 	.word	0x00015620
        /*04e4*/ 	.word	0x00000000
        /*04e8*/ 	.word	0x00000078
        /*04ec*/ 	.short	0x010a
        /*04ee*/ 	.byte	0x3f
	.zero		1


	//   ....[70]....
        /*04f0*/ 	.word	0x00015950
        /*04f4*/ 	.word	0x0000000f
        /*04f8*/ 	.word	0x00000020
        /*04fc*/ 	.short	0x010a
        /*04fe*/ 	.byte	0x3f
	.zero		1


	//   ....[71]....
        /*0500*/ 	.word	0x00015d20
        /*0504*/ 	.word	0x00000005
        /*0508*/ 	.word	0x00000088
        /*050c*/ 	.short	0x0101
        /*050e*/ 	.byte	0x3f
	.zero		1


	//   ....[72]....
        /*0510*/ 	.word	0x00016430
        /*0514*/ 	.word	0x00000007
        /*0518*/ 	.word	0x00000000
        /*051c*/ 	.short	0x010a
        /*051e*/ 	.byte	0x3f
	.zero		1


	//   ....[73]....
        /*0520*/ 	.word	0x000164b0
        /*0524*/ 	.word	0x00000006
        /*0528*/ 	.word	0x00000000
        /*052c*/ 	.short	0x010a
        /*052e*/ 	.byte	0x3f
	.zero		1


	//   ....[74]....
        /*0530*/ 	.word	0x00016540
        /*0534*/ 	.word	0x00000007
        /*0538*/ 	.word	0x00000000
        /*053c*/ 	.short	0x010a
        /*053e*/ 	.byte	0x3f
	.zero		1


	//   ....[75]....
        /*0540*/ 	.word	0x000165d0
        /*0544*/ 	.word	0x00000005
        /*0548*/ 	.word	0x00000000
        /*054c*/ 	.short	0x010a
        /*054e*/ 	.byte	0x3f
	.zero		1


	//   ....[76]....
        /*0550*/ 	.word	0x00016630
        /*0554*/ 	.word	0x00000003
        /*0558*/ 	.word	0x00000000
        /*055c*/ 	.short	0x010a
        /*055e*/ 	.byte	0x3f
	.zero		1


	//   ....[77]....
        /*0560*/ 	.word	0x00016690
        /*0564*/ 	.word	0x00000004
        /*0568*/ 	.word	0x00000000
        /*056c*/ 	.short	0x010a
        /*056e*/ 	.byte	0x3f
	.zero		1


	//   ....[78]....
        /*0570*/ 	.word	0x000166f0
        /*0574*/ 	.word	0x00000004
        /*0578*/ 	.word	0x00000040
        /*057c*/ 	.short	0x010a
        /*057e*/ 	.byte	0x3f
	.zero		1


	//   ....[79]....
        /*0580*/ 	.word	0x00016740
        /*0584*/ 	.word	0x00000004
        /*0588*/ 	.word	0x00000040
        /*058c*/ 	.short	0x010a
        /*058e*/ 	.byte	0x3f
	.zero		1


	//   ....[80]....
        /*0590*/ 	.word	0x00016790
        /*0594*/ 	.word	0x00000004
        /*0598*/ 	.word	0x00000040
        /*059c*/ 	.short	0x010a
        /*059e*/ 	.byte	0x3f
	.zero		1


	//   ....[81]....
        /*05a0*/ 	.word	0x000167e0
        /*05a4*/ 	.word	0x00000005
        /*05a8*/ 	.word	0x00000040
        /*05ac*/ 	.short	0x010a
        /*05ae*/ 	.byte	0x3f
	.zero		1


	//   ....[82]....
        /*05b0*/ 	.word	0x00016830
        /*05b4*/ 	.word	0x00000004
        /*05b8*/ 	.word	0x00000040
        /*05bc*/ 	.short	0x010a
        /*05be*/ 	.byte	0x3f
	.zero		1


	//   ....[83]....
        /*05c0*/ 	.word	0x00016880
        /*05c4*/ 	.word	0x00000004
        /*05c8*/ 	.word	0x00000040
        /*05cc*/ 	.short	0x010a
        /*05ce*/ 	.byte	0x3f
	.zero		1


	//   ....[84]....
        /*05d0*/ 	.word	0x000168d0
        /*05d4*/ 	.word	0x00000004
        /*05d8*/ 	.word	0x00000040
        /*05dc*/ 	.short	0x010a
        /*05de*/ 	.byte	0x3f
	.zero		1


	//   ....[85]....
        /*05e0*/ 	.word	0x00016920
        /*05e4*/ 	.word	0x00000004
        /*05e8*/ 	.word	0x00000040
        /*05ec*/ 	.short	0x010a
        /*05ee*/ 	.byte	0x3f
	.zero		1


	//   ....[86]....
        /*05f0*/ 	.word	0x00016980
        /*05f4*/ 	.word	0x00000003
        /*05f8*/ 	.word	0x00000088
        /*05fc*/ 	.short	0x010a
        /*05fe*/ 	.byte	0x3f
	.zero		1


	//   ....[87]....
        /*0600*/ 	.word	0x000169e0
        /*0604*/ 	.word	0x00000005
        /*0608*/ 	.word	0x00000060
        /*060c*/ 	.short	0x010a
        /*060e*/ 	.byte	0x3f
	.zero		1


	//   ....[88]....
        /*0610*/ 	.word	0x00016a40
        /*0614*/ 	.word	0x00000005
        /*0618*/ 	.word	0x00000068
        /*061c*/ 	.short	0x010a
        /*061e*/ 	.byte	0x3f
	.zero		1


	//   ....[89]....
        /*0620*/ 	.word	0x00016aa0
        /*0624*/ 	.word	0x00000005
        /*0628*/ 	.word	0x00000070
        /*062c*/ 	.short	0x010a
        /*062e*/ 	.byte	0x3f
	.zero		1


	//   ....[90]....
        /*0630*/ 	.word	0x00016b00
        /*0634*/ 	.word	0x00000005
        /*0638*/ 	.word	0x00000078
        /*063c*/ 	.short	0x010a
        /*063e*/ 	.byte	0x3f
	.zero		1


	//   ....[91]....
        /*0640*/ 	.word	0x00016b60
        /*0644*/ 	.word	0x00000005
        /*0648*/ 	.word	0x00000060
        /*064c*/ 	.short	0x010a
        /*064e*/ 	.byte	0x3f
	.zero		1


	//   ....[92]....
        /*0650*/ 	.word	0x00016bc0
        /*0654*/ 	.word	0x00000005
        /*0658*/ 	.word	0x00000068
        /*065c*/ 	.short	0x010a
        /*065e*/ 	.byte	0x3f
	.zero		1


	//   ....[93]....
        /*0660*/ 	.word	0x00016c20
        /*0664*/ 	.word	0x00000005
        /*0668*/ 	.word	0x00000070
        /*066c*/ 	.short	0x010a
        /*066e*/ 	.byte	0x3f
	.zero		1


	//   ....[94]....
        /*0670*/ 	.word	0x00016c80
        /*0674*/ 	.word	0x00000005
        /*0678*/ 	.word	0x00000078
        /*067c*/ 	.short	0x010a
        /*067e*/ 	.byte	0x3f
	.zero		1


	//   ....[95]....
        /*0680*/ 	.word	0x00016cd0
        /*0684*/ 	.word	0x00000000
        /*0688*/ 	.word	0x00000060
        /*068c*/ 	.short	0x010a
        /*068e*/ 	.byte	0x3f
	.zero		1


	//   ....[96]....
        /*0690*/ 	.word	0x00016d20
        /*0694*/ 	.word	0x00000000
        /*0698*/ 	.word	0x00000068
        /*069c*/ 	.short	0x010a
        /*069e*/ 	.byte	0x3f
	.zero		1


	//   ....[97]....
        /*06a0*/ 	.word	0x00016d70
        /*06a4*/ 	.word	0x00000000
        /*06a8*/ 	.word	0x00000070
        /*06ac*/ 	.short	0x010a
        /*06ae*/ 	.byte	0x3f
	.zero		1


	//   ....[98]....
        /*06b0*/ 	.word	0x00016e40
        /*06b4*/ 	.word	0x0000000f
        /*06b8*/ 	.word	0x00000020
        /*06bc*/ 	.short	0x010a
        /*06be*/ 	.byte	0x3f
	.zero		1


	//   ....[99]....
        /*06c0*/ 	.word	0x00016f10
        /*06c4*/ 	.word	0x00000007
        /*06c8*/ 	.word	0x00000000
        /*06cc*/ 	.short	0x010a
        /*06ce*/ 	.byte	0x3f
	.zero		1


	//   ....[100]....
        /*06d0*/ 	.word	0x00016f60
        /*06d4*/ 	.word	0x00000006
        /*06d8*/ 	.word	0x00000000
        /*06dc*/ 	.short	0x010a
        /*06de*/ 	.byte	0x3f
	.zero		1


	//   ....[101]....
        /*06e0*/ 	.word	0x00016fb0
        /*06e4*/ 	.word	0x00000007
        /*06e8*/ 	.word	0x00000000
        /*06ec*/ 	.short	0x010a
        /*06ee*/ 	.byte	0x3f
	.zero		1


	//----- nvinfo : EIATTR_NUM_MBARRIERS
	.align		4
.L_38:
        /*06f0*/ 	.byte	0x03, 0x38
        /*06f2*/ 	.short	0x0012


	//----- nvinfo : EIATTR_EXIT_INSTR_OFFSETS
	.align		4
        /*06f4*/ 	.byte	0x04, 0x1c
        /*06f6*/ 	.short	(.L_40 - .L_39)


	//   ....[0]....
.L_39:
        /*06f8*/ 	.word	0x00016620


	//----- nvinfo : EIATTR_MAX_THREADS
	.align		4
.L_40:
        /*06fc*/ 	.byte	0x04, 0x05
        /*06fe*/ 	.short	(.L_42 - .L_41)
.L_41:
        /*0700*/ 	.word	0x00000180
        /*0704*/ 	.word	0x00000001
        /*0708*/ 	.word	0x00000001


	//----- nvinfo : EIATTR_CRS_STACK_SIZE
	.align		4
.L_42:
        /*070c*/ 	.byte	0x04, 0x1e
        /*070e*/ 	.short	(.L_44 - .L_43)
.L_43:
        /*0710*/ 	.word	0x00000000


	//----- nvinfo : EIATTR_CBANK_PARAM_SIZE
	.align		4
.L_44:
        /*0714*/ 	.byte	0x03, 0x19
        /*0716*/ 	.short	0x0770


	//----- nvinfo : EIATTR_PARAM_CBANK
	.align		4
        /*0718*/ 	.byte	0x04, 0x0a
        /*071a*/ 	.short	(.L_46 - .L_45)
	.align		4
.L_45:
        /*071c*/ 	.word	index@(.nv.constant0._ZN7cutlass13device_kernelINS_4gemm6kernel13GemmUniversalIN4cute5tupleIJiiiiEEENS1_10collective13CollectiveMmaINS1_34MainloopSm90TmaGmmaWarpSpecializedILi4ENS5_IJNS4_1CILi1EEESB_SB_EEENS1_35KernelTmaWarpSpecializedCooperativeEEENS5_IJNSA_ILi256EEENSA_ILi128EEENSA_ILi64EEEEEENS_10bfloat16_tENS5_IJlSB_lEEESJ_SK_NS4_8TiledMMAINS4_8MMA_AtomIJNS4_4SM904GMMA28MMA_64x128x16_F32BF16BF16_SSILNSO_5MajorE0ELSQ_0ELNSO_7ScaleInE1ELSR_1EEEEEENS4_6LayoutINS5_IJNSA_ILi2EEESB_SB_EEENS5_IJSB_NSA_ILi0EEESX_EEEEENS5_IJNS4_10UnderscoreES10_S10_EEEEENS4_13SM90_TMA_LOADENS4_14ComposedLayoutINS4_7SwizzleILi3ELi4ELi3EEENS4_18smem_ptr_flag_bitsILi16EEENSU_INS5_IJNSA_ILi8EEESH_EEENS5_IJSH_SB_EEEEEEEvNS4_8identityES13_S1D_vS1E_EENS_8epilogue10collective18CollectiveEpilogueINS1G_22Sm90TmaWarpSpecializedILi4ELi2ELi16ELb1ELb0EEEJSI_NS5_IJSG_NSA_ILi32EEEEEESJ_SK_SJ_SK_NS1G_6fusion15FusionCallbacksIS1K_NS1N_13LinCombEltActINS1G_6thread4GELUESJ_fSJ_fLNS_15FloatRoundStyleE2EEESI_S1M_JEEES13_NS14_INS15_ILi2ELi4ELi3EEES18_NSU_INS5_IJS19_S1L_EEENS5_IJS1L_SB_EEEEEEENS4_17SM75_U32x4_LDSM_NENS4_14SM90_TMA_STOREES1Z_NS4_17SM90_U32x4_STSM_NENS4_9Copy_AtomIJS22_NS_6half_tEEEEvEEEvvEEEEvNT_6ParamsE)
        /*0720*/ 	.short	0x0210
        /*0722*/ 	.short	0x0770


	//----- nvinfo : EIATTR_SW_WAR
	.align		4
.L_46:
        /*0724*/ 	.byte	0x04, 0x36
        /*0726*/ 	.short	(.L_48 - .L_47)
.L_47:
        /*0728*/ 	.word	0x00000008
.L_48:


//--------------------- .nv.callgraph             --------------------------
	.section	.nv.callgraph,"",@"SHT_CUDA_CALLGRAPH"
	.align	4
	.sectionentsize	8
	.align		4
        /*0000*/ 	.word	0x00000000
	.align		4
        /*0004*/ 	.word	0xffffffff
	.align		4
        /*0008*/ 	.word	index@(_ZN7cutlass13device_kernelINS_4gemm6kernel13GemmUniversalIN4cute5tupleIJiiiiEEENS1_10collective13CollectiveMmaINS1_34MainloopSm90TmaGmmaWarpSpecializedILi4ENS5_IJNS4_1CILi1EEESB_SB_EEENS1_35KernelTmaWarpSpecializedCooperativeEEENS5_IJNSA_ILi256EEENSA_ILi128EEENSA_ILi64EEEEEENS_10bfloat16_tENS5_IJlSB_lEEESJ_SK_NS4_8TiledMMAINS4_8MMA_AtomIJNS4_4SM904GMMA28MMA_64x128x16_F32BF16BF16_SSILNSO_5MajorE0ELSQ_0ELNSO_7ScaleInE1ELSR_1EEEEEENS4_6LayoutINS5_IJNSA_ILi2EEESB_SB_EEENS5_IJSB_NSA_ILi0EEESX_EEEEENS5_IJNS4_10UnderscoreES10_S10_EEEEENS4_13SM90_TMA_LOADENS4_14ComposedLayoutINS4_7SwizzleILi3ELi4ELi3EEENS4_18smem_ptr_flag_bitsILi16EEENSU_INS5_IJNSA_ILi8EEESH_EEENS5_IJSH_SB_EEEEEEEvNS4_8identityES13_S1D_vS1E_EENS_8epilogue10collective18CollectiveEpilogueINS1G_22Sm90TmaWarpSpecializedILi4ELi2ELi16ELb1ELb0EEEJSI_NS5_IJSG_NSA_ILi32EEEEEESJ_SK_SJ_SK_NS1G_6fusion15FusionCallbacksIS1K_NS1N_13LinCombEltActINS1G_6thread4GELUESJ_fSJ_fLNS_15FloatRoundStyleE2EEESI_S1M_JEEES13_NS14_INS15_ILi2ELi4ELi3EEES18_NSU_INS5_IJS19_S1L_EEENS5_IJS1L_SB_EEEEEEENS4_17SM75_U32x4_LDSM_NENS4_14SM90_TMA_STOREES1Z_NS4_17SM90_U32x4_STSM_NENS4_9Copy_AtomIJS22_NS_6half_tEEEEvEEEvvEEEEvNT_6ParamsE)
	.align		4
        /*000c*/ 	.word	index@(__assertfail)
	.align		4
        /*0010*/ 	.word	0x00000000
	.align		4
        /*0014*/ 	.word	0xfffffffe
	.align		4
        /*0018*/ 	.word	0x00000000
	.align		4
        /*001c*/ 	.word	0xfffffffd
	.align		4
        /*0020*/ 	.word	0x00000000
	.align		4
        /*0024*/ 	.word	0xfffffffc


//--------------------- .nv.constant4             --------------------------
	.section	.nv.constant4,"a",@progbits
	.align	8
	.align		8
.nv.constant4:
        /*0000*/ 	.dword	__assertfail
	.align		8
        /*0008*/ 	.dword	__unnamed_1
	.align		8
        /*0010*/ 	.dword	__unnamed_2
	.align		8
        /*0018*/ 	.dword	_ZN39_INTERNAL_9dc7acb4_4_k_cu_993fb812_35354cuda3std3__45__cpo5beginE
	.align		8
        /*0020*/ 	.dword	_ZN39_INTERNAL_9dc7acb4_4_k_cu_993fb812_35354cuda3std3__45__cpo3endE
	.align		8
        /*0028*/ 	.dword	_ZN39_INTERNAL_9dc7acb4_4_k_cu_993fb812_35354cuda3std3__45__cpo6cbeginE
	.align		8
        /*0030*/ 	.dword	_ZN39_INTERNAL_9dc7acb4_4_k_cu_993fb812_35354cuda3std3__45__cpo4cendE
	.align		8
        /*0038*/ 	.dword	_ZN39_INTERNAL_9dc7acb4_4_k_cu_993fb812_35354cuda3std3__441_GLOBAL__N__9dc7acb4_4_k_cu_993fb812_35356ignoreE
	.align		8
        /*0040*/ 	.dword	_ZN39_INTERNAL_9dc7acb4_4_k_cu_993fb812_35354cuda3std3__419piecewise_constructE
	.align		8
        /*0048*/ 	.dword	_ZN39_INTERNAL_9dc7acb4_4_k_cu_993fb812_35354cuda3std3__48in_placeE
	.align		8
        /*0050*/ 	.dword	_ZN39_INTERNAL_9dc7acb4_4_k_cu_993fb812_35354cuda3std6ranges3__45__cpo4swapE
	.align		8
        /*0058*/ 	.dword	_ZN39_INTERNAL_9dc7acb4_4_k_cu_993fb812_35354cuda3std6ranges3__45__cpo9iter_moveE
	.align		8
        /*0060*/ 	.dword	_ZN39_INTERNAL_9dc7acb4_4_k_cu_993fb812_35354cute7productE
	.align		8
        /*0068*/ 	.dword	_ZN39_INTERNAL_9dc7acb4_4_k_cu_993fb812_35354cute1_E
	.align		8
        /*0070*/ 	.dword	$str$22
	.align		8
        /*0078*/ 	.dword	$str$23
	.align		8
        /*0080*/ 	.dword	$str$26
	.align		8
        /*0088*/ 	.dword	$str$27


//--------------------- .text._ZN7cutlass13device_kernelINS_4gemm6kernel13GemmUniversalIN4cute5tupleIJiiiiEEENS1_10collective13CollectiveMmaINS1_34MainloopSm90TmaGmmaWarpSpecializedILi4ENS5_IJNS4_1CILi1EEESB_SB_EEENS1_35KernelTmaWarpSpecializedCooperativeEEENS5_IJNSA_ILi256EEENSA_ILi128EEENSA_ILi64EEEEEENS_10bfloat16_tENS5_IJlSB_lEEESJ_SK_NS4_8TiledMMAINS4_8MMA_AtomIJNS4_4SM904GMMA28MMA_64x128x16_F32BF16BF16_SSILNSO_5MajorE0ELSQ_0ELNSO_7ScaleInE1ELSR_1EEEEEENS4_6LayoutINS5_IJNSA_ILi2EEESB_SB_EEENS5_IJSB_NSA_ILi0EEESX_EEEEENS5_IJNS4_10UnderscoreES10_S10_EEEEENS4_13SM90_TMA_LOADENS4_14ComposedLayoutINS4_7SwizzleILi3ELi4ELi3EEENS4_18smem_ptr_flag_bitsILi16EEENSU_INS5_IJNSA_ILi8EEESH_EEENS5_IJSH_SB_EEEEEEEvNS4_8identityES13_S1D_vS1E_EENS_8epilogue10collective18CollectiveEpilogueINS1G_22Sm90TmaWarpSpecializedILi4ELi2ELi16ELb1ELb0EEEJSI_NS5_IJSG_NSA_ILi32EEEEEESJ_SK_SJ_SK_NS1G_6fusion15FusionCallbacksIS1K_NS1N_13LinCombEltActINS1G_6thread4GELUESJ_fSJ_fLNS_15FloatRoundStyleE2EEESI_S1M_JEEES13_NS14_INS15_ILi2ELi4ELi3EEES18_NSU_INS5_IJS19_S1L_EEENS5_IJS1L_SB_EEEEEEENS4_17SM75_U32x4_LDSM_NENS4_14SM90_TMA_STOREES1Z_NS4_17SM90_U32x4_STSM_NENS4_9Copy_AtomIJS22_NS_6half_tEEEEvEEEvvEEEEvNT_6ParamsE --------------------------
	.section	.text._ZN7cutlass13device_kernelINS_4gemm6kernel13GemmUniversalIN4cute5tupleIJiiiiEEENS1_10collective13CollectiveMmaINS1_34MainloopSm90TmaGmmaWarpSpecializedILi4ENS5_IJNS4_1CILi1EEESB_SB_EEENS1_35KernelTmaWarpSpecializedCooperativeEEENS5_IJNSA_ILi256EEENSA_ILi128EEENSA_ILi64EEEEEENS_10bfloat16_tENS5_IJlSB_lEEESJ_SK_NS4_8TiledMMAINS4_8MMA_AtomIJNS4_4SM904GMMA28MMA_64x128x16_F32BF16BF16_SSILNSO_5MajorE0ELSQ_0ELNSO_7ScaleInE1ELSR_1EEEEEENS4_6LayoutINS5_IJNSA_ILi2EEESB_SB_EEENS5_IJSB_NSA_ILi0EEESX_EEEEENS5_IJNS4_10UnderscoreES10_S10_EEEEENS4_13SM90_TMA_LOADENS4_14ComposedLayoutINS4_7SwizzleILi3ELi4ELi3EEENS4_18smem_ptr_flag_bitsILi16EEENSU_INS5_IJNSA_ILi8EEESH_EEENS5_IJSH_SB_EEEEEEEvNS4_8identityES13_S1D_vS1E_EENS_8epilogue10collective18CollectiveEpilogueINS1G_22Sm90TmaWarpSpecializedILi4ELi2ELi16ELb1ELb0EEEJSI_NS5_IJSG_NSA_ILi32EEEEEESJ_SK_SJ_SK_NS1G_6fusion15FusionCallbacksIS1K_NS1N_13LinCombEltActINS1G_6thread4GELUESJ_fSJ_fLNS_15FloatRoundStyleE2EEESI_S1M_JEEES13_NS14_INS15_ILi2ELi4ELi3EEES18_NSU_INS5_IJS19_S1L_EEENS5_IJS1L_SB_EEEEEEENS4_17SM75_U32x4_LDSM_NENS4_14SM90_TMA_STOREES1Z_NS4_17SM90_U32x4_STSM_NENS4_9Copy_AtomIJS22_NS_6half_tEEEEvEEEvvEEEEvNT_6ParamsE,"ax",@progbits
	.align	128
.text._ZN7cutlass13device_kernelINS_4gemm6kernel13GemmUniversalIN4cute5tupleIJiiiiEEENS1_10collective13CollectiveMmaINS1_34MainloopSm90TmaGmmaWarpSpecializedILi4ENS5_IJNS4_1CILi1EEESB_SB_EEENS1_35KernelTmaWarpSpecializedCooperativeEEENS5_IJNSA_ILi256EEENSA_ILi128EEENSA_ILi64EEEEEENS_10bfloat16_tENS5_IJlSB_lEEESJ_SK_NS4_8TiledMMAINS4_8MMA_AtomIJNS4_4SM904GMMA28MMA_64x128x16_F32BF16BF16_SSILNSO_5MajorE0ELSQ_0ELNSO_7ScaleInE1ELSR_1EEEEEENS4_6LayoutINS5_IJNSA_ILi2EEESB_SB_EEENS5_IJSB_NSA_ILi0EEESX_EEEEENS5_IJNS4_10UnderscoreES10_S10_EEEEENS4_13SM90_TMA_LOADENS4_14ComposedLayoutINS4_7SwizzleILi3ELi4ELi3EEENS4_18smem_ptr_flag_bitsILi16EEENSU_INS5_IJNSA_ILi8EEESH_EEENS5_IJSH_SB_EEEEEEEvNS4_8identityES13_S1D_vS1E_EENS_8epilogue10collective18CollectiveEpilogueINS1G_22Sm90TmaWarpSpecializedILi4ELi2ELi16ELb1ELb0EEEJSI_NS5_IJSG_NSA_ILi32EEEEEESJ_SK_SJ_SK_NS1G_6fusion15FusionCallbacksIS1K_NS1N_13LinCombEltActINS1G_6thread4GELUESJ_fSJ_fLNS_15FloatRoundStyleE2EEESI_S1M_JEEES13_NS14_INS15_ILi2ELi4ELi3EEES18_NSU_INS5_IJS19_S1L_EEENS5_IJS1L_SB_EEEEEEENS4_17SM75_U32x4_LDSM_NENS4_14SM90_TMA_STOREES1Z_NS4_17SM90_U32x4_STSM_NENS4_9Copy_AtomIJS22_NS_6half_tEEEEvEEEvvEEEEvNT_6ParamsE:
        .type           _ZN7cutlass13device_kernelINS_4gemm6kernel13GemmUniversalIN4cute5tupleIJiiiiEEENS1_10collective13CollectiveMmaINS1_34MainloopSm90TmaGmmaWarpSpecializedILi4ENS5_IJNS4_1CILi1EEESB_SB_EEENS1_35KernelTmaWarpSpecializedCooperativeEEENS5_IJNSA_ILi256EEENSA_ILi128EEENSA_ILi64EEEEEENS_10bfloat16_tENS5_IJlSB_lEEESJ_SK_NS4_8TiledMMAINS4_8MMA_AtomIJNS4_4SM904GMMA28MMA_64x128x16_F32BF16BF16_SSILNSO_5MajorE0ELSQ_0ELNSO_7ScaleInE1ELSR_1EEEEEENS4_6LayoutINS5_IJNSA_ILi2EEESB_SB_EEENS5_IJSB_NSA_ILi0EEESX_EEEEENS5_IJNS4_10UnderscoreES10_S10_EEEEENS4_13SM90_TMA_LOADENS4_14ComposedLayoutINS4_7SwizzleILi3ELi4ELi3EEENS4_18smem_ptr_flag_bitsILi16EEENSU_INS5_IJNSA_ILi8EEESH_EEENS5_IJSH_SB_EEEEEEEvNS4_8identityES13_S1D_vS1E_EENS_8epilogue10collective18CollectiveEpilogueINS1G_22Sm90TmaWarpSpecializedILi4ELi2ELi16ELb1ELb0EEEJSI_NS5_IJSG_NSA_ILi32EEEEEESJ_SK_SJ_SK_NS1G_6fusion15FusionCallbacksIS1K_NS1N_13LinCombEltActINS1G_6thread4GELUESJ_fSJ_fLNS_15FloatRoundStyleE2EEESI_S1M_JEEES13_NS14_INS15_ILi2ELi4ELi3EEES18_NSU_INS5_IJS19_S1L_EEENS5_IJS1L_SB_EEEEEEENS4_17SM75_U32x4_LDSM_NENS4_14SM90_TMA_STOREES1Z_NS4_17SM90_U32x4_STSM_NENS4_9Copy_AtomIJS22_NS_6half_tEEEEvEEEvvEEEEvNT_6ParamsE,@function
        .size           _ZN7cutlass13device_kernelINS_4gemm6kernel13GemmUniversalIN4cute5tupleIJiiiiEEENS1_10collective13CollectiveMmaINS1_34MainloopSm90TmaGmmaWarpSpecializedILi4ENS5_IJNS4_1CILi1EEESB_SB_EEENS1_35KernelTmaWarpSpecializedCooperativeEEENS5_IJNSA_ILi256EEENSA_ILi128EEENSA_ILi64EEEEEENS_10bfloat16_tENS5_IJlSB_lEEESJ_SK_NS4_8TiledMMAINS4_8MMA_AtomIJNS4_4SM904GMMA28MMA_64x128x16_F32BF16BF16_SSILNSO_5MajorE0ELSQ_0ELNSO_7ScaleInE1ELSR_1EEEEEENS4_6LayoutINS5_IJNSA_ILi2EEESB_SB_EEENS5_IJSB_NSA_ILi0EEESX_EEEEENS5_IJNS4_10UnderscoreES10_S10_EEEEENS4_13SM90_TMA_LOADENS4_14ComposedLayoutINS4_7SwizzleILi3ELi4ELi3EEENS4_18smem_ptr_flag_bitsILi16EEENSU_INS5_IJNSA_ILi8EEESH_EEENS5_IJSH_SB_EEEEEEEvNS4_8identityES13_S1D_vS1E_EENS_8epilogue10collective18CollectiveEpilogueINS1G_22Sm90TmaWarpSpecializedILi4ELi2ELi16ELb1ELb0EEEJSI_NS5_IJSG_NSA_ILi32EEEEEESJ_SK_SJ_SK_NS1G_6fusion15FusionCallbacksIS1K_NS1N_13LinCombEltActINS1G_6thread4GELUESJ_fSJ_fLNS_15FloatRoundStyleE2EEESI_S1M_JEEES13_NS14_INS15_ILi2ELi4ELi3EEES18_NSU_INS5_IJS19_S1L_EEENS5_IJS1L_SB_EEEEEEENS4_17SM75_U32x4_LDSM_NENS4_14SM90_TMA_STOREES1Z_NS4_17SM90_U32x4_STSM_NENS4_9Copy_AtomIJS22_NS_6half_tEEEEvEEEvvEEEEvNT_6ParamsE,(.L_x_263 - _ZN7cutlass13device_kernelINS_4gemm6kernel13GemmUniversalIN4cute5tupleIJiiiiEEENS1_10collective13CollectiveMmaINS1_34MainloopSm90TmaGmmaWarpSpecializedILi4ENS5_IJNS4_1CILi1EEESB_SB_EEENS1_35KernelTmaWarpSpecializedCooperativeEEENS5_IJNSA_ILi256EEENSA_ILi128EEENSA_ILi64EEEEEENS_10bfloat16_tENS5_IJlSB_lEEESJ_SK_NS4_8TiledMMAINS4_8MMA_AtomIJNS4_4SM904GMMA28MMA_64x128x16_F32BF16BF16_SSILNSO_5MajorE0ELSQ_0ELNSO_7ScaleInE1ELSR_1EEEEEENS4_6LayoutINS5_IJNSA_ILi2EEESB_SB_EEENS5_IJSB_NSA_ILi0EEESX_EEEEENS5_IJNS4_10UnderscoreES10_S10_EEEEENS4_13SM90_TMA_LOADENS4_14ComposedLayoutINS4_7SwizzleILi3ELi4ELi3EEENS4_18smem_ptr_flag_bitsILi16EEENSU_INS5_IJNSA_ILi8EEESH_EEENS5_IJSH_SB_EEEEEEEvNS4_8identityES13_S1D_vS1E_EENS_8epilogue10collective18CollectiveEpilogueINS1G_22Sm90TmaWarpSpecializedILi4ELi2ELi16ELb1ELb0EEEJSI_NS5_IJSG_NSA_ILi32EEEEEESJ_SK_SJ_SK_NS1G_6fusion15FusionCallbacksIS1K_NS1N_13LinCombEltActINS1G_6thread4GELUESJ_fSJ_fLNS_15FloatRoundStyleE2EEESI_S1M_JEEES13_NS14_INS15_ILi2ELi4ELi3EEES18_NSU_INS5_IJS19_S1L_EEENS5_IJS1L_SB_EEEEEEENS4_17SM75_U32x4_LDSM_NENS4_14SM90_TMA_STOREES1Z_NS4_17SM90_U32x4_STSM_NENS4_9Copy_AtomIJS22_NS_6half_tEEEEvEEEvvEEEEvNT_6ParamsE)
        .other          _ZN7cutlass13device_kernelINS_4gemm6kernel13GemmUniversalIN4cute5tupleIJiiiiEEENS1_10collective13CollectiveMmaINS1_34MainloopSm90TmaGmmaWarpSpecializedILi4ENS5_IJNS4_1CILi1EEESB_SB_EEENS1_35KernelTmaWarpSpecializedCooperativeEEENS5_IJNSA_ILi256EEENSA_ILi128EEENSA_ILi64EEEEEENS_10bfloat16_tENS5_IJlSB_lEEESJ_SK_NS4_8TiledMMAINS4_8MMA_AtomIJNS4_4SM904GMMA28MMA_64x128x16_F32BF16BF16_SSILNSO_5MajorE0ELSQ_0ELNSO_7ScaleInE1ELSR_1EEEEEENS4_6LayoutINS5_IJNSA_ILi2EEESB_SB_EEENS5_IJSB_NSA_ILi0EEESX_EEEEENS5_IJNS4_10UnderscoreES10_S10_EEEEENS4_13SM90_TMA_LOADENS4_14ComposedLayoutINS4_7SwizzleILi3ELi4ELi3EEENS4_18smem_ptr_flag_bitsILi16EEENSU_INS5_IJNSA_ILi8EEESH_EEENS5_IJSH_SB_EEEEEEEvNS4_8identityES13_S1D_vS1E_EENS_8epilogue10collective18CollectiveEpilogueINS1G_22Sm90TmaWarpSpecializedILi4ELi2ELi16ELb1ELb0EEEJSI_NS5_IJSG_NSA_ILi32EEEEEESJ_SK_SJ_SK_NS1G_6fusion15FusionCallbacksIS1K_NS1N_13LinCombEltActINS1G_6thread4GELUESJ_fSJ_fLNS_15FloatRoundStyleE2EEESI_S1M_JEEES13_NS14_INS15_ILi2ELi4ELi3EEES18_NSU_INS5_IJS19_S1L_EEENS5_IJS1L_SB_EEEEEEENS4_17SM75_U32x4_LDSM_NENS4_14SM90_TMA_STOREES1Z_NS4_17SM90_U32x4_STSM_NENS4_9Copy_AtomIJS22_NS_6half_tEEEEvEEEvvEEEEvNT_6ParamsE,@"STO_CUDA_ENTRY STV_DEFAULT"
_ZN7cutlass13device_kernelINS_4gemm6kernel13GemmUniversalIN4cute5tupleIJiiiiEEENS1_10collective13CollectiveMmaINS1_34MainloopSm90TmaGmmaWarpSpecializedILi4ENS5_IJNS4_1CILi1EEESB_SB_EEENS1_35KernelTmaWarpSpecializedCooperativeEEENS5_IJNSA_ILi256EEENSA_ILi128EEENSA_ILi64EEEEEENS_10bfloat16_tENS5_IJlSB_lEEESJ_SK_NS4_8TiledMMAINS4_8MMA_AtomIJNS4_4SM904GMMA28MMA_64x128x16_F32BF16BF16_SSILNSO_5MajorE0ELSQ_0ELNSO_7ScaleInE1ELSR_1EEEEEENS4_6LayoutINS5_IJNSA_ILi2EEESB_SB_EEENS5_IJSB_NSA_ILi0EEESX_EEEEENS5_IJNS4_10UnderscoreES10_S10_EEEEENS4_13SM90_TMA_LOADENS4_14ComposedLayoutINS4_7SwizzleILi3ELi4ELi3EEENS4_18smem_ptr_flag_bitsILi16EEENSU_INS5_IJNSA_ILi8EEESH_EEENS5_IJSH_SB_EEEEEEEvNS4_8identityES13_S1D_vS1E_EENS_8epilogue10collective18CollectiveEpilogueINS1G_22Sm90TmaWarpSpecializedILi4ELi2ELi16ELb1ELb0EEEJSI_NS5_IJSG_NSA_ILi32EEEEEESJ_SK_SJ_SK_NS1G_6fusion15FusionCallbacksIS1K_NS1N_13LinCombEltActINS1G_6thread4GELUESJ_fSJ_fLNS_15FloatRoundStyleE2EEESI_S1M_JEEES13_NS14_INS15_ILi2ELi4ELi3EEES18_NSU_INS5_IJS19_S1L_EEENS5_IJS1L_SB_EEEEEEENS4_17SM75_U32x4_LDSM_NENS4_14SM90_TMA_STOREES1Z_NS4_17SM90_U32x4_STSM_NENS4_9Copy_AtomIJS22_NS_6half_tEEEEvEEEvvEEEEvNT_6ParamsE:
[----:B------:R-:W1:Y:S01]  /*0000*/  LDC R1, c[0x0][0x28] ;  /* 0x00000a00ff017b82 */ /* 0x000e620000000800 */
[----:B------:R-:W2:Y:S01]  /*0010*/  S2R R18, SR_TID.X ;  /* 0x0000000000127919 */ /* 0x000ea20000002100 */
[----:B------:R-:W-:Y:S01]  /*0020*/  ELECT P0, URZ, PT ;  /* 0x00000000003f782f */ /* 0x000fe20003800000 */
[----:B------:R-:W-:Y:S01]  /*0030*/  BSSY B0, `(.L_x_0) ;  /* 0x000001a000007945 */ /* 0x000fe20003800000 */
[----:B--2---:R-:W-:-:S05]  /*0040*/  SHF.R.U32.HI R0, RZ, 0x5, R18 ;  /* 0x00000005ff007819 */ /* 0x004fca0000011612 */
[----:B------:R-:W2:Y:S02]  /*0050*/  SHFL.IDX PT, R2, R0, RZ, 0x1f ;  /* 0x00001fff00027589 */ /* 0x000ea400000e0000 */
[----:B--2---:R-:W-:Y:S02]  /*0060*/  R2UR UR55, R2 ;  /* 0x00000000023772ca */ /* 0x004fe400000e0000 */
[----:B------:R-:W-:-:S06]  /*0070*/  SHF.R.U32.HI R2, RZ, 0x7, R18 ;  /* 0x00000007ff027819 */ /* 0x000fcc0000011612 */
[----:B------:R-:W2:Y:S05]  /*0080*/  SHFL.IDX PT, R2, R2, RZ, 0x1f ;  /* 0x00001fff02027589 */ /* 0x000eaa00000e0000 */
[----:B------:R-:W-:Y:S02]  /*0090*/  USHF.R.S32.HI UR4, URZ, 0x1f, UR55 ;  /* 0x0000001f3f047899 */ /* 0x000fe40008011437 */
[----:B------:R-:W-:Y:S02]  /*00a0*/  ISETP.NE.OR P0, PT, RZ, UR55, !P0 ;  /* 0x00000037ff007c0c */ /* 0x000fe4000c705670 */
[----:B------:R-:W-:-:S04]  /*00b0*/  ULEA.HI UR4, UR4, UR55, URZ, 0x2 ;  /* 0x0000003704047291 */ /* 0x000fc8000f8f103f */
[----:B------:R-:W-:-:S04]  /*00c0*/  ULOP3.LUT UR4, UR4, 0xfffffffc, URZ, 0xc0, !UPT ;  /* 0xfffffffc04047892 */ /* 0x000fc8000f8ec03f */
[----:B------:R-:W-:-:S03]  /*00d0*/  UIADD3 UR55, UR55, -UR4, URZ ;  /* 0x8000000437377290 */ /* 0x000fc6000fffe03f */
[----:B-1----:R-:W-:Y:S09]  /*00e0*/  @P0 BRA `(.L_x_1) ;  /* 0x0000000000380947 */ /* 0x002ff20003800000 */
[----:B------:R-:W-:Y:S02]  /*00f0*/  ULDC.64 UR4, c[0x0][0x198] ;  /* 0x0000660000047ab9 */ /* 0x000fe40000000a00 */
[----:B------:R-:W-:Y:S02]  /*0100*/  UIADD3 UR6, UP0, UR4, 0xf0, URZ ;  /* 0x000000f004067890 */ /* 0x000fe4000ff1e03f */
[----:B------:R-:W-:Y:S02]  /*0110*/  UIADD3 UR8, UP1, UR4, 0x1f0, URZ ;  /* 0x000001f004087890 */ /* 0x000fe4000ff3e03f */
[----:B------:R-:W-:Y:S02]  /*0120*/  UIADD3 UR10, UP2, UR4, 0x3f0, URZ ;  /* 0x000003f0040a7890 */ /* 0x000fe4000ff5e03f */
[----:B------:R-:W-:Y:S02]  /*0130*/  UIADD3 UR4, UP3, UR4, 0x4f0, URZ ;  /* 0x000004f004047890 */ /* 0x000fe4000ff7e03f */
[----:B------:R-:W-:-:S02]  /*0140*/  UIADD3.X UR7, URZ, UR5, URZ, UP0, !UPT ;  /* 0x000000053f077290 */ /* 0x000fc400087fe43f */
[----:B------:R-:W-:Y:S02]  /*0150*/  UIADD3.X UR9, URZ, UR5, URZ, UP1, !UPT ;  /* 0x000000053f097290 */ /* 0x000fe40008ffe43f */
[----:B------:R-:W-:Y:S02]  /*0160*/  UIADD3.X UR11, URZ, UR5, URZ, UP2, !UPT ;  /* 0x000000053f0b7290 */ /* 0x000fe400097fe43f */
[----:B------:R-:W-:-:S03]  /*0170*/  UIADD3.X UR5, URZ, UR5, URZ, UP3, !UPT ;  /* 0x000000053f057290 */ /* 0x000fc60009ffe43f */
[----:B------:R1:W-:Y:S02]  /*0180*/  UTMACCTL.PF [UR6] ;  /* 0x00000000060079b9 */ /* 0x0003e40008040000 */
[----:B------:R1:W-:Y:S02]  /*0190*/  UTMACCTL.PF [UR8] ;  /* 0x00000000080079b9 */ /* 0x0003e40008040000 */
[----:B------:R1:W-:Y:S02]  /*01a0*/  UTMACCTL.PF [UR10] ;  /* 0x000000000a0079b9 */ /* 0x0003e40008040000 */
[----:B------:R1:W-:Y:S02]  /*01b0*/  UTMACCTL.PF [UR4] ;  /* 0x00000000040079b9 */ /* 0x0003e40008040000 */
[----:B-1----:R-:W-:Y:S01]  /*01c0*/  NOP ;  /* 0x0000000000007918 */ /* 0x002fe20000000000 */
.L_x_1:
[----:B------:R-:W-:Y:S05]  /*01d0*/  BSYNC B0 ;  /* 0x0000000000007941 */ /* 0x000fea0003800000 */
.L_x_0:
[----:B------:R-:W-:Y:S01]  /*01e0*/  ULDC.64 UR8, c[0x0][0x590] ;  /* 0x0001640000087ab9 */ /* 0x000fe20000000a00 */
[----:B--2---:R-:W-:Y:S01]  /*01f0*/  R2UR UR6, R2 ;  /* 0x00000000020672ca */ /* 0x004fe200000e0000 */
[----:B------:R-:W-:Y:S01]  /*0200*/  ULDC.64 UR4, c[0x0][0x588] ;  /* 0x0001620000047ab9 */ /* 0x000fe20000000a00 */
[----:B------:R-:W-:Y:S01]  /*0210*/  ISETP.NE.U32.AND P2, PT, RZ, UR8, PT ;  /* 0x00000008ff007c0c */ /* 0x000fe2000bf45070 */
[----:B------:R-:W-:Y:S01]  /*0220*/  ULDC.64 UR56, c[0x0][0x208] ;  /* 0x0000820000387ab9 */ /* 0x000fe20000000a00 */
[----:B------:R-:W-:Y:S02]  /*0230*/  PRMT R4, RZ, 0x7610, R4 ;  /* 0x00007610ff047816 */ /* 0x000fe40000000004 */
[----:B------:R-:W-:-:S13]  /*0240*/  ISETP.NE.AND.EX P1, PT, RZ, UR9, PT, P2 ;  /* 0x00000009ff007c0c */ /* 0x000fda000bf25320 */
[----:B------:R-:W-:Y:S05]  /*0250*/  @P1 BRA `(.L_x_2) ;  /* 0x0000000000441947 */ /* 0x000fea0003800000 */
[----:B------:R-:W-:Y:S02]  /*0260*/  ULDC.64 UR10, c[0x0][0x588] ;  /* 0x00016200000a7ab9 */ /* 0x000fe40000000a00 */
[----:B------:R-:W-:-:S04]  /*0270*/  ISETP.NE.U32.AND P0, PT, RZ, UR10, PT ;  /* 0x0000000aff007c0c */ /* 0x000fc8000bf05070 */
[----:B------:R-:W-:-:S13]  /*0280*/  ISETP.NE.AND.EX P0, PT, RZ, UR11, PT, P0 ;  /* 0x0000000bff007c0c */ /* 0x000fda000bf05300 */
[----:B------:R-:W-:Y:S05]  /*0290*/  @!P0 BRA `(.L_x_3) ;  /* 0x00000000001c8947 */ /* 0x000fea0003800000 */
[----:B------:R-:W-:Y:S01]  /*02a0*/  MOV R2, UR4 ;  /* 0x0000000400027c02 */ /* 0x000fe20008000f00 */
[----:B------:R-:W-:-:S05]  /*02b0*/  IMAD.U32 R3, RZ, RZ, UR5 ;  /* 0x00000005ff037e24 */ /* 0x000fca000f8e00ff */
[----:B------:R-:W2:Y:S01]  /*02c0*/  LDG.E R2, desc[UR56][R2.64] ;  /* 0x0000003802027981 */ /* 0x000ea2000c1e1900 */
[----:B------:R-:W-:Y:S02]  /*02d0*/  MOV R4, 0x1 ;  /* 0x0000000100047802 */ /* 0x000fe40000000f00 */
[----:B--2---:R-:W-:-:S13]  /*02e0*/  FSETP.NEU.AND P0, PT, R2, RZ, PT ;  /* 0x000000ff0200720b */ /* 0x004fda0003f0d000 */
[----:B------:R-:W-:Y:S01]  /*02f0*/  VOTEU.ANY UP0, P0 ;  /* 0x00000000003f7886 */ /* 0x000fe20000000100 */
[----:B------:R-:W-:Y:S05]  /*0300*/  BRA `(.L_x_2) ;  /* 0x0000000000187947 */ /* 0x000fea0003800000 */
.L_x_3:
[----:B------:R-:W-:Y:S01]  /*0310*/  ULDC UR4, c[0x0][0x580] ;  /* 0x0001600000047ab9 */ /* 0x000fe20000000800 */
[----:B------:R-:W-:Y:S01]  /*0320*/  IMAD.MOV.U32 R4, RZ, RZ, 0x1 ;  /* 0x00000001ff047424 */ /* 0x000fe200078e00ff */
[----:B------:R-:W-:Y:S01]  /*0330*/  FSETP.NEU.AND P0, PT, RZ, UR4, PT ;  /* 0x00000004ff007c0b */ /* 0x000fe2000bf0d000 */
[----:B------:R-:W-:Y:S01]  /*0340*/  UMOV UR4, URZ ;  /* 0x0000003f00047c82 */ /* 0x000fe20008000000 */
[----:B------:R-:W-:-:S11]  /*0350*/  UMOV UR5, URZ ;  /* 0x0000003f00057c82 */ /* 0x000fd60008000000 */
[----:B------:R-:W-:-:S05]  /*0360*/  VOTEU.ANY UP0, P0 ;  /* 0x00000000003f7886 */ /* 0x000fca0000000100 */
.L_x_2:
[----:B------:R-:W-:Y:S01]  /*0370*/  ISETP.NE.U32.AND P0, PT, RZ, UR4, PT ;  /* 0x00000004ff007c0c */ /* 0x000fe2000bf05070 */
[----:B------:R-:W-:Y:S01]  /*0380*/  UPLOP3.LUT UP1, UPT, UPT, UPT, UPT, 0x40, 0x0 ;  /* 0x000000000000789c */ /* 0x000fe20003f2e870 */
[----:B------:R-:W-:Y:S02]  /*0390*/  ISETP.NE.AND.EX P2, PT, RZ, UR9, PT, P2 ;  /* 0x00000009ff007c0c */ /* 0x000fe4000bf45320 */
[----:B------:R-:W-:Y:S01]  /*03a0*/  ISETP.NE.AND.EX P0, PT, RZ, UR5, PT, P0 ;  /* 0x00000005ff007c0c */ /* 0x000fe2000bf05300 */
[----:B------:R-:W-:-:S12]  /*03b0*/  UP2UR UR59, UPR, URZ, 0x2 ;  /* 0x000000023f3b7883 */ /* 0x000fd80008000000 */
[----:B------:R-:W-:Y:S05]  /*03c0*/  @P0 BRA P2, `(.L_x_4) ;  /* 0x0000000000400947 */ /* 0x000fea0001000000 */
[----:B------:R-:W-:-:S04]  /*03d0*/  ISETP.NE.U32.AND P0, PT, RZ, UR8, PT ;  /* 0x00000008ff007c0c */ /* 0x000fc8000bf05070 */
[----:B------:R-:W-:-:S13]  /*03e0*/  ISETP.NE.AND.EX P0, PT, RZ, UR9, PT, P0 ;  /* 0x00000009ff007c0c */ /* 0x000fda000bf05300 */
[----:B------:R-:W-:Y:S05]  /*03f0*/  @!P0 BRA `(.L_x_5) ;  /* 0x00000000002c8947 */ /* 0x000fea0003800000 */
[----:B------:R-:W-:Y:S01]  /*0400*/  PRMT R2, R4, 0x9910, RZ ;  /* 0x0000991004027816 */ /* 0x000fe200000000ff */
[----:B------:R-:W-:Y:S02]  /*0410*/  UISETP.NE.U32.AND UP1, UPT, UR4, URZ, UPT ;  /* 0x0000003f0400728c */ /* 0x000fe4000bf25070 */
[----:B------:R-:W-:Y:S01]  /*0420*/  USEL UR4, URZ, 0xffffffff, UP0 ;  /* 0xffffffff3f047887 */ /* 0x000fe20008000000 */
[----:B------:R-:W-:Y:S01]  /*0430*/  R2UR UR7, R2 ;  /* 0x00000000020772ca */ /* 0x000fe200000e0000 */
[----:B------:R-:W-:-:S12]  /*0440*/  UISETP.NE.AND.EX UP0, UPT, UR5, URZ, UPT, UP1 ;  /* 0x0000003f0500728c */ /* 0x000fd8000bf05310 */
[----:B------:R-:W-:-:S11]  /*0450*/  UISETP.NE.AND UP2, UPT, UR7, URZ, UPT ;  /* 0x0000003f0700728c */ /* 0x000fd6000bf45270 */
[----:B------:R-:W-:-:S04]  /*0460*/  @!UP2 USEL UR4, URZ, 0xffffffff, UP0 ;  /* 0xffffffff3f04a887 */ /* 0x000fc80008000000 */
[----:B------:R-:W-:-:S04]  /*0470*/  ULOP3.LUT UR4, UR4, 0x1, URZ, 0xc0, !UPT ;  /* 0x0000000104047892 */ /* 0x000fc8000f8ec03f */
[----:B------:R-:W-:-:S04]  /*0480*/  UISETP.EQ.U32.AND UP0, UPT, UR4, 0x1, UPT ;  /* 0x000000010400788c */ /* 0x000fc8000bf02070 */
[----:B------:R-:W-:Y:S01]  /*0490*/  UP2UR UR59, UPR, URZ, 0x1 ;  /* 0x000000013f3b7883 */ /* 0x000fe20008000000 */
[----:B------:R-:W-:Y:S11]  /*04a0*/  BRA `(.L_x_4) ;  /* 0x0000000000087947 */ /* 0x000ff60003800000 */
.L_x_5:
[----:B------:R-:W-:-:S04]  /*04b0*/  UPLOP3.LUT UP0, UPT, UPT, UPT, UP0, 0x40, 0x0 ;  /* 0x000000000000789c */ /* 0x000fc80003f0e800 */
[----:B------:R-:W-:-:S12]  /*04c0*/  UP2UR UR59, UPR, URZ, 0x1 ;  /* 0x000000013f3b7883 */ /* 0x000fd80008000000 */
.L_x_4:
[----:B------:R-:W1:Y:S01]  /*04d0*/  SHFL.IDX PT, R2, R0, RZ, 0x1f ;  /* 0x00001fff00027589 */ /* 0x000e6200000e0000 */
[----:B------:R-:W-:Y:S02]  /*04e0*/  UISETP.NE.AND UP0, UPT, UR55, URZ, UPT ;  /* 0x0000003f3700728c */ /* 0x000fe4000bf05270 */
[----:B------:R-:W-:Y:S02]  /*04f0*/  UISETP.NE.AND UP1, UPT, UR6, URZ, UPT ;  /* 0x0000003f0600728c */ /* 0x000fe4000bf25270 */
[----:B------:R-:W-:Y:S02]  /*0500*/  UP2UR UR60, UPR, URZ, 0x1 ;  /* 0x000000013f3c7883 */ /* 0x000fe40008000000 */
[----:B------:R-:W-:Y:S02]  /*0510*/  UISETP.EQ.OR UP0, UPT, UR55, 0x3, !UP0 ;  /* 0x000000033700788c */ /* 0x000fe4000c702670 */
[----:B------:R-:W-:Y:S02]  /*0520*/  UIADD3 UR9, UR6, -0x1, URZ ;  /* 0xffffffff06097890 */ /* 0x000fe4000fffe03f */
[----:B------:R-:W-:Y:S01]  /*0530*/  UISETP.EQ.AND UP0, UPT, UR6, URZ, UP0 ;  /* 0x0000003f0600728c */ /* 0x000fe20008702270 */
[----:B-1----:R-:W-:-:S13]  /*0540*/  ISETP.NE.AND P0, PT, R2, RZ, PT ;  /* 0x000000ff0200720c */ /* 0x002fda0003f05270 */
[----:B------:R-:W-:Y:S05]  /*0550*/  @P0 BRA `(.L_x_6) ;  /* 0x0000000000580947 */ /* 0x000fea0003800000 */
[----:B------:R-:W1:Y:S01]  /*0560*/  S2UR UR8, SR_CgaCtaId ;  /* 0x00000000000879c3 */ /* 0x000e620000008800 */
[----:B------:R-:W-:Y:S01]  /*0570*/  UMOV UR4, 0x400 ;  /* 0x0000040000047882 */ /* 0x000fe20000000000 */
[----:B------:R-:W-:Y:S01]  /*0580*/  UMOV UR5, 0x1 ;  /* 0x0000000100057882 */ /* 0x000fe20000000000 */
[----:B------:R-:W-:Y:S01]  /*0590*/  UMOV UR6, 0x100 ;  /* 0x0000010000067882 */ /* 0x000fe20000000000 */
[----:B------:R-:W-:Y:S01]  /*05a0*/  ELECT P0, URZ, PT ;  /* 0x00000000003f782f */ /* 0x000fe20003800000 */
[----:B------:R-:W-:-:S04]  /*05b0*/  UIADD3 UR6, -UR6, 0x100000, URZ ;  /* 0x0010000006067890 */ /* 0x000fc8000fffe13f */
[----:B------:R-:W-:Y:S02]  /*05c0*/  USHF.L.U32 UR7, UR6, 0xb, URZ ;  /* 0x0000000b06077899 */ /* 0x000fe4000800063f */
[----:B------:R-:W-:Y:S02]  /*05d0*/  USHF.L.U32 UR6, UR6, 0x1, URZ ;  /* 0x0000000106067899 */ /* 0x000fe4000800063f */
[----:B-1----:R-:W-:Y:S02]  /*05e0*/  ULEA UR8, UR8, UR4, 0x18 ;  /* 0x0000000408087291 */ /* 0x002fe4000f8ec03f */
[----:B------:R-:W-:-:S04]  /*05f0*/  UIADD3 UR4, -UR5, 0x100000, URZ ;  /* 0x0010000005047890 */ /* 0x000fc8000fffe13f */
[----:B------:R-:W-:Y:S02]  /*0600*/  USHF.L.U32 UR5, UR4, 0xb, URZ ;  /* 0x0000000b04057899 */ /* 0x000fe4000800063f */
[----:B------:R-:W-:Y:S01]  /*0610*/  USHF.L.U32 UR4, UR4, 0x1, URZ ;  /* 0x0000000104047899 */ /* 0x000fe2000800063f */
[----:B------:R-:W1:Y:S11]  /*0620*/  FENCE.VIEW.ASYNC.S ;  /* 0x00000000000073c6 */ /* 0x000e760000000000 */
[----:B-1----:R1:W2:Y:S01]  /*0630*/  SYNCS.EXCH.64 URZ, [UR8], UR4 ;  /* 0x00000004083f75b2 */ /* 0x0022a20008000100 */
[----:B------:R1:W3:Y:S01]  /*0640*/  SYNCS.EXCH.64 URZ, [UR8+0x20], UR6 ;  /* 0x00002006083f75b2 */ /* 0x0002e20008000100 */
[----:B------:R1:W4:Y:S01]  /*0650*/  SYNCS.EXCH.64 URZ, [UR8+0x8], UR4 ;  /* 0x00000804083f75b2 */ /* 0x0003220008000100 */
[----:B------:R1:W1:Y:S01]  /*0660*/  SYNCS.EXCH.64 URZ, [UR8+0x28], UR6 ;  /* 0x00002806083f75b2 */ /* 0x0002620008000100 */
[----:B------:R1:W1:Y:S01]  /*0670*/  SYNCS.EXCH.64 URZ, [UR8+0x10], UR4 ;  /* 0x00001004083f75b2 */ /* 0x0002620008000100 */
[----:B------:R1:W1:Y:S01]  /*0680*/  SYNCS.EXCH.64 URZ, [UR8+0x30], UR6 ;  /* 0x00003006083f75b2 */ /* 0x0002620008000100 */
[----:B------:R1:W1:Y:S01]  /*0690*/  SYNCS.EXCH.64 URZ, [UR8+0x18], UR4 ;  /* 0x00001804083f75b2 */ /* 0x0002620008000100 */
[----:B------:R1:W1:Y:S01]  /*06a0*/  SYNCS.EXCH.64 URZ, [UR8+0x38], UR6 ;  /* 0x00003806083f75b2 */ /* 0x0002620008000100 */
[----:B------:R-:W-:Y:S01]  /*06b0*/  NOP ;  /* 0x0000000000007918 */ /* 0x000fe20000000000 */
.L_x_6:
[----:B------:R-:W5:Y:S01]  /*06c0*/  SHFL.IDX PT, R3, R0, RZ, 0x1f ;  /* 0x00001fff00037589 */ /* 0x000f6200000e0000 */
[----:B------:R-:W1:Y:S01]  /*06d0*/  LDC R2, c[0x0][0x904] ;  /* 0x00024100ff027b82 */ /* 0x000e620000000800 */
[----:B------:R-:W-:Y:S01]  /*06e0*/  NOP ;  /* 0x0000000000007918 */ /* 0x000fe20000000000 */
[----:B-----5:R-:W-:-:S13]  /*06f0*/  ISETP.NE.AND P0, PT, R3, RZ, PT ;  /* 0x000000ff0300720c */ /* 0x020fda0003f05270 */
[----:B------:R-:W-:Y:S05]  /*0700*/  @P0 BRA `(.L_x_7) ;  /* 0x0000000000580947 */ /* 0x000fea0003800000 */
[----:B-1----:R-:W1:Y:S01]  /*0710*/  S2UR UR5, SR_CgaCtaId ;  /* 0x00000000000579c3 */ /* 0x002e620000008800 */
[----:B------:R-:W-:Y:S01]  /*0720*/  UMOV UR4, 0x400 ;  /* 0x0000040000047882 */ /* 0x000fe20000000000 */
[----:B------:R-:W-:Y:S01]  /*0730*/  UMOV UR6, 0x20 ;  /* 0x0000002000067882 */ /* 0x000fe20000000000 */
[----:B------:R-:W-:Y:S01]  /*0740*/  UMOV UR7, 0x100 ;  /* 0x0000010000077882 */ /* 0x000fe20000000000 */
[----:B------:R-:W-:Y:S01]  /*0750*/  ELECT P0, URZ, PT ;  /* 0x00000000003f782f */ /* 0x000fe20003800000 */
[----:B-1----:R-:W-:Y:S02]  /*0760*/  ULEA UR8, UR5, UR4, 0x18 ;  /* 0x0000000405087291 */ /* 0x002fe4000f8ec03f */
[----:B------:R-:W-:-:S04]  /*0770*/  UIADD3 UR4, -UR6, 0x100000, URZ ;  /* 0x0010000006047890 */ /* 0x000fc8000fffe13f */
[----:B------:R-:W-:Y:S02]  /*0780*/  USHF.L.U32 UR5, UR4, 0xb, URZ ;  /* 0x0000000b04057899 */ /* 0x000fe4000800063f */
[----:B------:R-:W-:Y:S02]  /*0790*/  USHF.L.U32 UR4, UR4, 0x1, URZ ;  /* 0x0000000104047899 */ /* 0x000fe4000800063f */
[----:B------:R-:W-:-:S04]  /*07a0*/  UIADD3 UR6, -UR7, 0x100000, URZ ;  /* 0x0010000007067890 */ /* 0x000fc8000fffe13f */
[----:B------:R-:W-:Y:S02]  /*07b0*/  USHF.L.U32 UR7, UR6, 0xb, URZ ;  /* 0x0000000b06077899 */ /* 0x000fe4000800063f */
[----:B------:R-:W-:Y:S01]  /*07c0*/  USHF.L.U32 UR6, UR6, 0x1, URZ ;  /* 0x0000000106067899 */ /* 0x000fe2000800063f */
[----:B------:R-:W1:Y:S03]  /*07d0*/  FENCE.VIEW.ASYNC.S ;  /* 0x00000000000073c6 */ /* 0x000e660000000000 */
[----:B-1----:R1:W1:Y:S08]  /*07e0*/  SYNCS.EXCH.64 URZ, [UR8+0x40], UR4 ;  /* 0x00004004083f75b2 */ /* 0x0022700008000100 */
[----:B------:R1:W1:Y:S01]  /*07f0*/  SYNCS.EXCH.64 URZ, [UR8+0x60], UR6 ;  /* 0x00006006083f75b2 */ /* 0x0002620008000100 */
[----:B------:R1:W1:Y:S01]  /*0800*/  SYNCS.EXCH.64 URZ, [UR8+0x48], UR4 ;  /* 0x00004804083f75b2 */ /* 0x0002620008000100 */
[----:B------:R1:W1:Y:S01]  /*0810*/  SYNCS.EXCH.64 URZ, [UR8+0x68], UR6 ;  /* 0x00006806083f75b2 */ /* 0x0002620008000100 */
[----:B------:R1:W1:Y:S01]  /*0820*/  SYNCS.EXCH.64 URZ, [UR8+0x50], UR4 ;  /* 0x00005004083f75b2 */ /* 0x0002620008000100 */
[----:B------:R1:W1:Y:S01]  /*0830*/  SYNCS.EXCH.64 URZ, [UR8+0x70], UR6 ;  /* 0x00007006083f75b2 */ /* 0x0002620008000100 */
[----:B------:R1:W1:Y:S01]  /*0840*/  SYNCS.EXCH.64 URZ, [UR8+0x58], UR4 ;  /* 0x00005804083f75b2 */ /* 0x0002620008000100 */
[----:B------:R1:W1:Y:S01]  /*0850*/  SYNCS.EXCH.64 URZ, [UR8+0x78], UR6 ;  /* 0x00007806083f75b2 */ /* 0x0002620008000100 */
[----:B------:R-:W-:Y:S01]  /*0860*/  NOP ;  /* 0x0000000000007918 */ /* 0x000fe20000000000 */
.L_x_7:
[----:B------:R-:W5:Y:S01]  /*0870*/  SHFL.IDX PT, R0, R0, RZ, 0x1f ;  /* 0x00001fff00007589 */ /* 0x000f6200000e0000 */
[----:B------:R-:W2:Y:S01]  /*0880*/  S2UR UR38, SR_CgaCtaId ;  /* 0x00000000002679c3 */ /* 0x000ea20000008800 */
[----:B------:R-:W-:Y:S02]  /*0890*/  ELECT P0, URZ, PT ;  /* 0x00000000003f782f */ /* 0x000fe40003800000 */
[----:B-1----:R-:W-:Y:S01]  /*08a0*/  ISETP.NE.AND P2, PT, R2, 0x1, PT ;  /* 0x000000010200780c */ /* 0x002fe20003f45270 */
[----:B------:R-:W1:Y:S01]  /*08b0*/  S2R R5, SR_CTAID.Y ;  /* 0x0000000000057919 */ /* 0x000e620000002600 */
[----:B------:R-:W-:Y:S01]  /*08c0*/  UMOV UR4, 0x20 ;  /* 0x0000002000047882 */ /* 0x000fe20000000000 */
[----:B------:R-:W-:Y:S01]  /*08d0*/  UISETP.EQ.AND UP2, UPT, UR55, 0x2, !UP1 ;  /* 0x000000023700788c */ /* 0x000fe2000cf42270 */
[----:B------:R-:W-:Y:S01]  /*08e0*/  P2R R3, PR, RZ, 0x4 ;  /* 0x00000004ff037803 */ /* 0x000fe20000000000 */
[----:B------:R-:W3:Y:S01]  /*08f0*/  S2R R4, SR_CTAID.X ;  /* 0x0000000000047919 */ /* 0x000ee20000002500 */
[----:B------:R-:W-:Y:S01]  /*0900*/  USEL UR37, URZ, 0x1, !UP0 ;  /* 0x000000013f257887 */ /* 0x000fe2000c000000 */
[----:B------:R-:W-:Y:S01]  /*0910*/  NOP ;  /* 0x0000000000007918 */ /* 0x000fe20000000000 */
[----:B------:R-:W-:Y:S01]  /*0920*/  USEL UR58, URZ, 0x1, !UP2 ;  /* 0x000000013f3a7887 */ /* 0x000fe2000d000000 */
[----:B------:R-:W-:Y:S04]  /*0930*/  BSSY B6, `(.L_x_8) ;  /* 0x00015ce000067945 */ /* 0x000fe80003800000 */
[----:B------:R-:W3:Y:S01]  /*0940*/  @P2 LDC R17, c[0x0][0x10] ;  /* 0x00000400ff112b82 */ /* 0x000ee20000000800 */
[----:B------:R-:W-:-:S02]  /*0950*/  @P2 MOV R7, RZ ;  /* 0x000000ff00072202 */ /* 0x000fc40000000f00 */
[----:B-----5:R-:W-:-:S05]  /*0960*/  ISETP.NE.OR P0, PT, R0, RZ, !P0 ;  /* 0x000000ff0000720c */ /* 0x020fca0004705670 */
[----:B------:R-:W5:Y:S01]  /*0970*/  @!P2 LDC R3, c[0x0][0xc] ;  /* 0x00000300ff03ab82 */ /* 0x000f620000000800 */
[----:B-1----:R-:W-:-:S07]  /*0980*/  @P2 MOV R0, R5 ;  /* 0x0000000500002202 */ /* 0x002fce0000000f00 */
[----:B------:R-:W-:Y:S01]  /*0990*/  VOTEU.ALL UP3, P0 ;  /* 0x00000000003f7886 */ /* 0x000fe20000060000 */
[----:B------:R-:W-:Y:S01]  /*09a0*/  VOTEU.ALL UP0, P0 ;  /* 0x00000000003f7886 */ /* 0x000fe20000000000 */
[----:B------:R-:W-:Y:S01]  /*09b0*/  VOTEU.ALL UP2, P0 ;  /* 0x00000000003f7886 */ /* 0x000fe20000040000 */
[----:B------:R-:W-:Y:S01]  /*09c0*/  PLOP3.LUT P0, PT, PT, PT, UP1, 0x80, 0x0 ;  /* 0x000000000000781c */ /* 0x000fe20003f0f018 */
[----:B------:R-:W-:Y:S01]  /*09d0*/  @P2 IMAD.MOV.U32 R6, RZ, RZ, R0 ;  /* 0x000000ffff062224 */ /* 0x000fe200078e0000 */
[----:B------:R-:W-:Y:S01]  /*09e0*/  @!UP3 UMOV UR6, 0x400 ;  /* 0x000004000006b882 */ /* 0x000fe20000000000 */
[----:B------:R-:W-:-:S04]  /*09f0*/  @!UP3 UIADD3 UR4, -UR4, 0x100000, URZ ;  /* 0x001000000404b890 */ /* 0x000fc8000fffe13f */
[----:B------:R-:W-:Y:S02]  /*0a00*/  @!UP3 USHF.L.U32 UR5, UR4, 0xb, URZ ;  /* 0x0000000b0405b899 */ /* 0x000fe4000800063f */
[----:B------:R-:W-:Y:S01]  /*0a10*/  @!UP3 USHF.L.U32 UR4, UR4, 0x1, URZ ;  /* 0x000000010404b899 */ /* 0x000fe2000800063f */
[----:B------:R-:W-:Y:S01]  /*0a20*/  @!P2 IMAD.MOV.U32 R0, RZ, RZ, R5 ;  /* 0x000000ffff00a224 */ /* 0x000fe200078e0005 */
[----:B--2---:R-:W-:Y:S01]  /*0a30*/  @!UP3 ULEA UR8, UR38, UR6, 0x18 ;  /* 0x000000062608b291 */ /* 0x004fe2000f8ec03f */
[----:B------:R-:W-:Y:S01]  /*0a40*/  MOV R5, RZ ;  /* 0x000000ff00057202 */ /* 0x000fe20000000f00 */
[----:B---3--:R-:W-:Y:S01]  /*0a50*/  @P2 IMAD.WIDE.U32 R16, R4, R17, R6 ;  /* 0x0000001104102225 */ /* 0x008fe200078e0006 */
[----:B------:R-:W-:Y:S01]  /*0a60*/  ULDC UR6, c[0x0][0xc] ;  /* 0x0000030000067ab9 */ /* 0x000fe20000000800 */
[----:B------:R-:W-:Y:S01]  /*0a70*/  ULDC UR7, c[0x0][0x10] ;  /* 0x0000040000077ab9 */ /* 0x000fe20000000800 */
[----:B------:R-:W-:Y:S01]  /*0a80*/  UISETP.GE.U32.AND UP3, UPT, UR9, 0x2, UPT ;  /* 0x000000020900788c */ /* 0x000fe2000bf66070 */
[----:B-----5:R-:W-:-:S03]  /*0a90*/  @!P2 IMAD.WIDE.U32 R6, R3, R0, R4 ;  /* 0x000000000306a225 */ /* 0x020fc600078e0004 */
[----:B------:R-:W-:Y:S01]  /*0aa0*/  USEL UR58, UR58, 0x2, UP3 ;  /* 0x000000023a3a7887 */ /* 0x000fe20009800000 */
[----:B------:R-:W-:Y:S01]  /*0ab0*/  @P2 IMAD.MOV.U32 R3, RZ, RZ, RZ ;  /* 0x000000ffff032224 */ /* 0x000fe200078e00ff */
[----:B------:R-:W-:Y:S01]  /*0ac0*/  USEL UR37, UR37, 0x2, UP3 ;  /* 0x0000000225257887 */ /* 0x000fe20009800000 */
[----:B------:R-:W1:Y:S02]  /*0ad0*/  FENCE.VIEW.ASYNC.S ;  /* 0x00000000000073c6 */ /* 0x000e640000000000 */
[----:B-1----:R-:W4:Y:S01]  /*0ae0*/  @!UP0 SYNCS.EXCH.64 URZ, [UR8+0x80], UR4 ;  /* 0x00008004083f85b2 */ /* 0x002f220008000100 */
[----:B------:R-:W-:Y:S01]  /*0af0*/  @!P2 IMAD.MOV.U32 R16, RZ, RZ, R6 ;  /* 0x000000ffff10a224 */ /* 0x000fe200078e0006 */
[----:B------:R-:W-:Y:S02]  /*0b00*/  @P2 IADD3 R17, R17, R3, RZ ;  /* 0x0000000311112210 */ /* 0x000fe40007ffe0ff */
[----:B------:R-:W-:Y:S01]  /*0b10*/  @!P2 MOV R17, R7 ;  /* 0x000000070011a202 */ /* 0x000fe20000000f00 */
[----:B------:R1:W4:Y:S01]  /*0b20*/  @!UP2 SYNCS.EXCH.64 URZ, [UR8+0x88], UR4 ;  /* 0x00008804083fa5b2 */ /* 0x0003220008000100 */
[----:B------:R-:W-:Y:S01]  /*0b30*/  NOP ;  /* 0x0000000000007918 */ /* 0x000fe20000000000 */
[----:B-1----:R-:W-:-:S03]  /*0b40*/  UIMAD.WIDE.U32 UR4, UR6, UR7, URZ ;  /* 0x00000007060472a5 */ /* 0x002fc6000f8e003f */
[----:B------:R-:W-:Y:S02]  /*0b50*/  ULDC UR6, c[0x0][0x14] ;  /* 0x0000050000067ab9 */ /* 0x000fe40000000800 */
[----:B------:R-:W-:Y:S02]  /*0b60*/  UIMAD.WIDE.U32 UR42, UR4, UR6, URZ ;  /* 0x00000006042a72a5 */ /* 0x000fe4000f8e003f */
[----:B------:R-:W-:-:S04]  /*0b70*/  UIMAD UR52, UR5, UR6, URZ ;  /* 0x00000006053472a4 */ /* 0x000fc8000f8e023f */
[----:B------:R-:W-:Y:S01]  /*0b80*/  UIADD3 UR52, UR43, UR52, URZ ;  /* 0x000000342b347290 */ /* 0x000fe2000fffe03f */
[----:B----4-:R-:W-:Y:S06]  /*0b90*/  BAR.SYNC.DEFER_BLOCKING 0x0 ;  /* 0x0000000000007b1d */ /* 0x010fec0000010000 */
[----:B------:R-:W-:Y:S05]  /*0ba0*/  @!P0 BRA `(.L_x_9) ;  /* 0x0000012800e88947 */ /* 0x000fea0003800000 */
[----:B------:R-:W-:-:S06]  /*0bb0*/  UISETP.GT.U32.AND UP0, UPT, UR9, 0x1, UPT ;  /* 0x000000010900788c */ /* 0x000fcc000bf04070 */
[----:B------:R-:W-:-:S13]  /*0bc0*/  PLOP3.LUT P0, PT, PT, PT, UP0, 0x80, 0x0 ;  /* 0x000000000000781c */ /* 0x000fda0003f0f008 */
[----:B------:R-:W-:Y:S05]  /*0bd0*/  @P0 BRA `(.L_x_10) ;  /* 0x00000158008c0947 */ /* 0x000fea0003800000 */
[----:B------:R-:W-:Y:S01]  /*0be0*/  ULDC.64 UR4, c[0x0][0x8f8] ;  /* 0x00023e0000047ab9 */ /* 0x000fe20000000a00 */
[----:B------:R-:W-:Y:S01]  /*0bf0*/  UMOV UR47, 0xffffffff ;  /* 0xffffffff002f7882 */ /* 0x000fe20000000000 */
[----:B------:R-:W-:Y:S01]  /*0c00*/  ISETP.GE.U32.AND P0, PT, R16, UR4, PT ;  /* 0x0000000410007c0c */ /* 0x000fe2000bf06070 */
[----:B------:R-:W-:Y:S01]  /*0c10*/  IMAD.MOV.U32 R19, RZ, RZ, -0x1 ;  /* 0xffffffffff137424 */ /* 0x000fe200078e00ff */
[----:B------:R-:W-:Y:S02]  /*0c20*/  PRMT R22, RZ, 0x7610, R22 ;  /* 0x00007610ff167816 */ /* 0x000fe40000000016 */
[----:B------:R-:W-:Y:S02]  /*0c30*/  ISETP.GE.U32.AND.EX P0, PT, R17, UR5, PT, P0 ;  /* 0x0000000511007c0c */ /* 0x000fe4000bf06100 */
[----:B------:R-:W-:Y:S02]  /*0c40*/  MOV R155, 0xffffffff ;  /* 0xffffffff009b7802 */ /* 0x000fe40000000f00 */
[----:B------:R-:W-:-:S09]  /*0c50*/  PRMT R3, RZ, 0x7610, R3 ;  /* 0x00007610ff037816 */ /* 0x000fd20000000003 */
[----:B------:R-:W-:Y:S05]  /*0c60*/  @P0 BRA `(.L_x_11) ;  /* 0x00000004005c0947 */ /* 0x000fea0003800000 */
[----:B------:R-:W1:Y:S01]  /*0c70*/  LDC.64 R14, c[0x0][0x8d0] ;  /* 0x00023400ff0e7b82 */ /* 0x000e620000000a00 */
[----:B------:R-:W-:Y:S01]  /*0c80*/  IMAD.MOV.U32 R6, RZ, RZ, R16 ;  /* 0x000000ffff067224 */ /* 0x000fe200078e0010 */
[----:B------:R-:W-:-:S06]  /*0c90*/  MOV R7, R17 ;  /* 0x0000001100077202 */ /* 0x000fcc0000000f00 */
[----:B------:R-:W2:Y:S08]  /*0ca0*/  LDC R12, c[0x0][0x8d8] ;  /* 0x00023600ff0c7b82 */ /* 0x000eb00000000800 */
[----:B------:R-:W3:Y:S01]  /*0cb0*/  LDC.64 R20, c[0x0][0x8c8] ;  /* 0x00023200ff147b82 */ /* 0x000ee20000000a00 */
[----:B-1----:R-:W-:-:S04]  /*0cc0*/  ISETP.NE.U32.AND P0, PT, R14, RZ, PT ;  /* 0x000000ff0e00720c */ /* 0x002fc80003f05070 */
[----:B------:R-:W-:-:S13]  /*0cd0*/  ISETP.NE.AND.EX P0, PT, R15, RZ, PT, P0 ;  /* 0x000000ff0f00720c */ /* 0x000fda0003f05300 */
[----:B--23--:R-:W-:Y:S05]  /*0ce0*/  @!P0 BRA `(.L_x_12) ;  /* 0x0000000000288947 */ /* 0x00cfea0003800000 */
[----:B------:R-:W1:Y:S02]  /*0cf0*/  LDC R3, c[0x0][0x8dc] ;  /* 0x00023700ff037b82 */ /* 0x000e640000000800 */
[----:B-1----:R-:W-:-:S05]  /*0d00*/  IADD3 R3, P0, R16, R3, RZ ;  /* 0x0000000310037210 */ /* 0x002fca0007f1e0ff */
[----:B------:R-:W-:-:S04]  /*0d10*/  IMAD.X R13, RZ, RZ, R17, P0 ;  /* 0x000000ffff0d7224 */ /* 0x000fc800000e0611 */
[----:B------:R-:W-:-:S04]  /*0d20*/  IMAD.WIDE.U32 R6, R13, R14, RZ ;  /* 0x0000000e0d067225 */ /* 0x000fc800078e00ff */
[----:B------:R-:W-:-:S04]  /*0d30*/  IMAD.WIDE.U32 R8, P0, R3, R15, R6 ;  /* 0x0000000f03087225 */ /* 0x000fc80007800006 */
[----:B------:R-:W-:Y:S01]  /*0d40*/  IMAD.WIDE.U32 R6, R3, R14, RZ ;  /* 0x0000000e03067225 */ /* 0x000fe200078e00ff */
[----:B------:R-:W-:-:S03]  /*0d50*/  IADD3.X R11, RZ, RZ, RZ, P0, !PT ;  /* 0x000000ffff0b7210 */ /* 0x000fc600007fe4ff */
[----:B------:R-:W-:Y:S01]  /*0d60*/  IMAD.MOV.U32 R10, RZ, RZ, R9 ;  /* 0x000000ffff0a7224 */ /* 0x000fe200078e0009 */
[----:B------:R-:W-:-:S05]  /*0d70*/  IADD3 RZ, P0, R7, R8, RZ ;  /* 0x0000000807ff7210 */ /* 0x000fca0007f1e0ff */
[----:B------:R-:W-:-:S08]  /*0d80*/  IMAD.WIDE.U32.X R6, R13, R15, R10, P0 ;  /* 0x0000000f0d067225 */ /* 0x000fd000000e040a */
.L_x_12:
[--C-:B------:R-:W-:Y:S01]  /*0d90*/  SHF.R.U64 R27, R6, R12, R7.reuse ;  /* 0x0000000c061b7219 */ /* 0x100fe20000001207 */
[----:B------:R-:W1:Y:S01]  /*0da0*/  LDC R10, c[0x0][0x8c0] ;  /* 0x00023000ff0a7b82 */ /* 0x000e620000000800 */
[----:B------:R-:W-:Y:S01]  /*0db0*/  I2FP.F32.U32 R3, R4 ;  /* 0x0000000400037245 */ /* 0x000fe20000201000 */
[----:B------:R-:W-:Y:S01]  /*0dc0*/  ULDC UR4, c[0x0][0x150] ;  /* 0x0000540000047ab9 */ /* 0x000fe20000000800 */
[----:B------:R-:W-:Y:S02]  /*0dd0*/  SHF.R.U32.HI R5, RZ, R12, R7 ;  /* 0x0000000cff057219 */ /* 0x000fe40000011607 */
[----:B------:R-:W-:Y:S01]  /*0de0*/  IADD3 R9, P0, RZ, -R27, RZ ;  /* 0x8000001bff097210 */ /* 0x000fe20007f1e0ff */
[----:B------:R-:W-:Y:S01]  /*0df0*/  FMUL R3, R3, UR4 ;  /* 0x0000000403037c20 */ /* 0x000fe20008400000 */
[----:B------:R-:W-:Y:S01]  /*0e00*/  ULDC UR4, c[0x0][0x154] ;  /* 0x0000550000047ab9 */ /* 0x000fe20000000800 */
[----:B------:R-:W2:Y:S01]  /*0e10*/  LDC.64 R24, c[0x0][0x8e8] ;  /* 0x00023a00ff187b82 */ /* 0x000ea20000000a00 */
[----:B------:R-:W-:Y:S01]  /*0e20*/  IADD3.X R11, RZ, ~R5, RZ, P0, !PT ;  /* 0x80000005ff0b7210 */ /* 0x000fe200007fe4ff */
[----:B------:R-:W-:-:S02]  /*0e30*/  IMAD.WIDE.U32 R6, R9, R20, R16 ;  /* 0x0000001409067225 */ /* 0x000fc400078e0010 */
[----:B------:R-:W3:Y:S02]  /*0e40*/  F2I.U32.TRUNC.NTZ R3, R3 ;  /* 0x0000000300037305 */ /* 0x000ee4000020f000 */
[----:B------:R-:W-:Y:S02]  /*0e50*/  IMAD R8, R11, R20, RZ ;  /* 0x000000140b087224 */ /* 0x000fe400078e02ff */
[----:B------:R-:W4:Y:S02]  /*0e60*/  LDC R5, c[0x0][0x144] ;  /* 0x00005100ff057b82 */ /* 0x000f240000000800 */
[----:B------:R-:W-:-:S04]  /*0e70*/  IMAD R9, R9, R21, R8 ;  /* 0x0000001509097224 */ /* 0x000fc800078e0208 */
[----:B------:R-:W-:Y:S01]  /*0e80*/  IMAD.IADD R7, R7, 0x1, R9 ;  /* 0x0000000107077824 */ /* 0x000fe200078e0209 */
[----:B------:R-:W-:Y:S01]  /*0e90*/  MOV R9, 0x1 ;  /* 0x0000000100097802 */ /* 0x000fe20000000f00 */
[----:B------:R-:W5:Y:S03]  /*0ea0*/  LDC R12, c[0x0][0x8b0] ;  /* 0x00022c00ff0c7b82 */ /* 0x000f660000000800 */
[--C-:B-1----:R-:W-:Y:S02]  /*0eb0*/  SHF.R.U64 R14, R6, R10, R7.reuse ;  /* 0x0000000a060e7219 */ /* 0x102fe40000001207 */
[----:B------:R-:W-:Y:S02]  /*0ec0*/  I2FP.F32.U32 R6, R0 ;  /* 0x0000000000067245 */ /* 0x000fe40000201000 */
[----:B---3--:R-:W-:Y:S01]  /*0ed0*/  IADD3 R8, -R3, RZ, RZ ;  /* 0x000000ff03087210 */ /* 0x008fe20007ffe1ff */
[----:B------:R-:W1:Y:S01]  /*0ee0*/  LDC R20, c[0x0][0x900] ;  /* 0x00024000ff147b82 */ /* 0x000e620000000800 */
[----:B--2---:R-:W-:Y:S01]  /*0ef0*/  ISETP.NE.U32.AND P0, PT, R24, RZ, PT ;  /* 0x000000ff1800720c */ /* 0x004fe20003f05070 */
[----:B------:R-:W-:Y:S01]  /*0f00*/  FMUL R6, R6, UR4 ;  /* 0x0000000406067c20 */ /* 0x000fe20008400000 */
[----:B------:R-:W-:-:S02]  /*0f10*/  SHF.R.U32.HI R7, RZ, R10, R7 ;  /* 0x0000000aff077219 */ /* 0x000fc40000011607 */
[----:B------:R-:W-:-:S03]  /*0f20*/  ISETP.NE.AND.EX P0, PT, R25, RZ, PT, P0 ;  /* 0x000000ff1900720c */ /* 0x000fc60003f05300 */
[----:B------:R-:W2:Y:S01]  /*0f30*/  LDC R13, c[0x0][0x148] ;  /* 0x00005200ff0d7b82 */ /* 0x000ea20000000800 */
[----:B----4-:R-:W-:-:S07]  /*0f40*/  IMAD R3, R5, R8, R4 ;  /* 0x0000000805037224 */ /* 0x010fce00078e0204 */
[----:B------:R-:W3:Y:S01]  /*0f50*/  LDC R19, c[0x0][0x8a8] ;  /* 0x00022a00ff137b82 */ /* 0x000ee20000000800 */
[-CC-:B-----5:R-:W-:Y:S02]  /*0f60*/  SHF.R.U64 R28, R14, R12.reuse, R7.reuse ;  /* 0x0000000c0e1c7219 */ /* 0x1a0fe40000001207 */
[----:B------:R-:W-:Y:S01]  /*0f70*/  SHF.R.U32.HI R5, RZ, R12, R7 ;  /* 0x0000000cff057219 */ /* 0x000fe20000011607 */
[----:B------:R-:W-:Y:S01]  /*0f80*/  IMAD.MOV.U32 R7, RZ, RZ, -0x1 ;  /* 0xffffffffff077424 */ /* 0x000fe200078e00ff */
[----:B------:R4:W1:Y:S03]  /*0f90*/  F2I.U32.TRUNC.NTZ R12, R6 ;  /* 0x00000006000c7305 */ /* 0x000866000020f000 */
[----:B------:R-:W2:Y:S01]  /*0fa0*/  LDC R21, c[0x0][0x8f0] ;  /* 0x00023c00ff157b82 */ /* 0x000ea20000000800 */
[-C--:B-1----:R-:W-:Y:S02]  /*0fb0*/  SHF.L.U32 R4, R7, R20.reuse, RZ ;  /* 0x0000001407047219 */ /* 0x082fe400000006ff */
[----:B------:R-:W-:-:S02]  /*0fc0*/  SHF.R.U64 R30, R28, R20, R5 ;  /* 0x000000141c1e7219 */ /* 0x000fc40000001205 */
[----:B------:R-:W-:Y:S02]  /*0fd0*/  LOP3.LUT R11, RZ, R4, RZ, 0x33, !PT ;  /* 0x00000004ff0b7212 */ /* 0x000fe400078e33ff */
[-C--:B------:R-:W-:Y:S01]  /*0fe0*/  SHF.R.U32.HI R5, RZ, R20.reuse, R5 ;  /* 0x00000014ff057219 */ /* 0x080fe20000011605 */
[----:B------:R-:W1:Y:S01]  /*0ff0*/  LDC R23, c[0x0][0x8e0] ;  /* 0x00023800ff177b82 */ /* 0x000e620000000800 */
[----:B------:R-:W-:Y:S01]  /*1000*/  SHF.L.U32 R10, R9, R20, RZ ;  /* 0x00000014090a7219 */ /* 0x000fe200000006ff */
[----:B------:R-:W-:-:S06]  /*1010*/  IMAD.MOV.U32 R4, RZ, RZ, R30 ;  /* 0x000000ffff047224 */ /* 0x000fcc00078e001e */
[----:B------:R-:W1:Y:S01]  /*1020*/  LDC R26, c[0x0][0x8b8] ;  /* 0x00022e00ff1a7b82 */ /* 0x000e620000000800 */
[----:B----4-:R-:W-:Y:S05]  /*1030*/  @!P0 BRA `(.L_x_13) ;  /* 0x0000000000288947 */ /* 0x010fea0003800000 */
[----:B------:R-:W4:Y:S02]  /*1040*/  LDC R9, c[0x0][0x8f4] ;  /* 0x00023d00ff097b82 */ /* 0x000f240000000800 */
[----:B----4-:R-:W-:-:S04]  /*1050*/  IADD3 R9, P0, R30, R9, RZ ;  /* 0x000000091e097210 */ /* 0x010fc80007f1e0ff */
[----:B------:R-:W-:-:S05]  /*1060*/  IADD3.X R15, RZ, R5, RZ, P0, !PT ;  /* 0x00000005ff0f7210 */ /* 0x000fca00007fe4ff */
[----:B------:R-:W-:-:S04]  /*1070*/  IMAD.WIDE.U32 R4, R15, R24, RZ ;  /* 0x000000180f047225 */ /* 0x000fc800078e00ff */
[----:B------:R-:W-:-:S04]  /*1080*/  IMAD.WIDE.U32 R6, P0, R9, R25, R4 ;  /* 0x0000001909067225 */ /* 0x000fc80007800004 */
[----:B------:R-:W-:Y:S01]  /*1090*/  IMAD.WIDE.U32 R4, R9, R24, RZ ;  /* 0x0000001809047225 */ /* 0x000fe200078e00ff */
[----:B------:R-:W-:-:S03]  /*10a0*/  MOV R8, R7 ;  /* 0x0000000700087202 */ /* 0x000fc60000000f00 */
[----:B------:R-:W-:Y:S01]  /*10b0*/  IMAD.X R9, RZ, RZ, RZ, P0 ;  /* 0x000000ffff097224 */ /* 0x000fe200000e06ff */
[----:B------:R-:W-:-:S05]  /*10c0*/  IADD3 RZ, P0, R5, R6, RZ ;  /* 0x0000000605ff7210 */ /* 0x000fca0007f1e0ff */
[----:B------:R-:W-:-:S08]  /*10d0*/  IMAD.WIDE.U32.X R4, R15, R25, R8, P0 ;  /* 0x000000190f047225 */ /* 0x000fd000000e0408 */
.L_x_13:
[----:B--2---:R-:W-:Y:S01]  /*10e0*/  SHF.R.U64 R4, R4, R21, R5 ;  /* 0x0000001504047219 */ /* 0x004fe20000001205 */
[----:B------:R-:W-:Y:S01]  /*10f0*/  IMAD.MOV R12, RZ, RZ, -R12 ;  /* 0x000000ffff0c7224 */ /* 0x000fe200078e0a0c */
[----:B------:R-:W-:Y:S02]  /*1100*/  LOP3.LUT R11, R28, R11, RZ, 0xc0, !PT ;  /* 0x0000000b1c0b7212 */ /* 0x000fe400078ec0ff */
[----:B---3--:R-:W-:Y:S01]  /*1110*/  IADD3 R5, R19, -0x1, RZ ;  /* 0xffffffff13057810 */ /* 0x008fe20007ffe0ff */
[----:B------:R-:W-:Y:S01]  /*1120*/  IMAD.MOV R6, RZ, RZ, -R4 ;  /* 0x000000ffff067224 */ /* 0x000fe200078e0a04 */
[----:B------:R-:W-:Y:S01]  /*1130*/  R2UR UR47, R27 ;  /* 0x000000001b2f72ca */ /* 0x000fe200000e0000 */
[----:B------:R-:W-:Y:S01]  /*1140*/  @P2 IMAD R3, R13, R12, R0 ;  /* 0x0000000c0d032224 */ /* 0x000fe200078e0200 */
[----:B------:R-:W-:Y:S01]  /*1150*/  LOP3.LUT R5, R14, R5, RZ, 0xc0, !PT ;  /* 0x000000050e057212 */ /* 0x000fe200078ec0ff */
[----:B------:R-:W-:Y:S01]  /*1160*/  IMAD R10, R10, R4, R11 ;  /* 0x000000040a0a7224 */ /* 0x000fe200078e020b */
[----:B------:R-:W-:Y:S01]  /*1170*/  MOV R4, 0x1 ;  /* 0x0000000100047802 */ /* 0x000fe20000000f00 */
[----:B-1----:R-:W-:-:S02]  /*1180*/  IMAD R0, R6, R23, R30 ;  /* 0x0000001706007224 */ /* 0x002fc400078e021e */
[----:B------:R-:W-:Y:S02]  /*1190*/  IMAD R3, R10, R26, R3 ;  /* 0x0000001a0a037224 */ /* 0x000fe400078e0203 */
[----:B------:R-:W-:-:S05]  /*11a0*/  IMAD R0, R0, R19, R5 ;  /* 0x0000001300007224 */ /* 0x000fca00078e0205 */
[----:B------:R-:W-:Y:S02]  /*11b0*/  SEL R155, R0, R3, !P2 ;  /* 0x00000003009b7207 */ /* 0x000fe40005000000 */
[----:B------:R-:W-:Y:S02]  /*11c0*/  SEL R19, R3, R0, !P2 ;  /* 0x0000000003137207 */ /* 0x000fe40005000000 */
[----:B------:R-:W-:-:S07]  /*11d0*/  PRMT R3, R4, 0x7610, R3 ;  /* 0x0000761004037816 */ /* 0x000fce0000000003 */
.L_x_11:
[----:B------:R-:W-:-:S08]  /*11e0*/  NOP ;  /* 0x0000000000007918 */ /* 0x000fd00000000000 */
[----:B------:R-:W1:Y:S02]  /*11f0*/  USETMAXREG.TRY_ALLOC.CTAPOOL UP0, 0xe8 ;  /* 0x000000e8000079c8 */ /* 0x000e640008000600 */
[----:B-1----:R-:W-:-:S13]  /*1200*/  PLOP3.LUT P0, PT, PT, PT, UP0, 0x80, 0x0 ;  /* 0x000000000000781c */ /* 0x002fda0003f0f008 */
[----:B------:R-:W-:Y:S05]  /*1210*/  @!P0 BRA `(.L_x_11) ;  /* 0xfffffffc00f08947 */ /* 0x000fea000383ffff */
[----:B------:R-:W-:Y:S02]  /*1220*/  ULDC.64 UR4, c[0x0][0x590] ;  /* 0x0001640000047ab9 */ /* 0x000fe40000000a00 */
[----:B------:R-:W-:Y:S01]  /*1230*/  IMAD.U32 R163, RZ, RZ, UR4 ;  /* 0x00000004ffa37e24 */ /* 0x000fe2000f8e00ff */
[----:B------:R-:W-:-:S04]  /*1240*/  MOV R165, UR5 ;  /* 0x0000000500a57c02 */ /* 0x000fc80008000f00 */
[----:B------:R-:W-:-:S04]  /*1250*/  ISETP.NE.U32.AND P1, PT, R163, RZ, PT ;  /* 0x000000ffa300720c */ /* 0x000fc80003f25070 */
[----:B------:R-:W-:-:S13]  /*1260*/  ISETP.NE.AND.EX P0, PT, R165, RZ, PT, P1 ;  /* 0x000000ffa500720c */ /* 0x000fda0003f05310 */
[----:B------:R-:W-:Y:S05]  /*1270*/  @P0 BRA `(.L_x_14) ;  /* 0x00000000002c0947 */ /* 0x000fea0003800000 */
[----:B------:R-:W-:Y:S02]  /*1280*/  ULDC.64 UR4, c[0x0][0x588] ;  /* 0x0001620000047ab9 */ /* 0x000fe40000000a00 */
[----:B------:R-:W-:-:S04]  /*1290*/  ISETP.NE.U32.AND P0, PT, RZ, UR4, PT ;  /* 0x00000004ff007c0c */ /* 0x000fc8000bf05070 */
[----:B------:R-:W-:-:S13]  /*12a0*/  ISETP.NE.AND.EX P0, PT, RZ, UR5, PT, P0 ;  /* 0x00000005ff007c0c */ /* 0x000fda000bf05300 */
[----:B------:R-:W-:Y:S05]  /*12b0*/  @!P0 BRA `(.L_x_15) ;  /* 0x0000000000108947 */ /* 0x000fea0003800000 */
[----:B------:R-:W1:Y:S02]  /*12c0*/  LDC.64 R4, c[0x0][0x588] ;  /* 0x00016200ff047b82 */ /* 0x000e640000000a00 */
[----:B-1----:R1:W5:Y:S01]  /*12d0*/  LDG.E R154, desc[UR56][R4.64] ;  /* 0x00000038049a7981 */ /* 0x002362000c1e1900 */
[----:B------:R-:W-:Y:S01]  /*12e0*/  IMAD.MOV.U32 R22, RZ, RZ, 0x1 ;  /* 0x00000001ff167424 */ /* 0x000fe200078e00ff */
[----:B------:R-:W-:Y:S06]  /*12f0*/  BRA `(.L_x_14) ;  /* 0x00000000000c7947 */ /* 0x000fec0003800000 */
.L_x_15:
[----:B------:R-:W-:Y:S01]  /*1300*/  ULDC UR4, c[0x0][0x580] ;  /* 0x0001600000047ab9 */ /* 0x000fe20000000800 */
[----:B------:R-:W-:Y:S01]  /*1310*/  MOV R22, 0x1 ;  /* 0x0000000100167802 */ /* 0x000fe20000000f00 */
[----:B------:R-:W-:-:S07]  /*1320*/  IMAD.U32 R154, RZ, RZ, UR4 ;  /* 0x00000004ff9a7e24 */ /* 0x000fce000f8e00ff */
.L_x_14:
[----:B------:R-:W-:Y:S02]  /*1330*/  ULDC.64 UR4, c[0x0][0x5b0] ;  /* 0x00016c0000047ab9 */ /* 0x000fe40000000a00 */
[----:B------:R-:W-:-:S04]  /*1340*/  ISETP.NE.U32.AND P0, PT, RZ, UR4, PT ;  /* 0x00000004ff007c0c */ /* 0x000fc8000bf05070 */
[----:B------:R-:W-:-:S13]  /*1350*/  ISETP.NE.AND.EX P0, PT, RZ, UR5, PT, P0 ;  /* 0x00000005ff007c0c */ /* 0x000fda000bf05300 */
[----:B------:R-:W-:Y:S05]  /*1360*/  @P0 BRA `(.L_x_16) ;  /* 0x0000000000240947 */ /* 0x000fea0003800000 */
[----:B------:R-:W-:Y:S02]  /*1370*/  ULDC.64 UR4, c[0x0][0x5a8] ;  /* 0x00016a0000047ab9 */ /* 0x000fe40000000a00 */
[----:B------:R-:W-:-:S04]  /*1380*/  ISETP.NE.U32.AND P0, PT, RZ, UR4, PT ;  /* 0x00000004ff007c0c */ /* 0x000fc8000bf05070 */
[----:B------:R-:W-:-:S13]  /*1390*/  ISETP.NE.AND.EX P0, PT, RZ, UR5, PT, P0 ;  /* 0x00000005ff007c0c */ /* 0x000fda000bf05300 */
[----:B------:R-:W-:Y:S05]  /*13a0*/  @!P0 BRA `(.L_x_17) ;  /* 0x00000000000c8947 */ /* 0x000fea0003800000 */
[----:B-1----:R-:W1:Y:S02]  /*13b0*/  LDC.64 R4, c[0x0][0x5a8] ;  /* 0x00016a00ff047b82 */ /* 0x002e640000000a00 */
[----:B-1----:R2:W5:Y:S01]  /*13c0*/  LDG.E R153, desc[UR56][R4.64] ;  /* 0x0000003804997981 */ /* 0x002562000c1e1900 */
[----:B------:R-:W-:Y:S05]  /*13d0*/  BRA `(.L_x_16) ;  /* 0x0000000000087947 */ /* 0x000fea0003800000 */
.L_x_17:
[----:B------:R-:W-:Y:S02]  /*13e0*/  ULDC UR4, c[0x0][0x5a0] ;  /* 0x0001680000047ab9 */ /* 0x000fe40000000800 */
[----:B------:R-:W-:-:S07]  /*13f0*/  MOV R153, UR4 ;  /* 0x0000000400997c02 */ /* 0x000fce0008000f00 */
.L_x_16:
[----:B------:R-:W-:Y:S01]  /*1400*/  LOP3.LUT P2, RZ, R3, 0xff, RZ, 0xc0, !PT ;  /* 0x000000ff03ff7812 */ /* 0x000fe2000784c0ff */
[----:B------:R-:W-:Y:S01]  /*1410*/  UMOV UR36, URZ ;  /* 0x0000003f00247c82 */ /* 0x000fe20008000000 */
[----:B------:R-:W-:-:S11]  /*1420*/  PLOP3.LUT P0, PT, PT, PT, PT, 0x80, 0x0 ;  /* 0x000000000000781c */ /* 0x000fd60003f0f070 */
[----:B------:R-:W-:Y:S05]  /*1430*/  @!P2 BRA `(.L_x_18) ;  /* 0x000001200028a947 */ /* 0x000fea0003800000 */
[----:B------:R-:W-:Y:S01]  /*1440*/  ULDC UR4, c[0x0][0x28c] ;  /* 0x0000a30000047ab9 */ /* 0x000fe20000000800 */
[----:B------:R-:W-:Y:S01]  /*1450*/  IMAD.MOV.U32 R23, RZ, RZ, 0x10 ;  /* 0x00000010ff177424 */ /* 0x000fe200078e00ff */
[----:B------:R-:W-:Y:S01]  /*1460*/  UIADD3 UR4, UR4, 0x3f, URZ ;  /* 0x0000003f04047890 */ /* 0x000fe2000fffe03f */
[----:B------:R-:W-:Y:S01]  /*1470*/  LOP3.LUT P0, RZ, R18, 0x4, RZ, 0xc0, !PT ;  /* 0x0000000412ff7812 */ /* 0x000fe2000780c0ff */
[----:B------:R-:W-:Y:S01]  /*1480*/  ULOP3.LUT UR54, UR37, 0x1, URZ, 0xfc, !UPT ;  /* 0x0000000125367892 */ /* 0x000fe2000f8efc3f */
[----:B------:R-:W-:Y:S01]  /*1490*/  MOV R152, RZ ;  /* 0x000000ff00987202 */ /* 0x000fe20000000f00 */
[----:B------:R-:W-:Y:S01]  /*14a0*/  USHF.R.S32.HI UR5, URZ, 0x1f, UR4 ;  /* 0x0000001f3f057899 */ /* 0x000fe20008011404 */
[----:B------:R-:W-:Y:S01]  /*14b0*/  SEL R23, R23, 0xfffffff0, !P0 ;  /* 0xfffffff017177807 */ /* 0x000fe20004000000 */
[----:B------:R-:W-:Y:S02]  /*14c0*/  ULOP3.LUT UR49, UR58, 0x1, URZ, 0xfc, !UPT ;  /* 0x000000013a317892 */ /* 0x000fe4000f8efc3f */
[----:B------:R-:W-:Y:S01]  /*14d0*/  ULEA.HI UR5, UR5, UR4, URZ, 0x6 ;  /* 0x0000000405057291 */ /* 0x000fe2000f8f303f */
[----:B------:R-:W-:Y:S01]  /*14e0*/  ULDC.64 UR40, c[0x0][0x198] ;  /* 0x0000660000287ab9 */ /* 0x000fe20000000a00 */
[----:B------:R-:W-:-:S02]  /*14f0*/  UMOV UR39, URZ ;  /* 0x0000003f00277c82 */ /* 0x000fc40008000000 */
[----:B------:R-:W-:Y:S01]  /*1500*/  USHF.R.S32.HI UR50, URZ, 0x6, UR5 ;  /* 0x000000063f327899 */ /* 0x000fe20008011405 */
[----:B------:R-:W-:Y:S01]  /*1510*/  UMOV UR48, URZ ;  /* 0x0000003f00307c82 */ /* 0x000fe20008000000 */
[----:B------:R-:W-:-:S10]  /*1520*/  UMOV UR36, URZ ;  /* 0x0000003f00247c82 */ /* 0x000fd40008000000 */
.L_x_135:
[----:B------:R-:W-:Y:S01]  /*1530*/  LOP3.LUT R0, R18, 0x80, RZ, 0xc0, !PT ;  /* 0x0000008012007812 */ /* 0x000fe200078ec0ff */
[----:B------:R-:W3:Y:S01]  /*1540*/  S2UR UR53, SR_CgaCtaId ;  /* 0x00000000003579c3 */ /* 0x000ee20000008800 */
[----:B------:R-:W-:Y:S02]  /*1550*/  UMOV UR51, 0x400 ;  /* 0x0000040000337882 */ /* 0x000fe40000000000 */
[----:B------:R-:W-:-:S06]  /*1560*/  SHF.R.U32.HI R0, RZ, 0x7, R0 ;  /* 0x00000007ff007819 */ /* 0x000fcc0000011600 */
[----:B------:R-:W4:Y:S01]  /*1570*/  SHFL.IDX PT, R0, R0, RZ, 0x1f ;  /* 0x00001fff00007589 */ /* 0x000f2200000e0000 */
[----:B---3--:R-:W-:Y:S01]  /*1580*/  ULEA UR51, UR53, UR51, 0x18 ;  /* 0x0000003335337291 */ /* 0x008fe2000f8ec03f */
[----:B----4-:R-:W-:-:S13]  /*1590*/  R2UR UR4, R0 ;  /* 0x00000000000472ca */ /* 0x010fda00000e0000 */
[----:B------:R-:W-:-:S04]  /*15a0*/  ULEA.HI UR5, UR4, UR4, URZ, 0x1 ;  /* 0x0000000404057291 */ /* 0x000fc8000f8f083f */
[----:B------:R-:W-:-:S04]  /*15b0*/  ULOP3.LUT UR5, UR5, 0x7fffe, URZ, 0xc0, !UPT ;  /* 0x0007fffe05057892 */ /* 0x000fc8000f8ec03f */
[----:B------:R-:W-:-:S03]  /*15c0*/  UIADD3 UR5, UR4, -UR5, URZ ;  /* 0x8000000504057290 */ /* 0x000fc6000fffe03f */
[----:B------:R-:W-:Y:S01]  /*15d0*/  ULDC UR4, c[0x0][0x28c] ;  /* 0x0000a30000047ab9 */ /* 0x000fe20000000800 */
[----:B------:R-:W-:Y:S01]  /*15e0*/  ULEA UR5, UR5, UR51, 0xd ;  /* 0x0000003305057291 */ /* 0x000fe2000f8e683f */
[----:B------:R-:W-:-:S03]  /*15f0*/  ISETP.LT.AND P0, PT, RZ, UR4, PT ;  /* 0x00000004ff007c0c */ /* 0x000fc6000bf01270 */
[----:B------:R-:W-:-:S04]  /*1600*/  UIADD3 UR5, UR5, 0x8400, URZ ;  /* 0x0000840005057890 */ /* 0x000fc8000fffe03f */
[----:B------:R-:W-:-:S04]  /*1610*/  USHF.R.U32.HI UR5, URZ, 0x4, UR5 ;  /* 0x000000043f057899 */ /* 0x000fc80008011605 */
[----:B------:R-:W-:-:S04]  /*1620*/  ULOP3.LUT UR5, UR5, 0x3fff, URZ, 0xc0, !UPT ;  /* 0x00003fff05057892 */ /* 0x000fc8000f8ec03f */
[----:B------:R-:W-:Y:S01]  /*1630*/  ULOP3.LUT UR44, UR5, 0x10000, URZ, 0xfc, !UPT ;  /* 0x00010000052c7892 */ /* 0x000fe2000f8efc3f */
[----:B-1----:R-:W-:Y:S11]  /*1640*/  @P0 BRA `(.L_x_19) ;  /* 0x0000000000400947 */ /* 0x002ff60003800000 */
[----:B------:R-:W-:Y:S01]  /*1650*/  MOV R0, 0x0 ;  /* 0x0000000000007802 */ /* 0x000fe20000000f00 */
[----:B------:R-:W-:Y:S01]  /*1660*/  ULDC.64 UR4, c[0x4][0x70] ;  /* 0x01001c0000047ab9 */ /* 0x000fe20000000a00 */
[----:B------:R-:W-:Y:S01]  /*1670*/  ULDC.64 UR6, c[0x4][0x8] ;  /* 0x0100020000067ab9 */ /* 0x000fe20000000a00 */
[----:B-12---:R-:W-:Y:S01]  /*1680*/  IMAD.U32 R4, RZ, RZ, UR4 ;  /* 0x00000004ff047e24 */ /* 0x006fe2000f8e00ff */
[----:B------:R1:W2:Y:S01]  /*1690*/  LDC.64 R14, c[0x4][R0] ;  /* 0x01000000000e7b82 */ /* 0x0002a20000000a00 */
[----:B------:R-:W-:Y:S01]  /*16a0*/  MOV R5, UR5 ;  /* 0x0000000500057c02 */ /* 0x000fe20008000f00 */
[----:B------:R-:W-:Y:S01]  /*16b0*/  ULDC.64 UR4, c[0x4][0x78] ;  /* 0x01001e0000047ab9 */ /* 0x000fe20000000a00 */
[----:B------:R-:W-:Y:S01]  /*16c0*/  IMAD.U32 R10, RZ, RZ, UR6 ;  /* 0x00000006ff0a7e24 */ /* 0x000fe2000f8e00ff */
[----:B------:R-:W-:Y:S01]  /*16d0*/  MOV R7, UR5 ;  /* 0x0000000500077c02 */ /* 0x000fe20008000f00 */
[----:B------:R-:W-:Y:S01]  /*16e0*/  IMAD.U32 R6, RZ, RZ, UR4 ;  /* 0x00000004ff067e24 */ /* 0x000fe2000f8e00ff */
[----:B------:R-:W-:Y:S01]  /*16f0*/  MOV R11, UR7 ;  /* 0x00000007000b7c02 */ /* 0x000fe20008000f00 */
[----:B------:R-:W-:Y:S01]  /*1700*/  IMAD.MOV.U32 R8, RZ, RZ, 0x1e1 ;  /* 0x000001e1ff087424 */ /* 0x000fe200078e00ff */
[----:B------:R-:W-:Y:S01]  /*1710*/  MOV R12, 0x1 ;  /* 0x00000001000c7802 */ /* 0x000fe20000000f00 */
[----:B-1----:R-:W-:-:S07]  /*1720*/  IMAD.MOV.U32 R13, RZ, RZ, RZ ;  /* 0x000000ffff0d7224 */ /* 0x002fce00078e00ff */
[----:B------:R-:W-:-:S07]  /*1730*/  LEPC R20, `(.L_x_19) ;  /* 0x000000001014794e */ /* 0x000fce0000000000 */
[----:B--2--5:R-:W-:Y:S05]  /*1740*/  CALL.ABS.NOINC R14 ;  /* 0x000000000e007343 */ /* 0x024fea0003c00000 */
.L_x_19:
[----:B------:R-:W-:-:S04]  /*1750*/  MOV R0, UR54 ;  /* 0x0000003600007c02 */ /* 0x000fc80008000f00 */
[----:B------:R-:W-:-:S13]  /*1760*/  ISETP.NE.AND P0, PT, R0, 0x3, PT ;  /* 0x000000030000780c */ /* 0x000fda0003f05270 */
[----:B------:R-:W-:Y:S05]  /*1770*/  @!P0 BRA `(.L_x_20) ;  /* 0x0000000000048947 */ /* 0x000fea0003800000 */
[----:B------:R-:W-:Y:S01]  /*1780*/  BPT.TRAP 0x1 ;  /* 0x000000040000795c */ /* 0x000fe20000300000 */
.L_x_20:
[----:B------:R-:W-:Y:S01]  /*1790*/  IMAD.U32 R3, RZ, RZ, UR48 ;  /* 0x00000030ff037e24 */ /* 0x000fe2000f8e00ff */
[----:B------:R-:W-:-:S04]  /*17a0*/  SHF.L.U32 R0, R152, 0x1f, RZ ;  /* 0x0000001f98007819 */ /* 0x000fc800000006ff */
[----:B------:R-:W-:-:S04]  /*17b0*/  LEA R3, R3, UR51, 0x3 ;  /* 0x0000003303037c11 */ /* 0x000fc8000f8e18ff */
[----:B------:R3:W4:Y:S01]  /*17c0*/  SYNCS.PHASECHK.TRANS64.TRYWAIT P1, [R3+URZ], R0 ;  /* 0x00000000030075a7 */ /* 0x000722000802017f */
[----:B------:R-:W-:Y:S05]  /*17d0*/  @!P0 BRA `(.L_x_21) ;  /* 0x0000000000048947 */ /* 0x000fea0003800000 */
[----:B------:R-:W-:Y:S01]  /*17e0*/  BPT.TRAP 0x1 ;  /* 0x000000040000795c */ /* 0x000fe20000300000 */
.L_x_21:
[----:B----4-:R-:W-:Y:S05]  /*17f0*/  @P1 BRA `(.L_x_22) ;  /* 0x0000000000081947 */ /* 0x010fea0003800000 */
[----:B------:R-:W4:Y:S02]  /*1800*/  SYNCS.PHASECHK.TRANS64.TRYWAIT P1, [R3+URZ], R0 ;  /* 0x00000000030075a7 */ /* 0x000f24000802017f */
[----:B----4-:R-:W-:Y:S05]  /*1810*/  @!P1 BRA `(.L_x_23) ;  /* 0x0000014c00849947 */ /* 0x010fea0003800000 */
.L_x_22:
[----:B------:R-:W-:-:S04]  /*1820*/  UISETP.LT.AND UP0, UPT, UR50, 0x1, UPT ;  /* 0x000000013200788c */ /* 0x000fc8000bf01270 */
[----:B------:R-:W-:-:S06]  /*1830*/  USEL UR4, UR50, 0x1, UP0 ;  /* 0x0000000132047887 */ /* 0x000fcc0008000000 */
[----:B---34-:R-:W-:Y:S01]  /*1840*/  MOV R0, UR4 ;  /* 0x0000000400007c02 */ /* 0x018fe20008000f00 */
[----:B------:R-:W-:Y:S05]  /*1850*/  WARPSYNC.ALL ;  /* 0x0000000000007948 */ /* 0x000fea0003800000 */
[----:B------:R-:W-:-:S04]  /*1860*/  IADD3 R0, -R0, UR50, RZ ;  /* 0x0000003200007c10 */ /* 0x000fc8000fffe1ff */
[----:B------:R-:W-:Y:S01]  /*1870*/  ISETP.GE.AND P1, PT, R0, 0x1, PT ;  /* 0x000000010000780c */ /* 0x000fe20003f26270 */
[----:B------:R-:W-:Y:S01]  /*1880*/  UIADD3 UR4, UR51, 0x28400, URZ ;  /* 0x0002840033047890 */ /* 0x000fe2000fffe03f */
[----:B------:R-:W-:Y:S01]  /*1890*/  WARPGROUP.ARRIVE ;  /* 0x00000000000079c5 */ /* 0x000fe20000000000 */
[----:B------:R-:W-:Y:S02]  /*18a0*/  ULEA UR5, UR48, UR44, 0xb ;  /* 0x0000002c30057291 */ /* 0x000fe4000f8e583f */
[----:B------:R-:W-:Y:S01]  /*18b0*/  USHF.R.U32.HI UR4, URZ, 0x4, UR4 ;  /* 0x000000043f047899 */ /* 0x000fe20008011604 */
[----:B------:R-:W-:Y:S01]  /*18c0*/  UMOV UR9, 0x40000040 ;  /* 0x4000004000097882 */ /* 0x000fe20000000000 */
[----:B------:R-:W-:Y:S02]  /*18d0*/  UMOV UR11, 0x40000040 ;  /* 0x40000040000b7882 */ /* 0x000fe40000000000 */
[----:B------:R-:W-:Y:S01]  /*18e0*/  ULOP3.LUT UR4, UR4, 0x3fff, URZ, 0xc0, !UPT ;  /* 0x00003fff04047892 */ /* 0x000fe2000f8ec03f */
[----:B------:R-:W-:-:S03]  /*18f0*/  UMOV UR8, UR5 ;  /* 0x0000000500087c82 */ /* 0x000fc60008000000 */
[----:B------:R-:W-:-:S04]  /*1900*/  ULOP3.LUT UR4, UR4, 0x10000, URZ, 0xfc, !UPT ;  /* 0x0001000004047892 */ /* 0x000fc8000f8efc3f */
[----:B------:R-:W-:-:S07]  /*1910*/  ULEA UR6, UR48, UR4, 0xa ;  /* 0x0000000430067291 */ /* 0x000fce000f8e503f */
[----:B------:R-:W-:Y:S02]  /*1920*/  UMOV UR10, UR6 ;  /* 0x00000006000a7c82 */ /* 0x000fe40008000000 */
[----:B------:R-:W-:Y:S01]  /*1930*/  HGMMA.64x128x16.F32.BF16 R88, gdesc[UR8], RZ, !UPT, gsb0 ;  /* 0x01e00000085879f0 */ /* 0x000fe2000c0018ff */
[----:B------:R-:W-:Y:S01]  /*1940*/  UIADD3 UR8, UR5, 0x400, URZ ;  /* 0x0000040005087890 */ /* 0x000fe2000fffe03f */
[----:B------:R-:W-:Y:S01]  /*1950*/  UMOV UR9, 0x40000040 ;  /* 0x4000004000097882 */ /* 0x000fe20000000000 */
[----:B------:R-:W-:Y:S02]  /*1960*/  WARPGROUP.DEPBAR.LE gsb0, 0x0 ;  /* 0x00008000000079c5 */ /* 0x000fe40000010000 */
[----:B------:R-:W-:-:S07]  /*1970*/  WARPGROUP.ARRIVE ;  /* 0x00000000000079c5 */ /* 0x000fce0000000000 */
[----:B------:R-:W-:Y:S01]  /*1980*/  HGMMA.64x128x16.F32.BF16 R24, gdesc[UR8], RZ, !UPT, gsb0 ;  /* 0x01e00000081879f0 */ /* 0x000fe2000c0018ff */
[----:B------:R-:W-:Y:S02]  /*1990*/  UIADD3 UR8, UR5, 0x2, URZ ;  /* 0x0000000205087890 */ /* 0x000fe4000fffe03f */
[----:B------:R-:W-:Y:S01]  /*19a0*/  UIADD3 UR10, UR6, 0x2, URZ ;  /* 0x00000002060a7890 */ /* 0x000fe2000fffe03f */
[----:B------:R-:W-:Y:S01]  /*19b0*/  UMOV UR9, 0x40000040 ;  /* 0x4000004000097882 */ /* 0x000fe20000000000 */
[----:B------:R-:W-:Y:S01]  /*19c0*/  UMOV UR11, 0x40000040 ;  /* 0x40000040000b7882 */ /* 0x000fe20000000000 */
[----:B------:R-:W-:Y:S02]  /*19d0*/  WARPGROUP.DEPBAR.LE gsb0, 0x0 ;  /* 0x00008000000079c5 */ /* 0x000fe40000010000 */
[----:B------:R-:W-:-:S06]  /*19e0*/  WARPGROUP.ARRIVE ;  /* 0x00000000000079c5 */ /* 0x000fcc0000000000 */
[----:B------:R-:W-:Y:S01]  /*19f0*/  HGMMA.64x128x16.F32.BF16 R88, gdesc[UR8], R88, gsb0 ;  /* 0x01e00000085879f0 */ /* 0x000fe20008001858 */
[----:B------:R-:W-:Y:S01]  /*1a00*/  UIADD3 UR8, UR5, 0x402, URZ ;  /* 0x0000040205087890 */ /* 0x000fe2000fffe03f */
[----:B------:R-:W-:Y:S01]  /*1a10*/  UMOV UR9, 0x40000040 ;  /* 0x4000004000097882 */ /* 0x000fe20000000000 */
[----:B------:R-:W-:Y:S02]  /*1a20*/  WARPGROUP.DEPBAR.LE gsb0, 0x0 ;  /* 0x00008000000079c5 */ /* 0x000fe40000010000 */
[----:B------:R-:W-:-:S07]  /*1a30*/  WARPGROUP.ARRIVE ;  /* 0x00000000000079c5 */ /* 0x000fce0000000000 */
[----:B------:R-:W-:Y:S01]  /*1a40*/  HGMMA.64x128x16.F32.BF16 R24, gdesc[UR8], R24, gsb0 ;  /* 0x01e00000081879f0 */ /* 0x000fe20008001818 */
        /* <DEDUP_REMOVED lines=23> */
[----:B------:R-:W-:Y:S03]  /*1bc0*/  HGMMA.64x128x16.F32.BF16 R24, gdesc[UR8], R24, gsb0 ;  /* 0x01e00000081879f0 */ /* 0x000fe60008001818 */
[----:B------:R-:W-:Y:S02]  /*1bd0*/  WARPGROUP.DEPBAR.LE gsb0, 0x0 ;  /* 0x00008000000079c5 */ /* 0x000fe40000010000 */
[----:B------:R-:W-:Y:S05]  /*1be0*/  @!P1 BRA `(.L_x_24) ;  /* 0x00000004005c9947 */ /* 0x000fea0003800000 */
[----:B------:R-:W-:-:S04]  /*1bf0*/  UIADD3 UR5, UR48, 0x1, URZ ;  /* 0x0000000130057890 */ /* 0x000fc8000fffe03f */
[----:B------:R-:W-:-:S04]  /*1c00*/  UISETP.NE.AND UP0, UPT, UR5, 0x4, UPT ;  /* 0x000000040500788c */ /* 0x000fc8000bf05270 */
[----:B------:R-:W-:Y:S02]  /*1c10*/  USEL UR6, URZ, 0x1, UP0 ;  /* 0x000000013f067887 */ /* 0x000fe40008000000 */
[----:B------:R-:W-:-:S04]  /*1c20*/  USEL UR5, UR5, URZ, UP0 ;  /* 0x0000003f05057287 */ /* 0x000fc80008000000 */
[----:B-12---:R-:W-:Y:S01]  /*1c30*/  LOP3.LUT R5, R152, UR6, RZ, 0x3c, !PT ;  /* 0x0000000698057c12 */ /* 0x006fe2000f8e3cff */
[----:B------:R-:W-:-:S07]  /*1c40*/  UMOV UR6, UR48 ;  /* 0x0000003000067c82 */ /* 0x000fce0008000000 */
.L_x_31:
[----:B-12---:R-:W-:Y:S05]  /*1c50*/  @!P0 BRA `(.L_x_25) ;  /* 0x0000000000048947 */ /* 0x006fea0003800000 */
[----:B------:R-:W-:Y:S01]  /*1c60*/  BPT.TRAP 0x1 ;  /* 0x000000040000795c */ /* 0x000fe20000300000 */
.L_x_25:
[----:B------:R-:W-:Y:S01]  /*1c70*/  ULEA UR7, UR5, UR51, 0x3 ;  /* 0x0000003305077291 */ /* 0x000fe2000f8e183f */
[----:B------:R-:W-:-:S08]  /*1c80*/  SHF.L.U32 R3, R5, 0x1f, RZ ;  /* 0x0000001f05037819 */ /* 0x000fd000000006ff */
[----:B------:R1:W2:Y:S01]  /*1c90*/  SYNCS.PHASECHK.TRANS64.TRYWAIT P1, [UR7], R3 ;  /* 0x00000003ff0075a7 */ /* 0x0002a20008020147 */
[----:B------:R-:W-:Y:S05]  /*1ca0*/  @!P0 BRA `(.L_x_26) ;  /* 0x0000000000048947 */ /* 0x000fea0003800000 */
[----:B------:R-:W-:Y:S01]  /*1cb0*/  BPT.TRAP 0x1 ;  /* 0x000000040000795c */ /* 0x000fe20000300000 */
.L_x_26:
[----:B--2---:R-:W-:Y:S05]  /*1cc0*/  @P1 BRA `(.L_x_27) ;  /* 0x0000000000081947 */ /* 0x004fea0003800000 */
[----:B------:R-:W2:Y:S02]  /*1cd0*/  SYNCS.PHASECHK.TRANS64.TRYWAIT P1, [UR7], R3 ;  /* 0x00000003ff0075a7 */ /* 0x000ea40008020147 */
[----:B--2---:R-:W-:Y:S05]  /*1ce0*/  @!P1 BRA `(.L_x_28) ;  /* 0x0000014800649947 */ /* 0x004fea0003800000 */
.L_x_27:
[----:B------:R-:W-:Y:S01]  /*1cf0*/  ULEA UR7, UR5, UR44, 0xb ;  /* 0x0000002c05077291 */ /* 0x000fe2000f8e583f */
[----:B------:R-:W-:Y:S01]  /*1d00*/  WARPGROUP.ARRIVE ;  /* 0x00000000000079c5 */ /* 0x000fe20000000000 */
[----:B------:R-:W-:Y:S01]  /*1d10*/  ULEA UR12, UR5, UR4, 0xa ;  /* 0x00000004050c7291 */ /* 0x000fe2000f8e503f */
[----:B------:R-:W-:Y:S01]  /*1d20*/  UMOV UR9, 0x40000040 ;  /* 0x4000004000097882 */ /* 0x000fe20000000000 */
[----:B------:R-:W-:-:S03]  /*1d30*/  UMOV UR11, 0x40000040 ;  /* 0x40000040000b7882 */ /* 0x000fc60000000000 */
[----:B------:R-:W-:Y:S02]  /*1d40*/  UMOV UR8, UR7 ;  /* 0x0000000700087c82 */ /* 0x000fe40008000000 */
[----:B------:R-:W-:Y:S02]  /*1d50*/  UMOV UR10, UR12 ;  /* 0x0000000c000a7c82 */ /* 0x000fe40008000000 */
        /* <DEDUP_REMOVED lines=44> */
[----:B------:R-:W-:Y:S01]  /*2020*/  BPT.TRAP 0x1 ;  /* 0x000000040000795c */ /* 0x000fe20000300000 */
.L_x_29:
[----:B------:R-:W-:Y:S02]  /*2030*/  UISETP.GT.U32.AND UP0, UPT, UR37, 0x1, UPT ;  /* 0x000000012500788c */ /* 0x000fe4000bf04070 */
[----:B------:R-:W-:-:S04]  /*2040*/  ULEA UR7, UR6, UR51, 0x3 ;  /* 0x0000003306077291 */ /* 0x000fc8000f8e183f */
[----:B------:R-:W-:Y:S01]  /*2050*/  UIADD3 UR7, UR7, 0x20, URZ ;  /* 0x0000002007077890 */ /* 0x000fe2000fffe03f */
[----:B------:R-:W-:-:S03]  /*2060*/  PLOP3.LUT P1, PT, PT, PT, UP0, 0x80, 0x0 ;  /* 0x000000000000781c */ /* 0x000fc60003f2f008 */
[----:B------:R-:W-:-:S09]  /*2070*/  UPRMT UR7, URZ, 0x654, UR7 ;  /* 0x000006543f077896 */ /* 0x000fd20008000007 */
[----:B------:R-:W-:Y:S01]  /*2080*/  SYNCS.ARRIVE.TRANS64.RED.A1T0 RZ, [UR7], RZ ;  /* 0x000000ffffff79a7 */ /* 0x000fe20008100407 */
[----:B------:R-:W-:Y:S05]  /*2090*/  @P1 BRA `(.L_x_30) ;  /* 0x0000000000041947 */ /* 0x000fea0003800000 */
[----:B------:R-:W-:Y:S01]  /*20a0*/  BPT.TRAP 0x1 ;  /* 0x000000040000795c */ /* 0x000fe20000300000 */
.L_x_30:
[----:B------:R-:W-:Y:S01]  /*20b0*/  UIADD3 UR5, UR5, 0x1, URZ ;  /* 0x0000000105057890 */ /* 0x000fe2000fffe03f */
[C---:B------:R-:W-:Y:S01]  /*20c0*/  ISETP.GT.AND P1, PT, R0.reuse, 0x1, PT ;  /* 0x000000010000780c */ /* 0x040fe20003f24270 */
[----:B------:R-:W-:Y:S01]  /*20d0*/  UIADD3 UR6, UR6, 0x1, URZ ;  /* 0x0000000106067890 */ /* 0x000fe2000fffe03f */
[----:B------:R-:W-:Y:S01]  /*20e0*/  VIADD R0, R0, 0xffffffff ;  /* 0xffffffff00007836 */ /* 0x000fe20000000000 */
[----:B------:R-:W-:Y:S02]  /*20f0*/  UISETP.NE.AND UP0, UPT, UR5, 0x4, UPT ;  /* 0x000000040500788c */ /* 0x000fe4000bf05270 */
[----:B------:R-:W-:Y:S02]  /*2100*/  UISETP.NE.AND UP1, UPT, UR6, 0x4, UPT ;  /* 0x000000040600788c */ /* 0x000fe4000bf25270 */
[----:B------:R-:W-:Y:S02]  /*2110*/  USEL UR7, URZ, 0x1, UP0 ;  /* 0x000000013f077887 */ /* 0x000fe40008000000 */
[----:B------:R-:W-:-:S02]  /*2120*/  USEL UR5, UR5, URZ, UP0 ;  /* 0x0000003f05057287 */ /* 0x000fc40008000000 */
[----:B------:R-:W-:Y:S02]  /*2130*/  USEL UR6, UR6, URZ, UP1 ;  /* 0x0000003f06067287 */ /* 0x000fe40008800000 */
[----:B------:R-:W-:Y:S01]  /*2140*/  LOP3.LUT R5, R5, UR7, RZ, 0x3c, !PT ;  /* 0x0000000705057c12 */ /* 0x000fe2000f8e3cff */
[----:B------:R-:W-:Y:S09]  /*2150*/  @P1 BRA `(.L_x_31) ;  /* 0xfffffff800bc1947 */ /* 0x000ff2000383ffff */
.L_x_24:
[----:B------:R-:W3:Y:S02]  /*2160*/  LDC R0, c[0x0][0x28c] ;  /* 0x0000a300ff007b82 */ /* 0x000ee40000000800 */
[----:B---3--:R-:W-:-:S13]  /*2170*/  ISETP.GE.AND P1, PT, R0, 0x1, PT ;  /* 0x000000010000780c */ /* 0x008fda0003f26270 */
[----:B------:R-:W-:Y:S05]  /*2180*/  @!P1 BRA `(.L_x_32) ;  /* 0x0000000000389947 */ /* 0x000fea0003800000 */
[----:B------:R-:W-:Y:S05]  /*2190*/  @!P0 BRA `(.L_x_33) ;  /* 0x0000000000048947 */ /* 0x000fea0003800000 */
[----:B------:R-:W-:Y:S01]  /*21a0*/  BPT.TRAP 0x1 ;  /* 0x000000040000795c */ /* 0x000fe20000300000 */
.L_x_33:
[----:B------:R-:W-:-:S04]  /*21b0*/  UISETP.LT.AND UP0, UPT, UR50, 0x1, UPT ;  /* 0x000000013200788c */ /* 0x000fc8000bf01270 */
[----:B------:R-:W-:Y:S02]  /*21c0*/  USEL UR4, UR50, 0x1, UP0 ;  /* 0x0000000132047887 */ /* 0x000fe40008000000 */
[----:B------:R-:W-:Y:S02]  /*21d0*/  UISETP.GT.U32.AND UP0, UPT, UR37, 0x1, UPT ;  /* 0x000000012500788c */ /* 0x000fe4000bf04070 */
[----:B------:R-:W-:-:S04]  /*21e0*/  UIADD3 UR4, UR48, UR50, -UR4 ;  /* 0x0000003230047290 */ /* 0x000fc8000fffe804 */
[----:B------:R-:W-:Y:S01]  /*21f0*/  USHF.L.U32 UR4, UR4, 0x3, URZ ;  /* 0x0000000304047899 */ /* 0x000fe2000800063f */
[----:B------:R-:W-:-:S03]  /*2200*/  PLOP3.LUT P0, PT, PT, PT, UP0, 0x80, 0x0 ;  /* 0x000000000000781c */ /* 0x000fc60003f0f008 */
[----:B------:R-:W-:-:S04]  /*2210*/  ULOP3.LUT UR4, UR4, 0x18, URZ, 0xc0, !UPT ;  /* 0x0000001804047892 */ /* 0x000fc8000f8ec03f */
[----:B------:R-:W-:-:S04]  /*2220*/  UIADD3 UR4, UR51, 0x20, UR4 ;  /* 0x0000002033047890 */ /* 0x000fc8000fffe004 */
[----:B------:R-:W-:-:S09]  /*2230*/  UPRMT UR4, URZ, 0x654, UR4 ;  /* 0x000006543f047896 */ /* 0x000fd20008000004 */
[----:B------:R-:W-:Y:S01]  /*2240*/  SYNCS.ARRIVE.TRANS64.RED.A1T0 RZ, [UR4], RZ ;  /* 0x000000ffffff79a7 */ /* 0x000fe20008100404 */
[----:B------:R-:W-:Y:S05]  /*2250*/  @P0 BRA `(.L_x_32) ;  /* 0x0000000000040947 */ /* 0x000fea0003800000 */
[----:B------:R-:W-:Y:S01]  /*2260*/  BPT.TRAP 0x1 ;  /* 0x000000040000795c */ /* 0x000fe20000300000 */
.L_x_32:
[----:B------:R-:W-:Y:S01]  /*2270*/  UIADD3 UR4, UR51, 0x200, URZ ;  /* 0x0000020033047890 */ /* 0x000fe2000fffe03f */
[----:B------:R-:W-:Y:S02]  /*2280*/  R2UR UR46, R19 ;  /* 0x00000000132e72ca */ /* 0x000fe400000e0000 */
[----:B------:R-:W-:Y:S01]  /*2290*/  R2UR UR45, R155 ;  /* 0x000000009b2d72ca */ /* 0x000fe200000e0000 */
[----:B------:R-:W-:-:S06]  /*22a0*/  ULOP3.LUT UP0, URZ, UR4, 0x1bf, URZ, 0xc0, !UPT ;  /* 0x000001bf043f7892 */ /* 0x000fcc000f80c03f */
[----:B------:R-:W-:-:S04]  /*22b0*/  PLOP3.LUT P0, PT, PT, PT, UP0, 0x80, 0x0 ;  /* 0x000000000000781c */ /* 0x000fc80003f0f008 */
[----:B------:R-:W-:Y:S02]  /*22c0*/  USHF.L.U32 UR46, UR46, 0x8, URZ ;  /* 0x000000082e2e7899 */ /* 0x000fe4000800063f */
[----:B------:R-:W-:-:S07]  /*22d0*/  USHF.L.U32 UR45, UR45, 0x7, URZ ;  /* 0x000000072d2d7899 */ /* 0x000fce000800063f */
[----:B------:R-:W-:Y:S05]  /*22e0*/  @!P0 BRA `(.L_x_34) ;  /* 0x00000000007c8947 */ /* 0x000fea0003800000 */
[----:B------:R-:W-:Y:S01]  /*22f0*/  MOV R19, 0x0 ;  /* 0x0000000000137802 */ /* 0x000fe20000000f00 */
[----:B------:R-:W-:Y:S01]  /*2300*/  ULDC.64 UR4, c[0x4][0x80] ;  /* 0x0100200000047ab9 */ /* 0x000fe20000000a00 */
[----:B------:R-:W-:Y:S01]  /*2310*/  ULDC.64 UR6, c[0x4][0x10] ;  /* 0x0100040000067ab9 */ /* 0x000fe20000000a00 */
[----:B-12---:R-:W-:Y:S01]  /*2320*/  MOV R4, UR4 ;  /* 0x0000000400047c02 */ /* 0x006fe20008000f00 */
[----:B------:R1:W2:Y:S01]  /*2330*/  LDC.64 R14, c[0x4][R19] ;  /* 0x01000000130e7b82 */ /* 0x0002a20000000a00 */
[----:B------:R-:W-:Y:S01]  /*2340*/  IMAD.U32 R5, RZ, RZ, UR5 ;  /* 0x00000005ff057e24 */ /* 0x000fe2000f8e00ff */
[----:B------:R-:W-:Y:S01]  /*2350*/  ULDC.64 UR4, c[0x4][0x88] ;  /* 0x0100220000047ab9 */ /* 0x000fe20000000a00 */
[----:B------:R-:W-:Y:S01]  /*2360*/  MOV R10, UR6 ;  /* 0x00000006000a7c02 */ /* 0x000fe20008000f00 */
[----:B------:R-:W-:Y:S01]  /*2370*/  IMAD.U32 R7, RZ, RZ, UR5 ;  /* 0x00000005ff077e24 */ /* 0x000fe2000f8e00ff */
[----:B------:R-:W-:Y:S01]  /*2380*/  MOV R6, UR4 ;  /* 0x0000000400067c02 */ /* 0x000fe20008000f00 */
[----:B------:R-:W-:Y:S01]  /*2390*/  IMAD.U32 R11, RZ, RZ, UR7 ;  /* 0x00000007ff0b7e24 */ /* 0x000fe2000f8e00ff */
[----:B------:R-:W-:Y:S01]  /*23a0*/  MOV R8, 0x70 ;  /* 0x0000007000087802 */ /* 0x000fe20000000f00 */
[----:B------:R-:W-:Y:S01]  /*23b0*/  IMAD.MOV.U32 R12, RZ, RZ, 0x1 ;  /* 0x00000001ff0c7424 */ /* 0x000fe200078e00ff */
[----:B-1----:R-:W-:-:S07]  /*23c0*/  MOV R13, RZ ;  /* 0x000000ff000d7202 */ /* 0x002fce0000000f00 */
[----:B------:R-:W-:-:S07]  /*23d0*/  LEPC R20, `(.L_x_35) ;  /* 0x000000001014794e */ /* 0x000fce0000000000 */
[----:B--2--5:R-:W-:Y:S05]  /*23e0*/  CALL.ABS.NOINC R14 ;  /* 0x000000000e007343 */ /* 0x024fea0003c00000 */
.L_x_35:
[----:B------:R1:W2:Y:S01]  /*23f0*/  LDC.64 R14, c[0x4][R19] ;  /* 0x01000000130e7b82 */ /* 0x0002a20000000a00 */
[----:B------:R-:W-:Y:S01]  /*2400*/  ULDC.64 UR4, c[0x4][0x80] ;  /* 0x0100200000047ab9 */ /* 0x000fe20000000a00 */
[----:B------:R-:W-:Y:S01]  /*2410*/  ULDC.64 UR6, c[0x4][0x10] ;  /* 0x0100040000067ab9 */ /* 0x000fe20000000a00 */
[----:B------:R-:W-:Y:S01]  /*2420*/  IMAD.U32 R4, RZ, RZ, UR4 ;  /* 0x00000004ff047e24 */ /* 0x000fe2000f8e00ff */
        /* <DEDUP_REMOVED lines=10> */
[----:B--2---:R-:W-:Y:S05]  /*24d0*/  CALL.ABS.NOINC R14 ;  /* 0x000000000e007343 */ /* 0x004fea0003c00000 */
.L_x_34:
[----:B------:R-:W-:Y:S02]  /*24e0*/  ULDC.64 UR4, c[0x0][0x590] ;  /* 0x0001640000047ab9 */ /* 0x000fe40000000a00 */
[----:B------:R-:W-:Y:S01]  /*24f0*/  MOV R163, UR4 ;  /* 0x0000000400a37c02 */ /* 0x000fe20008000f00 */
[----:B------:R-:W-:-:S03]  /*2500*/  IMAD.U32 R165, RZ, RZ, UR5 ;  /* 0x00000005ffa57e24 */ /* 0x000fc6000f8e00ff */
[----:B------:R-:W-:-:S04]  /*2510*/  ISETP.NE.U32.AND P2, PT, R163, RZ, PT ;  /* 0x000000ffa300720c */ /* 0x000fc80003f45070 */
[----:B------:R-:W-:-:S13]  /*2520*/  ISETP.NE.AND.EX P2, PT, R165, RZ, PT, P2 ;  /* 0x000000ffa500720c */ /* 0x000fda0003f45320 */
[----:B------:R-:W-:Y:S05]  /*2530*/  @!P2 BRA `(.L_x_36) ;  /* 0x000000000034a947 */ /* 0x000fea0003800000 */
[----:B------:R-:W-:Y:S02]  /*2540*/  ULDC.64 UR4, c[0x0][0x588] ;  /* 0x0001620000047ab9 */ /* 0x000fe40000000a00 */
[----:B------:R-:W-:-:S04]  /*2550*/  ISETP.NE.U32.AND P0, PT, RZ, UR4, PT ;  /* 0x00000004ff007c0c */ /* 0x000fc8000bf05070 */
[----:B------:R-:W-:-:S13]  /*2560*/  ISETP.NE.AND.EX P0, PT, RZ, UR5, PT, P0 ;  /* 0x00000005ff007c0c */ /* 0x000fda000bf05300 */
[----:B------:R-:W-:Y:S05]  /*2570*/  @!P0 BRA `(.L_x_37) ;  /* 0x0000000000188947 */ /* 0x000fea0003800000 */
[----:B-----5:R-:W3:Y:S01]  /*2580*/  LDC.64 R154, c[0x0][0x588] ;  /* 0x00016200ff9a7b82 */ /* 0x020ee20000000a00 */
[----:B-12---:R-:W-:-:S04]  /*2590*/  IMAD R3, R163, UR47, RZ ;  /* 0x0000002fa3037c24 */ /* 0x006fc8000f8e02ff */
[----:B---3--:R-:W-:-:S06]  /*25a0*/  IMAD.WIDE R154, R3, 0x4, R154 ;  /* 0x00000004039a7825 */ /* 0x008fcc00078e029a */
[----:B------:R3:W5:Y:S01]  /*25b0*/  LDG.E R154, desc[UR56][R154.64] ;  /* 0x000000389a9a7981 */ /* 0x000762000c1e1900 */
[----:B------:R-:W-:Y:S01]  /*25c0*/  MOV R22, 0x1 ;  /* 0x0000000100167802 */ /* 0x000fe20000000f00 */
[----:B------:R-:W-:Y:S06]  /*25d0*/  BRA `(.L_x_36) ;  /* 0x00000000000c7947 */ /* 0x000fec0003800000 */
.L_x_37:
[----:B------:R-:W-:Y:S01]  /*25e0*/  ULDC UR4, c[0x0][0x580] ;  /* 0x0001600000047ab9 */ /* 0x000fe20000000800 */
[----:B------:R-:W-:Y:S01]  /*25f0*/  IMAD.MOV.U32 R22, RZ, RZ, 0x1 ;  /* 0x00000001ff167424 */ /* 0x000fe200078e00ff */
[----:B-----5:R-:W-:-:S07]  /*2600*/  MOV R154, UR4 ;  /* 0x00000004009a7c02 */ /* 0x020fce0008000f00 */
.L_x_36:
[----:B------:R-:W4:Y:S02]  /*2610*/  LDC.64 R6, c[0x0][0x5b0] ;  /* 0x00016c00ff067b82 */ /* 0x000f240000000a00 */
[----:B----4-:R-:W-:-:S04]  /*2620*/  ISETP.NE.U32.AND P0, PT, R6, RZ, PT ;  /* 0x000000ff0600720c */ /* 0x010fc80003f05070 */
[----:B------:R-:W-:-:S13]  /*2630*/  ISETP.NE.AND.EX P0, PT, R7, RZ, PT, P0 ;  /* 0x000000ff0700720c */ /* 0x000fda0003f05300 */
[----:B------:R-:W-:Y:S05]  /*2640*/  @!P0 BRA `(.L_x_38) ;  /* 0x00000000002c8947 */ /* 0x000fea0003800000 */
[----:B------:R-:W-:Y:S02]  /*2650*/  ULDC.64 UR4, c[0x0][0x5a8] ;  /* 0x00016a0000047ab9 */ /* 0x000fe40000000a00 */
[----:B------:R-:W-:-:S04]  /*2660*/  ISETP.NE.U32.AND P0, PT, RZ, UR4, PT ;  /* 0x00000004ff007c0c */ /* 0x000fc8000bf05070 */
[----:B------:R-:W-:-:S13]  /*2670*/  ISETP.NE.AND.EX P0, PT, RZ, UR5, PT, P0 ;  /* 0x00000005ff007c0c */ /* 0x000fda000bf05300 */
[----:B------:R-:W-:Y:S05]  /*2680*/  @!P0 BRA `(.L_x_39) ;  /* 0x0000000000148947 */ /* 0x000fea0003800000 */
[----:B-12---:R-:W1:Y:S01]  /*2690*/  LDC.64 R4, c[0x0][0x5a8] ;  /* 0x00016a00ff047b82 */ /* 0x006e620000000a00 */
[----:B------:R-:W-:-:S04]  /*26a0*/  IMAD R3, R6, UR47, RZ ;  /* 0x0000002f06037c24 */ /* 0x000fc8000f8e02ff */
[----:B-1----:R-:W-:-:S05]  /*26b0*/  IMAD.WIDE R4, R3, 0x4, R4 ;  /* 0x0000000403047825 */ /* 0x002fca00078e0204 */
[----:B-----5:R4:W5:Y:S01]  /*26c0*/  LDG.E R153, desc[UR56][R4.64] ;  /* 0x0000003804997981 */ /* 0x020962000c1e1900 */
[----:B------:R-:W-:Y:S05]  /*26d0*/  BRA `(.L_x_38) ;  /* 0x0000000000087947 */ /* 0x000fea0003800000 */
.L_x_39:
[----:B------:R-:W-:Y:S02]  /*26e0*/  ULDC UR4, c[0x0][0x5a0] ;  /* 0x0001680000047ab9 */ /* 0x000fe40000000800 */
[----:B-----5:R-:W-:-:S07]  /*26f0*/  IMAD.U32 R153, RZ, RZ, UR4 ;  /* 0x00000004ff997e24 */ /* 0x020fce000f8e00ff */
.L_x_38:
[----:B------:R-:W-:Y:S01]  /*2700*/  ULDC.64 UR4, c[0x0][0x588] ;  /* 0x0001620000047ab9 */ /* 0x000fe20000000a00 */
[----:B------:R-:W-:Y:S01]  /*2710*/  ISETP.NE.U32.AND P1, PT, R163, RZ, PT ;  /* 0x000000ffa300720c */ /* 0x000fe20003f25070 */
[----:B------:R-:W-:Y:S02]  /*2720*/  UISETP.NE.U32.AND UP0, UPT, UR4, URZ, UPT ;  /* 0x0000003f0400728c */ /* 0x000fe4000bf05070 */
[----:B------:R-:W-:Y:S02]  /*2730*/  ISETP.NE.U32.AND P3, PT, RZ, UR4, PT ;  /* 0x00000004ff007c0c */ /* 0x000fe4000bf65070 */
[----:B------:R-:W-:Y:S01]  /*2740*/  ISETP.NE.AND.EX P5, PT, R165, RZ, PT, P1 ;  /* 0x000000ffa500720c */ /* 0x000fe20003fa5310 */
[----:B------:R-:W-:Y:S02]  /*2750*/  UISETP.NE.AND.EX UP0, UPT, UR5, URZ, UPT, UP0 ;  /* 0x0000003f0500728c */ /* 0x000fe4000bf05300 */
[----:B------:R-:W-:Y:S02]  /*2760*/  ISETP.NE.AND.EX P3, PT, RZ, UR5, PT, P3 ;  /* 0x00000005ff007c0c */ /* 0x000fe4000bf65330 */
[----:B------:R-:W-:-:S02]  /*2770*/  PLOP3.LUT P0, PT, PT, PT, PT, 0x8, 0x0 ;  /* 0x000000000000781c */ /* 0x000fc40003f0e170 */
[----:B------:R-:W-:-:S04]  /*2780*/  PLOP3.LUT P4, PT, PT, PT, UP0, 0x80, 0x0 ;  /* 0x000000000000781c */ /* 0x000fc80003f8f008 */
[----:B------:R-:W-:-:S05]  /*2790*/  PLOP3.LUT P4, PT, P4, PT, PT, 0x8, 0x0 ;  /* 0x000000000000781c */ /* 0x000fca000278e170 */
[----:B------:R-:W-:Y:S08]  /*27a0*/  @P3 BRA P5, `(.L_x_40) ;  /* 0x0000000000243947 */ /* 0x000ff00002800000 */
[----:B------:R-:W-:Y:S04]  /*27b0*/  BSSY B0, `(.L_x_40) ;  /* 0x0000008000007945 */ /* 0x000fe80003800000 */
[----:B------:R-:W-:Y:S05]  /*27c0*/  @!P2 BRA `(.L_x_41) ;  /* 0x000000000014a947 */ /* 0x000fea0003800000 */
[----:B------:R-:W-:Y:S02]  /*27d0*/  LOP3.LUT P3, RZ, R22, 0xff, RZ, 0xc0, !PT ;  /* 0x000000ff16ff7812 */ /* 0x000fe4000786c0ff */
[----:B------:R-:W-:-:S11]  /*27e0*/  PLOP3.LUT P0, PT, P4, PT, PT, 0x80, 0x0 ;  /* 0x000000000000781c */ /* 0x000fd6000270f070 */
[----:B------:R-:W-:Y:S05]  /*27f0*/  @!P3 BRA `(.L_x_42) ;  /* 0x00000000000cb947 */ /* 0x000fea0003800000 */
[----:B-----5:R-:W-:Y:S01]  /*2800*/  FSETP.EQ.AND P0, PT, R154, RZ, PT ;  /* 0x000000ff9a00720b */ /* 0x020fe20003f02000 */
[----:B------:R-:W-:-:S12]  /*2810*/  BRA `(.L_x_42) ;  /* 0x0000000000047947 */ /* 0x000fd80003800000 */
.L_x_41:
[----:B-----5:R-:W-:-:S13]  /*2820*/  FSETP.EQ.AND P0, PT, R154, RZ, PT ;  /* 0x000000ff9a00720b */ /* 0x020fda0003f02000 */
.L_x_42:
[----:B------:R-:W-:Y:S05]  /*2830*/  BSYNC B0 ;  /* 0x0000000000007941 */ /* 0x000fea0003800000 */
.L_x_40:
[----:B------:R-:W-:Y:S04]  /*2840*/  BSSY B0, `(.L_x_43) ;  /* 0x0000007000007945 */ /* 0x000fe80003800000 */
[----:B------:R-:W-:Y:S05]  /*2850*/  @!P2 BRA `(.L_x_44) ;  /* 0x000000000010a947 */ /* 0x000fea0003800000 */
[----:B------:R-:W-:-:S13]  /*2860*/  LOP3.LUT P2, RZ, R22, 0xff, RZ, 0xc0, !PT ;  /* 0x000000ff16ff7812 */ /* 0x000fda000784c0ff */
[----:B------:R-:W-:Y:S05]  /*2870*/  @!P2 BRA `(.L_x_45) ;  /* 0x00000000000ca947 */ /* 0x000fea0003800000 */
[----:B-----5:R-:W-:Y:S01]  /*2880*/  FSETP.EQ.AND P4, PT, R154, RZ, PT ;  /* 0x000000ff9a00720b */ /* 0x020fe20003f82000 */
[----:B------:R-:W-:-:S12]  /*2890*/  BRA `(.L_x_45) ;  /* 0x0000000000047947 */ /* 0x000fd80003800000 */
.L_x_44:
[----:B-----5:R-:W-:-:S13]  /*28a0*/  FSETP.EQ.AND P4, PT, R154, RZ, PT ;  /* 0x000000ff9a00720b */ /* 0x020fda0003f82000 */
.L_x_45:
[----:B------:R-:W-:Y:S05]  /*28b0*/  BSYNC B0 ;  /* 0x0000000000007941 */ /* 0x000fea0003800000 */
.L_x_43:
[----:B------:R-:W-:Y:S01]  /*28c0*/  BSSY B0, `(.L_x_46) ;  /* 0x0000025000007945 */ /* 0x000fe20003800000 */
[----:B------:R-:W-:Y:S02]  /*28d0*/  MOV R0, RZ ;  /* 0x000000ff00007202 */ /* 0x000fe40000000f00 */
[----:B------:R-:W-:Y:S02]  /*28e0*/  CS2R R10, SRZ ;  /* 0x00000000000a7805 */ /* 0x000fe4000001ff00 */
[----:B------:R-:W-:Y:S02]  /*28f0*/  CS2R R8, SRZ ;  /* 0x0000000000087805 */ /* 0x000fe4000001ff00 */
[----:B------:R-:W-:Y:S02]  /*2900*/  CS2R R6, SRZ ;  /* 0x0000000000067805 */ /* 0x000fe4000001ff00 */
[----:B-12-4-:R-:W-:Y:S01]  /*2910*/  CS2R R4, SRZ ;  /* 0x0000000000047805 */ /* 0x016fe2000001ff00 */
[----:B------:R-:W-:Y:S06]  /*2920*/  @P0 BRA `(.L_x_47) ;  /* 0x0000000000780947 */ /* 0x000fec0003800000 */
[----:B------:R-:W-:-:S06]  /*2930*/  UISETP.NE.AND UP0, UPT, UR49, 0x3, UPT ;  /* 0x000000033100788c */ /* 0x000fcc000bf05270 */
[----:B------:R-:W-:-:S13]  /*2940*/  PLOP3.LUT P2, PT, PT, PT, UP0, 0x80, 0x0 ;  /* 0x000000000000781c */ /* 0x000fda0003f4f008 */
[----:B------:R-:W-:Y:S05]  /*2950*/  @!P2 BRA `(.L_x_48) ;  /* 0x000000000004a947 */ /* 0x000fea0003800000 */
[----:B------:R-:W-:Y:S01]  /*2960*/  BPT.TRAP 0x1 ;  /* 0x000000040000795c */ /* 0x000fe20000300000 */
.L_x_48:
[----:B------:R-:W-:Y:S01]  /*2970*/  SHF.L.U32 R3, RZ, 0x1f, RZ ;  /* 0x0000001fff037819 */ /* 0x000fe200000006ff */
[----:B------:R-:W-:Y:S01]  /*2980*/  IMAD.MOV.U32 R0, RZ, RZ, 0x1 ;  /* 0x00000001ff007424 */ /* 0x000fe200078e00ff */
[----:B------:R-:W-:Y:S02]  /*2990*/  MOV R11, RZ ;  /* 0x000000ff000b7202 */ /* 0x000fe40000000f00 */
[----:B------:R-:W1:Y:S02]  /*29a0*/  SYNCS.PHASECHK.TRANS64.TRYWAIT P2, [UR51+0x40], R3 ;  /* 0x00004003ff0075a7 */ /* 0x000e640008040173 */
[----:B-1----:R-:W-:Y:S05]  /*29b0*/  @!P2 BRA `(.L_x_49) ;  /* 0x0000013c0048a947 */ /* 0x002fea0003800000 */
.L_x_233:
[----:B------:R-:W-:Y:S01]  /*29c0*/  IMAD.MOV.U32 R10, RZ, RZ, RZ ;  /* 0x000000ffff0a7224 */ /* 0x000fe200078e00ff */
[----:B------:R-:W-:Y:S02]  /*29d0*/  CS2R R8, SRZ ;  /* 0x0000000000087805 */ /* 0x000fe4000001ff00 */
[----:B------:R-:W-:Y:S02]  /*29e0*/  CS2R R6, SRZ ;  /* 0x0000000000067805 */ /* 0x000fe4000001ff00 */
[----:B-1----:R-:W-:Y:S01]  /*29f0*/  CS2R R4, SRZ ;  /* 0x0000000000047805 */ /* 0x002fe2000001ff00 */
[----:B------:R-:W-:Y:S06]  /*2a00*/  @P4 BRA `(.L_x_47) ;  /* 0x0000000000404947 */ /* 0x000fec0003800000 */
[C---:B------:R-:W-:Y:S01]  /*2a10*/  IMAD.SHL.U32 R4, R18.reuse, 0x20, RZ ;  /* 0x0000002012047824 */ /* 0x040fe200078e00ff */
[----:B------:R-:W-:Y:S01]  /*2a20*/  SHF.L.U32 R3, R18, 0x4, RZ ;  /* 0x0000000412037819 */ /* 0x000fe200000006ff */
[----:B------:R-:W-:Y:S05]  /*2a30*/  WARPSYNC.ALL ;  /* 0x0000000000007948 */ /* 0x000fea0003800000 */
[----:B------:R-:W-:Y:S02]  /*2a40*/  SHF.R.U32.HI R6, RZ, 0x1, R18 ;  /* 0x00000001ff067819 */ /* 0x000fe40000011612 */
[----:B------:R-:W-:Y:S02]  /*2a50*/  LOP3.LUT R3, R3, 0xe00, RZ, 0xc0, !PT ;  /* 0x00000e0003037812 */ /* 0x000fe400078ec0ff */
[----:B------:R-:W-:-:S02]  /*2a60*/  LOP3.LUT R5, R4, 0xc0, RZ, 0xc0, !PT ;  /* 0x000000c004057812 */ /* 0x000fc400078ec0ff */
[----:B------:R-:W-:Y:S02]  /*2a70*/  SHF.L.U32 R8, R18, 0x2, RZ ;  /* 0x0000000212087819 */ /* 0x000fe400000006ff */
[----:B------:R-:W-:Y:S02]  /*2a80*/  LOP3.LUT R3, R3, 0x20, R4, 0xf8, !PT ;  /* 0x0000002003037812 */ /* 0x000fe400078ef804 */
[----:B------:R-:W-:Y:S02]  /*2a90*/  LOP3.LUT R5, R5, 0x8, R6, 0xf8, !PT ;  /* 0x0000000805057812 */ /* 0x000fe400078ef806 */
[----:B------:R-:W-:Y:S02]  /*2aa0*/  LOP3.LUT R3, R3, 0x100, R4, 0xf8, !PT ;  /* 0x0000010003037812 */ /* 0x000fe400078ef804 */
[----:B------:R-:W-:-:S04]  /*2ab0*/  LOP3.LUT R8, R5, 0x18, R8, 0x78, !PT ;  /* 0x0000001805087812 */ /* 0x000fc800078e7808 */
[----:B------:R-:W-:-:S04]  /*2ac0*/  LOP3.LUT R3, R3, R8, RZ, 0xfc, !PT ;  /* 0x0000000803037212 */ /* 0x000fc800078efcff */
[----:B------:R-:W-:-:S05]  /*2ad0*/  LEA R4, R3, UR51, 0x1 ;  /* 0x0000003303047c11 */ /* 0x000fca000f8e08ff */
[----:B------:R-:W-:Y:S02]  /*2ae0*/  IMAD R8, R23, 0x2, R4 ;  /* 0x0000000217087824 */ /* 0x000fe400078e0204 */
[----:B------:R-:W1:Y:S04]  /*2af0*/  LDSM.16.M88.4 R4, [R4+0x200] ;  /* 0x000200000404783b */ /* 0x000e680000000200 */
[----:B------:R-:W2:Y:S02]  /*2b00*/  LDSM.16.M88.4 R8, [R8+0x200] ;  /* 0x000200000808783b */ /* 0x000ea40000000200 */
.L_x_47:
[----:B------:R-:W-:Y:S05]  /*2b10*/  BSYNC B0 ;  /* 0x0000000000007941 */ /* 0x000fea0003800000 */
.L_x_46:
[C---:B-1----:R-:W-:Y:S01]  /*2b20*/  SHF.L.U32 R3, R5.reuse, 0x10, RZ ;  /* 0x0000001005037819 */ /* 0x042fe200000006ff */
[----:B------:R-:W-:Y:S01]  /*2b30*/  IMAD.MOV.U32 R14, RZ, RZ, 0x3c09919f ;  /* 0x3c09919fff0e7424 */ /* 0x000fe200078e00ff */
[----:B------:R-:W-:Y:S02]  /*2b40*/  MOV R13, 0x3aae005b ;  /* 0x3aae005b000d7802 */ /* 0x000fe40000000f00 */
[----:B------:R-:W-:Y:S01]  /*2b50*/  LOP3.LUT R5, R5, 0xffff0000, RZ, 0xc0, !PT ;  /* 0xffff000005057812 */ /* 0x000fe200078ec0ff */
[----:B-----5:R-:W-:Y:S01]  /*2b60*/  FMUL R12, R154, R3 ;  /* 0x000000039a0c7220 */ /* 0x020fe20000400000 */
[----:B------:R-:W-:Y:S01]  /*2b70*/  IMAD.MOV.U32 R3, RZ, RZ, 0x38eb4c3a ;  /* 0x38eb4c3aff037424 */ /* 0x000fe200078e00ff */
[C---:B------:R-:W-:Y:S02]  /*2b80*/  SHF.L.U32 R159, R6.reuse, 0x10, RZ ;  /* 0x00000010069f7819 */ /* 0x040fe400000006ff */
[----:B---3--:R-:W-:Y:S01]  /*2b90*/  FFMA R155, R153, R90, R12 ;  /* 0x0000005a999b7223 */ /* 0x008fe2000000000c */
[----:B------:R-:W-:-:S03]  /*2ba0*/  LOP3.LUT R161, R6, 0xffff0000, RZ, 0xc0, !PT ;  /* 0xffff000006a17812 */ /* 0x000fc600078ec0ff */
[----:B------:R-:W-:-:S04]  /*2bb0*/  FMUL R162, R155, 0.70710676908493041992 ;  /* 0x3f3504f39ba27820 */ /* 0x000fc80000400000 */
[C---:B------:R-:W-:Y:S01]  /*2bc0*/  FMUL R15, R162.reuse, R162 ;  /* 0x000000a2a20f7220 */ /* 0x040fe20000400000 */
[----:B------:R-:W-:-:S04]  /*2bd0*/  FSETP.GE.AND P2, PT, |R162|, 1.0029599666595458984, PT ;  /* 0x3f8060fea200780b */ /* 0x000fc80003f46200 */
[----:B------:R-:W-:Y:S02]  /*2be0*/  FSEL R90, |R162|, R15, P2 ;  /* 0x0000000fa25a7208 */ /* 0x000fe40001000200 */
[----:B------:R-:W-:Y:S02]  /*2bf0*/  FSEL R19, R3, 8.4834944573231041431e-05, P2 ;  /* 0x38b1e96a03137808 */ /* 0x000fe40001000000 */
[----:B------:R-:W-:Y:S02]  /*2c00*/  FSEL R21, -R13, -0.00082130916416645050049, P2 ;  /* 0xba574d200d157808 */ /* 0x000fe40001000100 */
[----:B------:R-:W-:Y:S02]  /*2c10*/  MOV R15, 0x3d24d99a ;  /* 0x3d24d99a000f7802 */ /* 0x000fe40000000f00 */
[----:B------:R-:W-:Y:S01]  /*2c20*/  FSEL R20, R14, 0.0052134888246655464172, P2 ;  /* 0x3baad5ea0e147808 */ /* 0x000fe20001000000 */
[----:B------:R-:W-:Y:S01]  /*2c30*/  FFMA R21, R90, R19, R21 ;  /* 0x000000135a157223 */ /* 0x000fe20000000015 */
[----:B------:R-:W-:Y:S01]  /*2c40*/  IMAD.MOV.U32 R19, RZ, RZ, 0x3e235519 ;  /* 0x3e235519ff137424 */ /* 0x000fe200078e00ff */
[----:B------:R-:W-:-:S02]  /*2c50*/  FSEL R156, -R15, -0.026868773624300956726, P2 ;  /* 0xbcdc1be70f9c7808 */ /* 0x000fc40001000100 */
[C---:B------:R-:W-:Y:S01]  /*2c60*/  FFMA R21, R90.reuse, R21, R20 ;  /* 0x000000155a157223 */ /* 0x040fe20000000014 */
[----:B------:R-:W-:Y:S02]  /*2c70*/  MOV R20, 0x3f69b4f9 ;  /* 0x3f69b4f900147802 */ /* 0x000fe40000000f00 */
[----:B------:R-:W-:Y:S01]  /*2c80*/  FSEL R158, R19, 0.11284004896879196167, P2 ;  /* 0x3de718af139e7808 */ /* 0x000fe20001000000 */
[----:B------:R-:W-:Y:S01]  /*2c90*/  FFMA R157, R90, R21, R156 ;  /* 0x000000155a9d7223 */ /* 0x000fe2000000009c */
[----:B------:R-:W-:Y:S01]  /*2ca0*/  IMAD.MOV.U32 R21, RZ, RZ, 0x3f210a14 ;  /* 0x3f210a14ff157424 */ /* 0x000fe200078e00ff */
[----:B------:R-:W-:Y:S02]  /*2cb0*/  FSEL R156, R20, -0.37612664699554443359, P2 ;  /* 0xbec093ac149c7808 */ /* 0x000fe40001000000 */
[----:B------:R-:W-:Y:S02]  /*2cc0*/  FFMA R157, R90, R157, R158 ;  /* 0x0000009d5a9d7223 */ /* 0x000fe4000000009e */
[----:B------:R-:W-:-:S02]  /*2cd0*/  FSEL R158, R21, 0.12837915122509002686, P2 ;  /* 0x3e0375d3159e7808 */ /* 0x000fc40001000000 */
[----:B------:R-:W-:Y:S01]  /*2ce0*/  FFMA R157, R90, R157, R156 ;  /* 0x0000009d5a9d7223 */ /* 0x000fe2000000009c */
[----:B------:R-:W-:-:S03]  /*2cf0*/  FSEL R156, -|R162|, R162, P2 ;  /* 0x000000a2a29c7208 */ /* 0x000fc60001000300 */
[----:B------:R-:W-:Y:S01]  /*2d00*/  FFMA R157, R90, R157, R158 ;  /* 0x0000009d5a9d7223 */ /* 0x000fe2000000009e */
[C---:B------:R-:W-:Y:S01]  /*2d10*/  FMUL R90, R154.reuse, R5 ;  /* 0x000000059a5a7220 */ /* 0x040fe20000400000 */
[C---:B------:R-:W-:Y:S02]  /*2d20*/  FMUL R158, R154.reuse, R161 ;  /* 0x000000a19a9e7220 */ /* 0x040fe40000400000 */
[----:B------:R-:W-:Y:S01]  /*2d30*/  FFMA R157, R157, R156, R156 ;  /* 0x0000009c9d9d7223 */ /* 0x000fe2000000009c */
[----:B------:R-:W-:Y:S01]  /*2d40*/  FMUL R156, R154, R159 ;  /* 0x0000009f9a9c7220 */ /* 0x000fe20000400000 */
[C---:B------:R-:W-:Y:S01]  /*2d50*/  FFMA R91, R153.reuse, R91, R90 ;  /* 0x0000005b995b7223 */ /* 0x040fe2000000005a */
[C---:B------:R-:W-:Y:S01]  /*2d60*/  FFMA R93, R153.reuse, R93, R158 ;  /* 0x0000005d995d7223 */ /* 0x040fe2000000009e */
[----:B------:R-:W1:Y:S01]  /*2d70*/  @P2 MUFU.EX2 R160, R157 ;  /* 0x0000009d00a02308 */ /* 0x000e620000000800 */
[----:B------:R-:W-:Y:S01]  /*2d80*/  FFMA R5, R153, R92, R156 ;  /* 0x0000005c99057223 */ /* 0x000fe2000000009c */
[----:B------:R-:W-:Y:S01]  /*2d90*/  FMUL R179, R91, 0.70710676908493041992 ;  /* 0x3f3504f35bb37820 */ /* 0x000fe20000400000 */
[----:B------:R-:W-:-:S02]  /*2da0*/  FMUL R164, R93, 0.70710676908493041992 ;  /* 0x3f3504f35da47820 */ /* 0x000fc40000400000 */
[----:B------:R-:W-:Y:S01]  /*2db0*/  FMUL R181, R5, 0.70710676908493041992 ;  /* 0x3f3504f305b57820 */ /* 0x000fe20000400000 */
[----:B------:R-:W-:Y:S01]  /*2dc0*/  FMUL R6, R179, R179 ;  /* 0x000000b3b3067220 */ /* 0x000fe20000400000 */
[C---:B------:R-:W-:Y:S01]  /*2dd0*/  FMUL R171, R164.reuse, R164 ;  /* 0x000000a4a4ab7220 */ /* 0x040fe20000400000 */
[----:B------:R-:W-:Y:S01]  /*2de0*/  FSETP.GE.AND P5, PT, |R164|, 1.0029599666595458984, PT ;  /* 0x3f8060fea400780b */ /* 0x000fe20003fa6200 */
[C---:B------:R-:W-:Y:S01]  /*2df0*/  FMUL R92, R181.reuse, R181 ;  /* 0x000000b5b55c7220 */ /* 0x040fe20000400000 */
[----:B------:R-:W-:Y:S01]  /*2e00*/  FSETP.GE.AND P3, PT, |R181|, 1.0029599666595458984, PT ;  /* 0x3f8060feb500780b */ /* 0x000fe20003f66200 */
[----:B------:R-:W-:Y:S01]  /*2e10*/  FMUL R5, R5, 0.5 ;  /* 0x3f00000005057820 */ /* 0x000fe20000400000 */
[C---:B------:R-:W-:Y:S02]  /*2e20*/  FSEL R173, R3.reuse, 8.4834944573231041431e-05, P5 ;  /* 0x38b1e96a03ad7808 */ /* 0x040fe40002800000 */
[----:B------:R-:W-:Y:S02]  /*2e30*/  FSEL R167, R3, 8.4834944573231041431e-05, P3 ;  /* 0x38b1e96a03a77808 */ /* 0x000fe40001800000 */
[C---:B------:R-:W-:Y:S01]  /*2e40*/  FSEL R169, -R13.reuse, -0.00082130916416645050049, P3 ;  /* 0xba574d200da97808 */ /* 0x040fe20001800100 */
[----:B-1----:R-:W-:Y:S01]  /*2e50*/  @P2 FADD R160, -R160, 1 ;  /* 0x3f800000a0a02421 */ /* 0x002fe20000000100 */
[----:B------:R-:W-:-:S02]  /*2e60*/  FSEL R175, -R13, -0.00082130916416645050049, P5 ;  /* 0xba574d200daf7808 */ /* 0x000fc40002800100 */
[----:B------:R-:W-:Y:S02]  /*2e70*/  FSEL R177, R14, 0.0052134888246655464172, P5 ;  /* 0x3baad5ea0eb17808 */ /* 0x000fe40002800000 */
[----:B------:R-:W-:Y:S02]  /*2e80*/  @P2 LOP3.LUT R157, R160, 0x80000000, R162, 0xb8, !PT ;  /* 0x80000000a09d2812 */ /* 0x000fe400078eb8a2 */
[----:B------:R-:W-:Y:S02]  /*2e90*/  FSETP.GE.AND P2, PT, |R179|, 1.0029599666595458984, PT ;  /* 0x3f8060feb300780b */ /* 0x000fe40003f46200 */
[----:B------:R-:W-:Y:S01]  /*2ea0*/  FSEL R160, |R181|, R92, P3 ;  /* 0x0000005cb5a07208 */ /* 0x000fe20001800200 */
[----:B------:R-:W-:Y:S01]  /*2eb0*/  FADD R157, R157, 1 ;  /* 0x3f8000009d9d7421 */ /* 0x000fe20000000000 */
[----:B------:R-:W-:Y:S02]  /*2ec0*/  FSEL R6, |R179|, R6, P2 ;  /* 0x00000006b3067208 */ /* 0x000fe40001000200 */
[----:B------:R-:W-:Y:S01]  /*2ed0*/  FSEL R159, R3, 8.4834944573231041431e-05, P2 ;  /* 0x38b1e96a039f7808 */ /* 0x000fe20001000000 */
[----:B------:R-:W-:Y:S01]  /*2ee0*/  FFMA R169, R160, R167, R169 ;  /* 0x000000a7a0a97223 */ /* 0x000fe200000000a9 */
[----:B------:R-:W-:-:S02]  /*2ef0*/  FSEL R161, -R13, -0.00082130916416645050049, P2 ;  /* 0xba574d200da17808 */ /* 0x000fc40001000100 */
[C---:B------:R-:W-:Y:S02]  /*2f00*/  FSEL R167, -R15.reuse, -0.026868773624300956726, P2 ;  /* 0xbcdc1be70fa77808 */ /* 0x040fe40001000100 */
[----:B------:R-:W-:Y:S01]  /*2f10*/  FSEL R162, |R164|, R171, P5 ;  /* 0x000000aba4a27208 */ /* 0x000fe20002800200 */
[----:B------:R-:W-:Y:S01]  /*2f20*/  FFMA R159, R6, R159, R161 ;  /* 0x0000009f069f7223 */ /* 0x000fe200000000a1 */
[C---:B------:R-:W-:Y:S02]  /*2f30*/  FSEL R161, R14.reuse, 0.0052134888246655464172, P2 ;  /* 0x3baad5ea0ea17808 */ /* 0x040fe40001000000 */
[----:B------:R-:W-:Y:S01]  /*2f40*/  FSEL R171, R14, 0.0052134888246655464172, P3 ;  /* 0x3baad5ea0eab7808 */ /* 0x000fe20001800000 */
[----:B------:R-:W-:Y:S01]  /*2f50*/  FFMA R173, R162, R173, R175 ;  /* 0x000000ada2ad7223 */ /* 0x000fe200000000af */
[----:B------:R-:W-:Y:S01]  /*2f60*/  FSEL R175, -R15, -0.026868773624300956726, P5 ;  /* 0xbcdc1be70faf7808 */ /* 0x000fe20002800100 */
[----:B------:R-:W-:Y:S01]  /*2f70*/  FFMA R159, R6, R159, R161 ;  /* 0x0000009f069f7223 */ /* 0x000fe200000000a1 */
[----:B------:R-:W-:Y:S01]  /*2f80*/  FSEL R161, R19, 0.11284004896879196167, P2 ;  /* 0x3de718af13a17808 */ /* 0x000fe20001000000 */
[----:B------:R-:W-:Y:S01]  /*2f90*/  FFMA R169, R160, R169, R171 ;  /* 0x000000a9a0a97223 */ /* 0x000fe200000000ab */
[----:B------:R-:W-:Y:S01]  /*2fa0*/  FSEL R171, -R15, -0.026868773624300956726, P3 ;  /* 0xbcdc1be70fab7808 */ /* 0x000fe20001800100 */
[----:B------:R-:W-:Y:S01]  /*2fb0*/  FFMA R159, R6, R159, R167 ;  /* 0x0000009f069f7223 */ /* 0x000fe200000000a7 */
[----:B------:R-:W-:Y:S01]  /*2fc0*/  FSEL R167, R20, -0.37612664699554443359, P2 ;  /* 0xbec093ac14a77808 */ /* 0x000fe20001000000 */
[----:B------:R-:W-:Y:S01]  /*2fd0*/  FFMA R177, R162, R173, R177 ;  /* 0x000000ada2b17223 */ /* 0x000fe200000000b1 */
[----:B------:R-:W-:Y:S01]  /*2fe0*/  FSEL R173, R19, 0.11284004896879196167, P3 ;  /* 0x3de718af13ad7808 */ /* 0x000fe20001800000 */
[----:B------:R-:W-:Y:S01]  /*2ff0*/  FFMA R159, R6, R159, R161 ;  /* 0x0000009f069f7223 */ /* 0x000fe200000000a1 */
[----:B------:R-:W-:Y:S01]  /*3000*/  FSEL R161, R21, 0.12837915122509002686, P2 ;  /* 0x3e0375d315a17808 */ /* 0x000fe20001000000 */
[----:B------:R-:W-:Y:S01]  /*3010*/  FFMA R169, R160, R169, R171 ;  /* 0x000000a9a0a97223 */ /* 0x000fe200000000ab */
[----:B------:R-:W-:Y:S01]  /*3020*/  FSEL R92, -|R179|, R179, P2 ;  /* 0x000000b3b35c7208 */ /* 0x000fe20001000300 */
[----:B------:R-:W-:Y:S01]  /*3030*/  FFMA R159, R6, R159, R167 ;  /* 0x0000009f069f7223 */ /* 0x000fe200000000a7 */
[----:B------:R-:W-:Y:S01]  /*3040*/  FSEL R167, R20, -0.37612664699554443359, P3 ;  /* 0xbec093ac14a77808 */ /* 0x000fe20001800000 */
[----:B------:R-:W-:Y:S01]  /*3050*/  FFMA R169, R160, R169, R173 ;  /* 0x000000a9a0a97223 */ /* 0x000fe200000000ad */
[----:B------:R-:W-:Y:S01]  /*3060*/  FSEL R171, R19, 0.11284004896879196167, P5 ;  /* 0x3de718af13ab7808 */ /* 0x000fe20002800000 */
[----:B------:R-:W-:Y:S01]  /*3070*/  FFMA R161, R6, R159, R161 ;  /* 0x0000009f06a17223 */ /* 0x000fe200000000a1 */
[----:B------:R-:W-:Y:S01]  /*3080*/  FFMA R175, R162, R177, R175 ;  /* 0x000000b1a2af7223 */ /* 0x000fe200000000af */
[----:B------:R-:W-:Y:S01]  /*3090*/  FSEL R159, R21, 0.12837915122509002686, P3 ;  /* 0x3e0375d3159f7808 */ /* 0x000fe20001800000 */
[----:B------:R-:W-:Y:S01]  /*30a0*/  FFMA R167, R160, R169, R167 ;  /* 0x000000a9a0a77223 */ /* 0x000fe200000000a7 */
[----:B------:R-:W-:Y:S01]  /*30b0*/  FFMA R161, R161, R92, R92 ;  /* 0x0000005ca1a17223 */ /* 0x000fe2000000005c */
[----:B------:R-:W-:Y:S01]  /*30c0*/  FSEL R169, R20, -0.37612664699554443359, P5 ;  /* 0xbec093ac14a97808 */ /* 0x000fe20002800000 */
[----:B------:R-:W-:Y:S01]  /*30d0*/  FFMA R171, R162, R175, R171 ;  /* 0x000000afa2ab7223 */ /* 0x000fe200000000ab */
[----:B------:R-:W-:Y:S01]  /*30e0*/  FSEL R6, -|R181|, R181, P3 ;  /* 0x000000b5b5067208 */ /* 0x000fe20001800300 */
[----:B------:R-:W1:Y:S01]  /*30f0*/  @P2 MUFU.EX2 R92, R161 ;  /* 0x000000a1005c2308 */ /* 0x000e620000000800 */
[----:B------:R-:W-:Y:S01]  /*3100*/  FFMA R159, R160, R167, R159 ;  /* 0x000000a7a09f7223 */ /* 0x000fe2000000009f */
[----:B------:R-:W-:Y:S01]  /*3110*/  FSEL R160, R21, 0.12837915122509002686, P5 ;  /* 0x3e0375d315a07808 */ /* 0x000fe20002800000 */
[----:B------:R-:W-:Y:S01]  /*3120*/  FFMA R169, R162, R171, R169 ;  /* 0x000000aba2a97223 */ /* 0x000fe200000000a9 */
[----:B------:R-:W-:-:S02]  /*3130*/  IMAD.U32 R167, R7, 0x10000, RZ ;  /* 0x0001000007a77824 */ /* 0x000fc400078e00ff */
[----:B------:R-:W-:Y:S01]  /*3140*/  FFMA R6, R159, R6, R6 ;  /* 0x000000069f067223 */ /* 0x000fe20000000006 */
[----:B------:R-:W-:Y:S01]  /*3150*/  FSEL R159, -|R164|, R164, P5 ;  /* 0x000000a4a49f7208 */ /* 0x000fe20002800300 */
[----:B------:R-:W-:Y:S01]  /*3160*/  FFMA R160, R162, R169, R160 ;  /* 0x000000a9a2a07223 */ /* 0x000fe200000000a0 */
[----:B------:R-:W-:Y:S01]  /*3170*/  LOP3.LUT R169, R7, 0xffff0000, RZ, 0xc0, !PT ;  /* 0xffff000007a97812 */ /* 0x000fe200078ec0ff */
[----:B------:R-:W3:Y:S01]  /*3180*/  @P3 MUFU.EX2 R166, R6 ;  /* 0x0000000600a63308 */ /* 0x000ee20000000800 */
[----:B------:R-:W-:Y:S01]  /*3190*/  SHF.L.U32 R7, R4, 0x10, RZ ;  /* 0x0000001004077819 */ /* 0x000fe200000006ff */
[----:B------:R-:W-:Y:S02]  /*31a0*/  FFMA R159, R160, R159, R159 ;  /* 0x0000009fa09f7223 */ /* 0x000fe4000000009f */
[C---:B------:R-:W-:Y:S02]  /*31b0*/  FMUL R160, R154.reuse, R169 ;  /* 0x000000a99aa07220 */ /* 0x040fe40000400000 */
[----:B------:R-:W-:-:S02]  /*31c0*/  FMUL R162, R154, R7 ;  /* 0x000000079aa27220 */ /* 0x000fc40000400000 */
[----:B------:R-:W4:Y:S01]  /*31d0*/  @P5 MUFU.EX2 R168, R159 ;  /* 0x0000009f00a85308 */ /* 0x000f220000000800 */
[----:B-1----:R-:W-:Y:S01]  /*31e0*/  @P2 FADD R92, -R92, 1 ;  /* 0x3f8000005c5c2421 */ /* 0x002fe20000000100 */
[----:B------:R-:W-:-:S04]  /*31f0*/  FFMA R95, R153, R95, R160 ;  /* 0x0000005f995f7223 */ /* 0x000fc800000000a0 */
[----:B------:R-:W-:Y:S01]  /*3200*/  @P2 LOP3.LUT R161, R92, 0x80000000, R179, 0xb8, !PT ;  /* 0x800000005ca12812 */ /* 0x000fe200078eb8b3 */
[----:B------:R-:W-:Y:S01]  /*3210*/  FMUL R92, R154, R167 ;  /* 0x000000a79a5c7220 */ /* 0x000fe20000400000 */
[C---:B------:R-:W-:Y:S01]  /*3220*/  FFMA R167, R153.reuse, R88, R162 ;  /* 0x0000005899a77223 */ /* 0x040fe200000000a2 */
[----:B---3--:R-:W-:Y:S02]  /*3230*/  @P3 FADD R166, -R166, 1 ;  /* 0x3f800000a6a63421 */ /* 0x008fe40000000100 */
[----:B------:R-:W-:Y:S01]  /*3240*/  FFMA R7, R153, R94, R92 ;  /* 0x0000005e99077223 */ /* 0x000fe2000000005c */
[----:B------:R-:W-:Y:S02]  /*3250*/  FADD R161, R161, 1 ;  /* 0x3f800000a1a17421 */ /* 0x000fe40000000000 */
[----:B------:R-:W-:Y:S01]  /*3260*/  @P3 LOP3.LUT R6, R166, 0x80000000, R181, 0xb8, !PT ;  /* 0x80000000a6063812 */ /* 0x000fe200078eb8b5 */
[----:B------:R-:W-:Y:S01]  /*3270*/  FMUL R183, R7, 0.70710676908493041992 ;  /* 0x3f3504f307b77820 */ /* 0x000fe20000400000 */
[----:B------:R-:W-:Y:S01]  /*3280*/  FMUL R166, R167, 0.70710676908493041992 ;  /* 0x3f3504f3a7a67820 */ /* 0x000fe20000400000 */
[----:B----4-:R-:W-:Y:S01]  /*3290*/  @P5 FADD R169, -R168, 1 ;  /* 0x3f800000a8a95421 */ /* 0x010fe20000000100 */
[----:B------:R-:W-:Y:S01]  /*32a0*/  FMUL R168, R95, 0.70710676908493041992 ;  /* 0x3f3504f35fa87820 */ /* 0x000fe20000400000 */
[C---:B------:R-:W-:Y:S01]  /*32b0*/  FMUL R88, R183.reuse, R183 ;  /* 0x000000b7b7587220 */ /* 0x040fe20000400000 */
[----:B------:R-:W-:Y:S01]  /*32c0*/  FSETP.GE.AND P3, PT, |R183|, 1.0029599666595458984, PT ;  /* 0x3f8060feb700780b */ /* 0x000fe20003f66200 */
[----:B------:R-:W-:Y:S01]  /*32d0*/  FADD R6, R6, 1 ;  /* 0x3f80000006067421 */ /* 0x000fe20000000000 */
[----:B------:R-:W-:Y:S01]  /*32e0*/  @P5 LOP3.LUT R159, R169, 0x80000000, R164, 0xb8, !PT ;  /* 0x80000000a99f5812 */ /* 0x000fe200078eb8a4 */
[C---:B------:R-:W-:Y:S01]  /*32f0*/  FMUL R175, R168.reuse, R168 ;  /* 0x000000a8a8af7220 */ /* 0x040fe20000400000 */
[----:B------:R-:W-:Y:S01]  /*3300*/  FSETP.GE.AND P5, PT, |R168|, 1.0029599666595458984, PT ;  /* 0x3f8060fea800780b */ /* 0x000fe20003fa6200 */
[----:B------:R-:W-:Y:S01]  /*3310*/  FMUL R169, R166, R166 ;  /* 0x000000a6a6a97220 */ /* 0x000fe20000400000 */
[----:B------:R-:W-:Y:S01]  /*3320*/  FSEL R94, |R183|, R88, P3 ;  /* 0x00000058b75e7208 */ /* 0x000fe20001800200 */
[----:B------:R-:W-:Y:S01]  /*3330*/  FADD R159, R159, 1 ;  /* 0x3f8000009f9f7421 */ /* 0x000fe20000000000 */
[----:B------:R-:W-:Y:S01]  /*3340*/  FSEL R171, R3, 8.4834944573231041431e-05, P3 ;  /* 0x38b1e96a03ab7808 */ /* 0x000fe20001800000 */
[----:B------:R-:W-:Y:S01]  /*3350*/  FMUL R167, R167, 0.5 ;  /* 0x3f000000a7a77820 */ /* 0x000fe20000400000 */
[----:B------:R-:W-:-:S02]  /*3360*/  FSEL R173, -R13, -0.00082130916416645050049, P3 ;  /* 0xba574d200dad7808 */ /* 0x000fc40001800100 */
[----:B------:R-:W-:Y:S02]  /*3370*/  FSETP.GE.AND P2, PT, |R166|, 1.0029599666595458984, PT ;  /* 0x3f8060fea600780b */ /* 0x000fe40003f46200 */
[----:B------:R-:W-:Y:S01]  /*3380*/  FSEL R170, |R168|, R175, P5 ;  /* 0x000000afa8aa7208 */ /* 0x000fe20002800200 */
[----:B------:R-:W-:Y:S01]  /*3390*/  FFMA R175, R94, R171, R173 ;  /* 0x000000ab5eaf7223 */ /* 0x000fe200000000ad */
[----:B------:R-:W-:Y:S02]  /*33a0*/  FSEL R177, R3, 8.4834944573231041431e-05, P5 ;  /* 0x38b1e96a03b17808 */ /* 0x000fe40002800000 */
[----:B------:R-:W-:Y:S02]  /*33b0*/  FSEL R179, -R13, -0.00082130916416645050049, P5 ;  /* 0xba574d200db37808 */ /* 0x000fe40002800100 */
[----:B------:R-:W-:Y:S02]  /*33c0*/  FSEL R88, |R166|, R169, P2 ;  /* 0x000000a9a6587208 */ /* 0x000fe40001000200 */
[----:B------:R-:W-:Y:S01]  /*33d0*/  FSEL R169, R3, 8.4834944573231041431e-05, P2 ;  /* 0x38b1e96a03a97808 */ /* 0x000fe20001000000 */
[----:B------:R-:W-:Y:S01]  /*33e0*/  FFMA R179, R170, R177, R179 ;  /* 0x000000b1aab37223 */ /* 0x000fe200000000b3 */
[----:B------:R-:W-:-:S02]  /*33f0*/  FSEL R171, -R13, -0.00082130916416645050049, P2 ;  /* 0xba574d200dab7808 */ /* 0x000fc40001000100 */
[C---:B------:R-:W-:Y:S02]  /*3400*/  FSEL R177, R14.reuse, 0.0052134888246655464172, P3 ;  /* 0x3baad5ea0eb17808 */ /* 0x040fe40001800000 */
[----:B------:R-:W-:Y:S01]  /*3410*/  FSEL R181, R14, 0.0052134888246655464172, P5 ;  /* 0x3baad5ea0eb57808 */ /* 0x000fe20002800000 */
[----:B------:R-:W-:Y:S01]  /*3420*/  FFMA R169, R88, R169, R171 ;  /* 0x000000a958a97223 */ /* 0x000fe200000000ab */
[----:B------:R-:W-:Y:S01]  /*3430*/  FSEL R173, R14, 0.0052134888246655464172, P2 ;  /* 0x3baad5ea0ead7808 */ /* 0x000fe20001000000 */
[----:B------:R-:W-:Y:S01]  /*3440*/  FFMA R175, R94, R175, R177 ;  /* 0x000000af5eaf7223 */ /* 0x000fe200000000b1 */
[C---:B------:R-:W-:Y:S01]  /*3450*/  FSEL R171, -R15.reuse, -0.026868773624300956726, P3 ;  /* 0xbcdc1be70fab7808 */ /* 0x040fe20001800100 */
        /* <DEDUP_REMOVED lines=13> */
[----:B------:R-:W-:Y:S01]  /*3530*/  FSEL R177, R20, -0.37612664699554443359, P5 ;  /* 0xbec093ac14b17808 */ /* 0x000fe20002800000 */
[----:B------:R-:W-:Y:S01]  /*3540*/  FFMA R179, R170, R179, R181 ;  /* 0x000000b3aab37223 */ /* 0x000fe200000000b5 */
[----:B------:R-:W-:Y:S01]  /*3550*/  FSEL R171, R19, 0.11284004896879196167, P2 ;  /* 0x3de718af13ab7808 */ /* 0x000fe20001000000 */
[----:B------:R-:W-:Y:S01]  /*3560*/  FFMA R173, R94, R173, R175 ;  /* 0x000000ad5ead7223 */ /* 0x000fe200000000af */
[----:B------:R-:W-:Y:S01]  /*3570*/  FSEL R164, -|R183|, R183, P3 ;  /* 0x000000b7b7a47208 */ /* 0x000fe20001800300 */
[----:B------:R-:W-:Y:S01]  /*3580*/  FFMA R177, R170, R179, R177 ;  /* 0x000000b3aab17223 */ /* 0x000fe200000000b1 */
[C---:B------:R-:W-:Y:S01]  /*3590*/  FSEL R175, R21.reuse, 0.12837915122509002686, P5 ;  /* 0x3e0375d315af7808 */ /* 0x040fe20002800000 */
[----:B------:R-:W-:Y:S01]  /*35a0*/  FFMA R171, R88, R169, R171 ;  /* 0x000000a958ab7223 */ /* 0x000fe200000000ab */
[----:B------:R-:W-:Y:S01]  /*35b0*/  FSEL R94, R21, 0.12837915122509002686, P2 ;  /* 0x3e0375d3155e7808 */ /* 0x000fe20001000000 */
[----:B------:R-:W-:Y:S01]  /*35c0*/  FFMA R169, R173, R164, R164 ;  /* 0x000000a4ada97223 */ /* 0x000fe200000000a4 */
[----:B------:R-:W-:Y:S01]  /*35d0*/  FSEL R173, R20, -0.37612664699554443359, P2 ;  /* 0xbec093ac14ad7808 */ /* 0x000fe20001000000 */
[----:B------:R-:W-:Y:S01]  /*35e0*/  FFMA R175, R170, R177, R175 ;  /* 0x000000b1aaaf7223 */ /* 0x000fe200000000af */
[----:B------:R-:W-:Y:S01]  /*35f0*/  FSEL R170, -|R168|, R168, P5 ;  /* 0x000000a8a8aa7208 */ /* 0x000fe20002800300 */
[----:B------:R-:W1:Y:S01]  /*3600*/  @P3 MUFU.EX2 R164, R169 ;  /* 0x000000a900a43308 */ /* 0x000e620000000800 */
[----:B--2---:R-:W-:Y:S01]  /*3610*/  LOP3.LUT R177, R8, 0xffff0000, RZ, 0xc0, !PT ;  /* 0xffff000008b17812 */ /* 0x004fe200078ec0ff */
[----:B------:R-:W-:-:S02]  /*3620*/  FFMA R173, R88, R171, R173 ;  /* 0x000000ab58ad7223 */ /* 0x000fc400000000ad */
[----:B------:R-:W-:Y:S01]  /*3630*/  FFMA R171, R175, R170, R170 ;  /* 0x000000aaafab7223 */ /* 0x000fe200000000aa */
[----:B------:R-:W-:Y:S01]  /*3640*/  FSEL R175, -|R166|, R166, P2 ;  /* 0x000000a6a6af7208 */ /* 0x000fe20001000300 */
[----:B------:R-:W-:Y:S01]  /*3650*/  FFMA R94, R88, R173, R94 ;  /* 0x000000ad585e7223 */ /* 0x000fe2000000005e */
[----:B------:R-:W-:Y:S01]  /*3660*/  LOP3.LUT R173, R4, 0xffff0000, RZ, 0xc0, !PT ;  /* 0xffff000004ad7812 */ /* 0x000fe200078ec0ff */
[----:B------:R-:W2:Y:S02]  /*3670*/  @P5 MUFU.EX2 R174, R171 ;  /* 0x000000ab00ae5308 */ /* 0x000ea40000000800 */
[----:B------:R-:W-:Y:S01]  /*3680*/  FFMA R172, R94, R175, R175 ;  /* 0x000000af5eac7223 */ /* 0x000fe200000000af */
[----:B------:R-:W-:Y:S02]  /*3690*/  IMAD.U32 R175, R8, 0x10000, RZ ;  /* 0x0001000008af7824 */ /* 0x000fe400078e00ff */
[C---:B------:R-:W-:Y:S02]  /*36a0*/  FMUL R88, R154.reuse, R173 ;  /* 0x000000ad9a587220 */ /* 0x040fe40000400000 */
[----:B------:R-:W-:Y:S01]  /*36b0*/  FMUL R94, R154, R175 ;  /* 0x000000af9a5e7220 */ /* 0x000fe20000400000 */
[----:B------:R-:W3:Y:S01]  /*36c0*/  @P2 MUFU.EX2 R170, R172 ;  /* 0x000000ac00aa2308 */ /* 0x000ee20000000800 */
[----:B-1----:R-:W-:Y:S01]  /*36d0*/  @P3 FADD R164, -R164, 1 ;  /* 0x3f800000a4a43421 */ /* 0x002fe20000000100 */
[C---:B------:R-:W-:Y:S01]  /*36e0*/  FFMA R8, R153.reuse, R89, R88 ;  /* 0x0000005999087223 */ /* 0x040fe20000000058 */
[----:B------:R-:W-:-:S03]  /*36f0*/  FFMA R4, R153, R96, R94 ;  /* 0x0000006099047223 */ /* 0x000fc6000000005e */
[----:B------:R-:W-:Y:S01]  /*3700*/  @P3 LOP3.LUT R169, R164, 0x80000000, R183, 0xb8, !PT ;  /* 0x80000000a4a93812 */ /* 0x000fe200078eb8b7 */
[----:B------:R-:W-:Y:S01]  /*3710*/  FMUL R96, R8, 0.70710676908493041992 ;  /* 0x3f3504f308607820 */ /* 0x000fe20000400000 */
[----:B------:R-:W-:Y:S01]  /*3720*/  FMUL R164, R154, R177 ;  /* 0x000000b19aa47220 */ /* 0x000fe20000400000 */
[----:B--2---:R-:W-:Y:S01]  /*3730*/  @P5 FADD R175, -R174, 1 ;  /* 0x3f800000aeaf5421 */ /* 0x004fe20000000100 */
[----:B------:R-:W-:Y:S01]  /*3740*/  FMUL R8, R8, 0.5 ;  /* 0x3f00000008087820 */ /* 0x000fe20000400000 */
[----:B------:R-:W-:Y:S01]  /*3750*/  FADD R169, R169, 1 ;  /* 0x3f800000a9a97421 */ /* 0x000fe20000000000 */
[----:B------:R-:W-:Y:S02]  /*3760*/  FFMA R97, R153, R97, R164 ;  /* 0x0000006199617223 */ /* 0x000fe400000000a4 */
[----:B------:R-:W-:Y:S02]  /*3770*/  @P5 LOP3.LUT R171, R175, 0x80000000, R168, 0xb8, !PT ;  /* 0x80000000afab5812 */ /* 0x000fe400078eb8a8 */
[----:B------:R-:W-:Y:S01]  /*3780*/  FMUL R89, R97, 0.70710676908493041992 ;  /* 0x3f3504f361597820 */ /* 0x000fe20000400000 */
[----:B---3--:R-:W-:Y:S01]  /*3790*/  @P2 FADD R173, -R170, 1 ;  /* 0x3f800000aaad2421 */ /* 0x008fe20000000100 */
[----:B------:R-:W-:Y:S01]  /*37a0*/  FMUL R170, R4, 0.70710676908493041992 ;  /* 0x3f3504f304aa7820 */ /* 0x000fe20000400000 */
[----:B------:R-:W-:Y:S01]  /*37b0*/  FADD R171, R171, 1 ;  /* 0x3f800000abab7421 */ /* 0x000fe20000000000 */
[C---:B------:R-:W-:Y:S01]  /*37c0*/  FMUL R174, R89.reuse, R89 ;  /* 0x0000005959ae7220 */ /* 0x040fe20000400000 */
[----:B------:R-:W-:Y:S01]  /*37d0*/  FSETP.GE.AND P5, PT, |R89|, 1.0029599666595458984, PT ;  /* 0x3f8060fe5900780b */ /* 0x000fe20003fa6200 */
[----:B------:R-:W-:Y:S01]  /*37e0*/  FMUL R175, R170, R170 ;  /* 0x000000aaaaaf7220 */ /* 0x000fe20000400000 */
[----:B------:R-:W-:Y:S01]  /*37f0*/  @P2 LOP3.LUT R172, R173, 0x80000000, R166, 0xb8, !PT ;  /* 0x80000000adac2812 */ /* 0x000fe200078eb8a6 */
[C---:B------:R-:W-:Y:S01]  /*3800*/  FMUL R173, R96.reuse, R96 ;  /* 0x0000006060ad7220 */ /* 0x040fe20000400000 */
[----:B------:R-:W-:-:S02]  /*3810*/  FSETP.GE.AND P2, PT, |R96|, 1.0029599666595458984, PT ;  /* 0x3f8060fe6000780b */ /* 0x000fc40003f46200 */
[----:B------:R-:W-:Y:S01]  /*3820*/  FSETP.GE.AND P3, PT, |R170|, 1.0029599666595458984, PT ;  /* 0x3f8060feaa00780b */ /* 0x000fe20003f66200 */
[----:B------:R-:W-:Y:S01]  /*3830*/  FADD R172, R172, 1 ;  /* 0x3f800000acac7421 */ /* 0x000fe20000000000 */
[----:B------:R-:W-:Y:S02]  /*3840*/  FSEL R173, |R96|, R173, P2 ;  /* 0x000000ad60ad7208 */ /* 0x000fe40001000200 */
[----:B------:R-:W-:Y:S01]  /*3850*/  FSEL R166, R3, 8.4834944573231041431e-05, P2 ;  /* 0x38b1e96a03a67808 */ /* 0x000fe20001000000 */
[----:B------:R-:W-:Y:S01]  /*3860*/  FMUL R167, R172, R167 ;  /* 0x000000a7aca77220 */ /* 0x000fe20000400000 */
[----:B------:R-:W-:Y:S02]  /*3870*/  FSEL R168, -R13, -0.00082130916416645050049, P2 ;  /* 0xba574d200da87808 */ /* 0x000fe40001000100 */
[----:B------:R-:W-:Y:S02]  /*3880*/  FSEL R176, |R170|, R175, P3 ;  /* 0x000000afaab07208 */ /* 0x000fe40001800200 */
[----:B------:R-:W-:Y:S01]  /*3890*/  FSEL R175, R3, 8.4834944573231041431e-05, P3 ;  /* 0x38b1e96a03af7808 */ /* 0x000fe20001800000 */
[----:B------:R-:W-:Y:S01]  /*38a0*/  FFMA R166, R173, R166, R168 ;  /* 0x000000a6ada67223 */ /* 0x000fe200000000a8 */
[----:B------:R-:W-:-:S02]  /*38b0*/  FSEL R177, -R13, -0.00082130916416645050049, P3 ;  /* 0xba574d200db17808 */ /* 0x000fc40001800100 */
[----:B------:R-:W-:Y:S02]  /*38c0*/  FSEL R168, R14, 0.0052134888246655464172, P2 ;  /* 0x3baad5ea0ea87808 */ /* 0x000fe40001000000 */
[----:B------:R-:W-:Y:S01]  /*38d0*/  FSEL R178, |R89|, R174, P5 ;  /* 0x000000ae59b27208 */ /* 0x000fe20002800200 */
[----:B------:R-:W-:Y:S01]  /*38e0*/  FFMA R175, R176, R175, R177 ;  /* 0x000000afb0af7223 */ /* 0x000fe200000000b1 */
[----:B------:R-:W-:Y:S01]  /*38f0*/  FSEL R179, R3, 8.4834944573231041431e-05, P5 ;  /* 0x38b1e96a03b37808 */ /* 0x000fe20002800000 */
[----:B------:R-:W-:Y:S01]  /*3900*/  FFMA R166, R173, R166, R168 ;  /* 0x000000a6ada67223 */ /* 0x000fe200000000a8 */
[----:B------:R-:W-:Y:S02]  /*3910*/  FSEL R181, -R13, -0.00082130916416645050049, P5 ;  /* 0xba574d200db57808 */ /* 0x000fe40002800100 */
[----:B------:R-:W-:Y:S02]  /*3920*/  FSEL R177, R14, 0.0052134888246655464172, P3 ;  /* 0x3baad5ea0eb17808 */ /* 0x000fe40001800000 */
[----:B------:R-:W-:Y:S01]  /*3930*/  FSEL R174, -R15, -0.026868773624300956726, P2 ;  /* 0xbcdc1be70fae7808 */ /* 0x000fe20001000100 */
[----:B------:R-:W-:Y:S01]  /*3940*/  FFMA R179, R178, R179, R181 ;  /* 0x000000b3b2b37223 */ /* 0x000fe200000000b5 */
[----:B------:R-:W-:Y:S01]  /*3950*/  FSEL R183, R14, 0.0052134888246655464172, P5 ;  /* 0x3baad5ea0eb77808 */ /* 0x000fe20002800000 */
        /* <DEDUP_REMOVED lines=8> */
[C---:B------:R-:W-:Y:S01]  /*39e0*/  FFMA R175, R176.reuse, R175, R177 ;  /* 0x000000afb0af7223 */ /* 0x040fe200000000b1 */
[----:B------:R-:W-:Y:S01]  /*39f0*/  FSEL R168, R21, 0.12837915122509002686, P2 ;  /* 0x3e0375d315a87808 */ /* 0x000fe20001000000 */
[----:B------:R-:W-:Y:S01]  /*3a00*/  FFMA R166, R173, R166, R174 ;  /* 0x000000a6ada67223 */ /* 0x000fe200000000ae */
[----:B------:R-:W-:Y:S01]  /*3a10*/  FSEL R181, -R15, -0.026868773624300956726, P5 ;  /* 0xbcdc1be70fb57808 */ /* 0x000fe20002800100 */
[----:B------:R-:W-:Y:S01]  /*3a20*/  FFMA R179, R176, R175, R179 ;  /* 0x000000afb0b37223 */ /* 0x000fe200000000b3 */
[----:B------:R-:W-:Y:S01]  /*3a30*/  FSEL R175, -|R96|, R96, P2 ;  /* 0x0000006060af7208 */ /* 0x000fe20001000300 */
[----:B------:R-:W-:Y:S01]  /*3a40*/  FFMA R166, R173, R166, R168 ;  /* 0x000000a6ada67223 */ /* 0x000fe200000000a8 */
[----:B------:R-:W-:Y:S01]  /*3a50*/  FSEL R177, R20, -0.37612664699554443359, P3 ;  /* 0xbec093ac14b17808 */ /* 0x000fe20001800000 */
[----:B------:R-:W-:Y:S01]  /*3a60*/  FFMA R183, R178, R183, R181 ;  /* 0x000000b7b2b77223 */ /* 0x000fe200000000b5 */
[----:B------:R-:W-:Y:S01]  /*3a70*/  FSEL R185, R19, 0.11284004896879196167, P5 ;  /* 0x3de718af13b97808 */ /* 0x000fe20002800000 */
[----:B------:R-:W-:Y:S01]  /*3a80*/  FFMA R173, R166, R175, R175 ;  /* 0x000000afa6ad7223 */ /* 0x000fe200000000af */
[C---:B------:R-:W-:Y:S01]  /*3a90*/  FSEL R181, R21.reuse, 0.12837915122509002686, P3 ;  /* 0x3e0375d315b57808 */ /* 0x040fe20001800000 */
[----:B------:R-:W-:Y:S01]  /*3aa0*/  FFMA R177, R176, R179, R177 ;  /* 0x000000b3b0b17223 */ /* 0x000fe200000000b1 */
[----:B------:R-:W-:Y:S01]  /*3ab0*/  FSEL R175, R20, -0.37612664699554443359, P5 ;  /* 0xbec093ac14af7808 */ /* 0x000fe20002800000 */
[----:B------:R-:W-:Y:S01]  /*3ac0*/  FFMA R183, R178, R183, R185 ;  /* 0x000000b7b2b77223 */ /* 0x000fe200000000b9 */
[----:B------:R-:W-:Y:S01]  /*3ad0*/  FSEL R174, -|R170|, R170, P3 ;  /* 0x000000aaaaae7208 */ /* 0x000fe20001800300 */
[----:B------:R-:W-:Y:S01]  /*3ae0*/  FFMA R177, R176, R177, R181 ;  /* 0x000000b1b0b17223 */ /* 0x000fe200000000b5 */
[----:B------:R-:W-:Y:S01]  /*3af0*/  FSEL R168, R21, 0.12837915122509002686, P5 ;  /* 0x3e0375d315a87808 */ /* 0x000fe20002800000 */
[----:B------:R-:W1:Y:S01]  /*3b00*/  @P2 MUFU.EX2 R166, R173 ;  /* 0x000000ad00a62308 */ /* 0x000e620000000800 */
[C---:B------:R-:W-:Y:S01]  /*3b10*/  FFMA R175, R178.reuse, R183, R175 ;  /* 0x000000b7b2af7223 */ /* 0x040fe200000000af */
[----:B------:R-:W-:Y:S01]  /*3b20*/  FSEL R180, -|R89|, R89, P5 ;  /* 0x0000005959b47208 */ /* 0x000fe20002800300 */
[----:B------:R-:W-:Y:S01]  /*3b30*/  FFMA R174, R177, R174, R174 ;  /* 0x000000aeb1ae7223 */ /* 0x000fe200000000ae */
[C---:B------:R-:W-:Y:S01]  /*3b40*/  SHF.L.U32 R177, R9.reuse, 0x10, RZ ;  /* 0x0000001009b17819 */ /* 0x040fe200000006ff */
[----:B------:R-:W-:Y:S01]  /*3b50*/  FFMA R175, R178, R175, R168 ;  /* 0x000000afb2af7223 */ /* 0x000fe200000000a8 */
[----:B------:R-:W-:Y:S01]  /*3b60*/  LOP3.LUT R9, R9, 0xffff0000, RZ, 0xc0, !PT ;  /* 0xffff000009097812 */ /* 0x000fe200078ec0ff */
[----:B------:R-:W-:Y:S01]  /*3b70*/  IMAD.U32 R179, R10, 0x10000, RZ ;  /* 0x000100000ab37824 */ /* 0x000fe200078e00ff */
[----:B------:R-:W2:Y:S01]  /*3b80*/  @P3 MUFU.EX2 R176, R174 ;  /* 0x000000ae00b03308 */ /* 0x000ea20000000800 */
[----:B------:R-:W-:-:S02]  /*3b90*/  FFMA R175, R175, R180, R180 ;  /* 0x000000b4afaf7223 */ /* 0x000fc400000000b4 */
[----:B------:R-:W-:-:S05]  /*3ba0*/  FMUL R168, R154, R179 ;  /* 0x000000b39aa87220 */ /* 0x000fca0000400000 */
[----:B------:R-:W3:Y:S01]  /*3bb0*/  @P5 MUFU.EX2 R178, R175 ;  /* 0x000000af00b25308 */ /* 0x000ee20000000800 */
[----:B-1----:R-:W-:Y:S01]  /*3bc0*/  @P2 FADD R181, -R166, 1 ;  /* 0x3f800000a6b52421 */ /* 0x002fe20000000100 */
[----:B------:R-:W-:Y:S01]  /*3bd0*/  FMUL R166, R154, R9 ;  /* 0x000000099aa67220 */ /* 0x000fe20000400000 */
[----:B------:R-:W-:-:S03]  /*3be0*/  FFMA R9, R153, R100, R168 ;  /* 0x0000006499097223 */ /* 0x000fc600000000a8 */
[----:B------:R-:W-:Y:S01]  /*3bf0*/  @P2 LOP3.LUT R173, R181, 0x80000000, R96, 0xb8, !PT ;  /* 0x80000000b5ad2812 */ /* 0x000fe200078eb860 */
[----:B------:R-:W-:Y:S01]  /*3c00*/  FMUL R96, R154, R177 ;  /* 0x000000b19a607220 */ /* 0x000fe20000400000 */
[C---:B------:R-:W-:Y:S01]  /*3c10*/  FFMA R99, R153.reuse, R99, R166 ;  /* 0x0000006399637223 */ /* 0x040fe200000000a6 */
[----:B--2---:R-:W-:Y:S02]  /*3c20*/  @P3 FADD R177, -R176, 1 ;  /* 0x3f800000b0b13421 */ /* 0x004fe40000000100 */
[----:B------:R-:W-:Y:S01]  /*3c30*/  FFMA R176, R153, R98, R96 ;  /* 0x0000006299b07223 */ /* 0x000fe20000000060 */
[----:B------:R-:W-:Y:S02]  /*3c40*/  FADD R173, R173, 1 ;  /* 0x3f800000adad7421 */ /* 0x000fe40000000000 */
[----:B------:R-:W-:Y:S01]  /*3c50*/  @P3 LOP3.LUT R174, R177, 0x80000000, R170, 0xb8, !PT ;  /* 0x80000000b1ae3812 */ /* 0x000fe200078eb8aa */
[----:B------:R-:W-:Y:S01]  /*3c60*/  FMUL R170, R176, 0.70710676908493041992 ;  /* 0x3f3504f3b0aa7820 */ /* 0x000fe20000400000 */
[----:B------:R-:W-:Y:S01]  /*3c70*/  FMUL R177, R99, 0.70710676908493041992 ;  /* 0x3f3504f363b17820 */ /* 0x000fe20000400000 */
[----:B---3--:R-:W-:Y:S01]  /*3c80*/  @P5 FADD R98, -R178, 1 ;  /* 0x3f800000b2625421 */ /* 0x008fe20000000100 */
[----:B------:R-:W-:Y:S01]  /*3c90*/  FMUL R178, R9, 0.70710676908493041992 ;  /* 0x3f3504f309b27820 */ /* 0x000fe20000400000 */
[----:B------:R-:W-:Y:S01]  /*3ca0*/  FADD R174, R174, 1 ;  /* 0x3f800000aeae7421 */ /* 0x000fe20000000000 */
[----:B------:R-:W-:Y:S01]  /*3cb0*/  FSETP.GE.AND P2, PT, |R170|, 1.0029599666595458984, PT ;  /* 0x3f8060feaa00780b */ /* 0x000fe20003f46200 */
[C---:B------:R-:W-:Y:S01]  /*3cc0*/  FMUL R180, R177.reuse, R177 ;  /* 0x000000b1b1b47220 */ /* 0x040fe20000400000 */
[----:B------:R-:W-:Y:S01]  /*3cd0*/  @P5 LOP3.LUT R175, R98, 0x80000000, R89, 0xb8, !PT ;  /* 0x8000000062af5812 */ /* 0x000fe200078eb859 */
[----:B------:R-:W-:Y:S01]  /*3ce0*/  FMUL R89, R170, R170 ;  /* 0x000000aaaa597220 */ /* 0x000fe20000400000 */
[----:B------:R-:W-:Y:S01]  /*3cf0*/  FSETP.GE.AND P3, PT, |R177|, 1.0029599666595458984, PT ;  /* 0x3f8060feb100780b */ /* 0x000fe20003f66200 */
[----:B------:R-:W-:Y:S01]  /*3d00*/  FMUL R179, R178, R178 ;  /* 0x000000b2b2b37220 */ /* 0x000fe20000400000 */
[----:B------:R-:W-:Y:S01]  /*3d10*/  FSEL R98, R3, 8.4834944573231041431e-05, P2 ;  /* 0x38b1e96a03627808 */ /* 0x000fe20001000000 */
[----:B------:R-:W-:Y:S01]  /*3d20*/  FADD R175, R175, 1 ;  /* 0x3f800000afaf7421 */ /* 0x000fe20000000000 */
[----:B------:R-:W-:Y:S01]  /*3d30*/  FSEL R89, |R170|, R89, P2 ;  /* 0x00000059aa597208 */ /* 0x000fe20001000200 */
[----:B------:R-:W-:Y:S01]  /*3d40*/  FMUL R176, R176, 0.5 ;  /* 0x3f000000b0b07820 */ /* 0x000fe20000400000 */
[----:B------:R-:W-:Y:S01]  /*3d50*/  FSEL R100, -R13, -0.00082130916416645050049, P2 ;  /* 0xba574d200d647808 */ /* 0x000fe20001000100 */
[----:B------:R-:W-:Y:S01]  /*3d60*/  FMUL R99, R99, 0.5 ;  /* 0x3f00000063637820 */ /* 0x000fe20000400000 */
[----:B------:R-:W-:Y:S01]  /*3d70*/  FSEL R181, |R177|, R180, P3 ;  /* 0x000000b4b1b57208 */ /* 0x000fe20001800200 */
[----:B------:R-:W-:Y:S01]  /*3d80*/  FMUL R8, R173, R8 ;  /* 0x00000008ad087220 */ /* 0x000fe20000400000 */
[----:B------:R-:W-:Y:S01]  /*3d90*/  FSEL R180, R3, 8.4834944573231041431e-05, P3 ;  /* 0x38b1e96a03b47808 */ /* 0x000fe20001800000 */
[----:B------:R-:W-:Y:S01]  /*3da0*/  FFMA R98, R89, R98, R100 ;  /* 0x0000006259627223 */ /* 0x000fe20000000064 */
[----:B------:R-:W-:-:S02]  /*3db0*/  FSEL R182, -R13, -0.00082130916416645050049, P3 ;  /* 0xba574d200db67808 */ /* 0x000fc40001800100 */
[----:B------:R-:W-:Y:S02]  /*3dc0*/  FSETP.GE.AND P5, PT, |R178|, 1.0029599666595458984, PT ;  /* 0x3f8060feb200780b */ /* 0x000fe40003fa6200 */
[----:B------:R-:W-:Y:S01]  /*3dd0*/  FSEL R100, R14, 0.0052134888246655464172, P2 ;  /* 0x3baad5ea0e647808 */ /* 0x000fe20001000000 */
[----:B------:R-:W-:Y:S01]  /*3de0*/  FFMA R182, R181, R180, R182 ;  /* 0x000000b4b5b67223 */ /* 0x000fe200000000b6 */
[----:B------:R-:W-:Y:S02]  /*3df0*/  FSEL R183, |R178|, R179, P5 ;  /* 0x000000b3b2b77208 */ /* 0x000fe40002800200 */
[----:B------:R-:W-:Y:S01]  /*3e00*/  FSEL R186, R3, 8.4834944573231041431e-05, P5 ;  /* 0x38b1e96a03ba7808 */ /* 0x000fe20002800000 */
[----:B------:R-:W-:Y:S01]  /*3e10*/  FFMA R98, R89, R98, R100 ;  /* 0x0000006259627223 */ /* 0x000fe20000000064 */
[----:B------:R-:W-:Y:S02]  /*3e20*/  FSEL R188, -R13, -0.00082130916416645050049, P5 ;  /* 0xba574d200dbc7808 */ /* 0x000fe40002800100 */
[----:B------:R-:W-:-:S02]  /*3e30*/  FSEL R184, R14, 0.0052134888246655464172, P3 ;  /* 0x3baad5ea0eb87808 */ /* 0x000fc40001800000 */
        /* <DEDUP_REMOVED lines=8> */
[C---:B------:R-:W-:Y:S01]  /*3ec0*/  FSEL R180, R20.reuse, -0.37612664699554443359, P2 ;  /* 0xbec093ac14b47808 */ /* 0x040fe20001000000 */
[----:B------:R-:W-:Y:S01]  /*3ed0*/  FFMA R98, R89, R98, R100 ;  /* 0x0000006259627223 */ /* 0x000fe20000000064 */
[----:B------:R-:W-:Y:S01]  /*3ee0*/  FSEL R186, R19, 0.11284004896879196167, P3 ;  /* 0x3de718af13ba7808 */ /* 0x000fe20001800000 */
[----:B------:R-:W-:Y:S01]  /*3ef0*/  FFMA R182, R181, R182, R184 ;  /* 0x000000b6b5b67223 */ /* 0x000fe200000000b8 */
[----:B------:R-:W-:Y:S01]  /*3f00*/  FSEL R188, -R15, -0.026868773624300956726, P5 ;  /* 0xbcdc1be70fbc7808 */ /* 0x000fe20002800100 */
[----:B------:R-:W-:Y:S01]  /*3f10*/  FFMA R98, R89, R98, R180 ;  /* 0x0000006259627223 */ /* 0x000fe200000000b4 */
[----:B------:R-:W-:Y:S01]  /*3f20*/  FSEL R100, R21, 0.12837915122509002686, P2 ;  /* 0x3e0375d315647808 */ /* 0x000fe20001000000 */
[----:B------:R-:W-:Y:S01]  /*3f30*/  FFMA R182, R181, R182, R186 ;  /* 0x000000b6b5b67223 */ /* 0x000fe200000000ba */
[C---:B------:R-:W-:Y:S01]  /*3f40*/  FSEL R180, R20.reuse, -0.37612664699554443359, P3 ;  /* 0xbec093ac14b47808 */ /* 0x040fe20001800000 */
[----:B------:R-:W-:Y:S01]  /*3f50*/  FFMA R188, R183, R190, R188 ;  /* 0x000000beb7bc7223 */ /* 0x000fe200000000bc */
[----:B------:R-:W-:Y:S01]  /*3f60*/  FSEL R184, R19, 0.11284004896879196167, P5 ;  /* 0x3de718af13b87808 */ /* 0x000fe20002800000 */
[----:B------:R-:W-:Y:S01]  /*3f70*/  FFMA R98, R89, R98, R100 ;  /* 0x0000006259627223 */ /* 0x000fe20000000064 */
[----:B------:R-:W-:Y:S01]  /*3f80*/  FSEL R100, R21, 0.12837915122509002686, P3 ;  /* 0x3e0375d315647808 */ /* 0x000fe20001800000 */
[----:B------:R-:W-:Y:S01]  /*3f90*/  FFMA R180, R181, R182, R180 ;  /* 0x000000b6b5b47223 */ /* 0x000fe200000000b4 */
[----:B------:R-:W-:Y:S01]  /*3fa0*/  FSEL R182, R20, -0.37612664699554443359, P5 ;  /* 0xbec093ac14b67808 */ /* 0x000fe20002800000 */
[----:B------:R-:W-:Y:S01]  /*3fb0*/  FFMA R184, R183, R188, R184 ;  /* 0x000000bcb7b87223 */ /* 0x000fe200000000b8 */
[----:B------:R-:W-:Y:S01]  /*3fc0*/  FSEL R179, -|R170|, R170, P2 ;  /* 0x000000aaaab37208 */ /* 0x000fe20001000300 */
[----:B------:R-:W-:Y:S01]  /*3fd0*/  FFMA R180, R181, R180, R100 ;  /* 0x000000b4b5b47223 */ /* 0x000fe20000000064 */
[----:B------:R-:W-:Y:S01]  /*3fe0*/  FSEL R181, R21, 0.12837915122509002686, P5 ;  /* 0x3e0375d315b57808 */ /* 0x000fe20002800000 */
[----:B------:R-:W-:Y:S01]  /*3ff0*/  FFMA R182, R183, R184, R182 ;  /* 0x000000b8b7b67223 */ /* 0x000fe200000000b6 */
[----:B------:R-:W-:Y:S01]  /*4000*/  FSEL R100, -|R178|, R178, P5 ;  /* 0x000000b2b2647208 */ /* 0x000fe20002800300 */
[----:B------:R-:W-:Y:S01]  /*4010*/  FFMA R179, R98, R179, R179 ;  /* 0x000000b362b37223 */ /* 0x000fe200000000b3 */
[----:B------:R-:W-:Y:S01]  /*4020*/  FSEL R89, -|R177|, R177, P3 ;  /* 0x000000b1b1597208 */ /* 0x000fe20001800300 */
[----:B------:R-:W-:Y:S01]  /*4030*/  FFMA R181, R183, R182, R181 ;  /* 0x000000b6b7b57223 */ /* 0x000fe200000000b5 */
[C---:B------:R-:W-:Y:S01]  /*4040*/  SHF.L.U32 R183, R11.reuse, 0x10, RZ ;  /* 0x000000100bb77819 */ /* 0x040fe200000006ff */
[----:B------:R-:W1:Y:S01]  /*4050*/  @P2 MUFU.EX2 R98, R179 ;  /* 0x000000b300622308 */ /* 0x000e620000000800 */
[----:B------:R-:W-:Y:S01]  /*4060*/  LOP3.LUT R11, R11, 0xffff0000, RZ, 0xc0, !PT ;  /* 0xffff00000b0b7812 */ /* 0x000fe200078ec0ff */
[----:B------:R-:W-:Y:S01]  /*4070*/  FFMA R181, R181, R100, R100 ;  /* 0x00000064b5b57223 */ /* 0x000fe20000000064 */
[----:B------:R-:W-:Y:S01]  /*4080*/  FFMA R180, R180, R89, R89 ;  /* 0x00000059b4b47223 */ /* 0x000fe20000000059 */
[----:B------:R-:W-:Y:S01]  /*4090*/  LOP3.LUT R89, R10, 0xffff0000, RZ, 0xc0, !PT ;  /* 0xffff00000a597812 */ /* 0x000fe200078ec0ff */
[----:B------:R-:W-:Y:S01]  /*40a0*/  FMUL R100, R154, R183 ;  /* 0x000000b79a647220 */ /* 0x000fe20000400000 */
[----:B------:R-:W-:-:S02]  /*40b0*/  SHF.R.U32.HI R190, RZ, 0x1, R18 ;  /* 0x00000001ffbe7819 */ /* 0x000fc40000011612 */
[----:B------:R-:W2:Y:S01]  /*40c0*/  @P5 MUFU.EX2 R184, R181 ;  /* 0x000000b500b85308 */ /* 0x000ea20000000800 */
[----:B------:R-:W-:-:S04]  /*40d0*/  FFMA R102, R153, R102, R100 ;  /* 0x0000006699667223 */ /* 0x000fc80000000064 */
[----:B------:R-:W-:-:S03]  /*40e0*/  FMUL R10, R102, 0.70710676908493041992 ;  /* 0x3f3504f3660a7820 */ /* 0x000fc60000400000 */
[----:B------:R-:W3:Y:S01]  /*40f0*/  @P3 MUFU.EX2 R182, R180 ;  /* 0x000000b400b63308 */ /* 0x000ee20000000800 */
[----:B-1----:R-:W-:Y:S01]  /*4100*/  @P2 FADD R185, -R98, 1 ;  /* 0x3f80000062b92421 */ /* 0x002fe20000000100 */
[----:B------:R-:W-:-:S04]  /*4110*/  FMUL R98, R154, R89 ;  /* 0x000000599a627220 */ /* 0x000fc80000400000 */
[----:B------:R-:W-:Y:S01]  /*4120*/  FFMA R101, R153, R101, R98 ;  /* 0x0000006599657223 */ /* 0x000fe20000000062 */
[----:B------:R-:W-:Y:S01]  /*4130*/  @P2 LOP3.LUT R179, R185, 0x80000000, R170, 0xb8, !PT ;  /* 0x80000000b9b32812 */ /* 0x000fe200078eb8aa */
[----:B------:R-:W-:Y:S01]  /*4140*/  FMUL R170, R154, R11 ;  /* 0x0000000b9aaa7220 */ /* 0x000fe20000400000 */
[----:B--2---:R-:W-:Y:S01]  /*4150*/  @P5 FADD R89, -R184, 1 ;  /* 0x3f800000b8595421 */ /* 0x004fe20000000100 */
[C---:B------:R-:W-:Y:S01]  /*4160*/  FMUL R11, R101.reuse, 0.70710676908493041992 ;  /* 0x3f3504f3650b7820 */ /* 0x040fe20000400000 */
[----:B------:R-:W-:Y:S01]  /*4170*/  FMUL R101, R101, 0.5 ;  /* 0x3f00000065657820 */ /* 0x000fe20000400000 */
[----:B------:R-:W-:Y:S01]  /*4180*/  FFMA R103, R153, R103, R170 ;  /* 0x0000006799677223 */ /* 0x000fe200000000aa */
[----:B------:R-:W-:Y:S01]  /*4190*/  FADD R179, R179, 1 ;  /* 0x3f800000b3b37421 */ /* 0x000fe20000000000 */
[----:B------:R-:W-:Y:S01]  /*41a0*/  @P5 LOP3.LUT R181, R89, 0x80000000, R178, 0xb8, !PT ;  /* 0x8000000059b55812 */ /* 0x000fe200078eb8b2 */
[----:B------:R-:W-:Y:S01]  /*41b0*/  FMUL R89, R10, R10 ;  /* 0x0000000a0a597220 */ /* 0x000fe20000400000 */
[C---:B------:R-:W-:Y:S01]  /*41c0*/  FMUL R178, R11.reuse, R11 ;  /* 0x0000000b0bb27220 */ /* 0x040fe20000400000 */
[----:B---3--:R-:W-:Y:S01]  /*41d0*/  @P3 FADD R182, -R182, 1 ;  /* 0x3f800000b6b63421 */ /* 0x008fe20000000100 */
[----:B------:R-:W-:Y:S01]  /*41e0*/  FSETP.GE.AND P2, PT, |R11|, 1.0029599666595458984, PT ;  /* 0x3f8060fe0b00780b */ /* 0x000fe20003f46200 */
[----:B------:R-:W-:Y:S01]  /*41f0*/  FADD R181, R181, 1 ;  /* 0x3f800000b5b57421 */ /* 0x000fe20000000000 */
[----:B------:R-:W-:-:S02]  /*4200*/  FMUL R176, R179, R176 ;  /* 0x000000b0b3b07220 */ /* 0x000fc40000400000 */
[----:B------:R-:W-:Y:S01]  /*4210*/  @P3 LOP3.LUT R180, R182, 0x80000000, R177, 0xb8, !PT ;  /* 0x80000000b6b43812 */ /* 0x000fe200078eb8b1 */
[----:B------:R-:W-:Y:S01]  /*4220*/  FMUL R177, R103, 0.70710676908493041992 ;  /* 0x3f3504f367b17820 */ /* 0x000fe20000400000 */
[C---:B------:R-:W-:Y:S02]  /*4230*/  FSETP.GE.AND P3, PT, |R10|.reuse, 1.0029599666595458984, PT ;  /* 0x3f8060fe0a00780b */ /* 0x040fe40003f66200 */
[----:B------:R-:W-:Y:S01]  /*4240*/  FSEL R178, |R11|, R178, P2 ;  /* 0x000000b20bb27208 */ /* 0x000fe20001000200 */
[----:B------:R-:W-:Y:S01]  /*4250*/  FMUL R184, R177, R177 ;  /* 0x000000b1b1b87220 */ /* 0x000fe20000400000 */
[----:B------:R-:W-:Y:S01]  /*4260*/  FSEL R182, |R10|, R89, P3 ;  /* 0x000000590ab67208 */ /* 0x000fe20001800200 */
[----:B------:R-:W-:Y:S01]  /*4270*/  FADD R180, R180, 1 ;  /* 0x3f800000b4b47421 */ /* 0x000fe20000000000 */
[----:B------:R-:W-:Y:S02]  /*4280*/  FSEL R89, R3, 8.4834944573231041431e-05, P2 ;  /* 0x38b1e96a03597808 */ /* 0x000fe40001000000 */
[----:B------:R-:W-:Y:S01]  /*4290*/  FSEL R183, -R13, -0.00082130916416645050049, P2 ;  /* 0xba574d200db77808 */ /* 0x000fe20001000100 */
[----:B------:R-:W-:Y:S01]  /*42a0*/  FMUL R99, R180, R99 ;  /* 0x00000063b4637220 */ /* 0x000fe20000400000 */
[----:B------:R-:W-:-:S02]  /*42b0*/  FSEL R185, R14, 0.0052134888246655464172, P2 ;  /* 0x3baad5ea0eb97808 */ /* 0x000fc40001000000 */
[----:B------:R-:W-:Y:S01]  /*42c0*/  FSETP.GE.AND P5, PT, |R177|, 1.0029599666595458984, PT ;  /* 0x3f8060feb100780b */ /* 0x000fe20003fa6200 */
[C---:B------:R-:W-:Y:S01]  /*42d0*/  FFMA R89, R178.reuse, R89, R183 ;  /* 0x00000059b2597223 */ /* 0x040fe200000000b7 */
[----:B------:R-:W-:Y:S02]  /*42e0*/  FSEL R183, -R15, -0.026868773624300956726, P2 ;  /* 0xbcdc1be70fb77808 */ /* 0x000fe40001000100 */
[----:B------:R-:W-:Y:S01]  /*42f0*/  FSEL R186, |R177|, R184, P5 ;  /* 0x000000b8b1ba7208 */ /* 0x000fe20002800200 */
[C---:B------:R-:W-:Y:S01]  /*4300*/  FFMA R89, R178.reuse, R89, R185 ;  /* 0x00000059b2597223 */ /* 0x040fe200000000b9 */
[----:B------:R-:W-:Y:S02]  /*4310*/  FSEL R187, R3, 8.4834944573231041431e-05, P3 ;  /* 0x38b1e96a03bb7808 */ /* 0x000fe40001800000 */
[----:B------:R-:W-:Y:S01]  /*4320*/  FSEL R189, -R13, -0.00082130916416645050049, P3 ;  /* 0xba574d200dbd7808 */ /* 0x000fe20001800100 */
[----:B------:R-:W-:Y:S01]  /*4330*/  FFMA R89, R178, R89, R183 ;  /* 0x00000059b2597223 */ /* 0x000fe200000000b7 */
[----:B------:R-:W-:-:S02]  /*4340*/  FSEL R191, R3, 8.4834944573231041431e-05, P5 ;  /* 0x38b1e96a03bf7808 */ /* 0x000fc40002800000 */
[----:B------:R-:W-:Y:S01]  /*4350*/  FSEL R193, -R13, -0.00082130916416645050049, P5 ;  /* 0xba574d200dc17808 */ /* 0x000fe20002800100 */
[----:B------:R-:W-:Y:S01]  /*4360*/  FFMA R187, R182, R187, R189 ;  /* 0x000000bbb6bb7223 */ /* 0x000fe200000000bd */
[----:B------:R-:W-:Y:S02]  /*4370*/  FSEL R185, R19, 0.11284004896879196167, P2 ;  /* 0x3de718af13b97808 */ /* 0x000fe40001000000 */
[----:B------:R-:W-:Y:S01]  /*4380*/  FSEL R195, R14, 0.0052134888246655464172, P5 ;  /* 0x3baad5ea0ec37808 */ /* 0x000fe20002800000 */
[----:B------:R-:W-:Y:S01]  /*4390*/  FFMA R193, R186, R191, R193 ;  /* 0x000000bfbac17223 */ /* 0x000fe200000000c1 */
[----:B------:R-:W-:Y:S01]  /*43a0*/  FSEL R183, R20, -0.37612664699554443359, P2 ;  /* 0xbec093ac14b77808 */ /* 0x000fe20001000000 */
[----:B------:R-:W-:Y:S01]  /*43b0*/  FFMA R89, R178, R89, R185 ;  /* 0x00000059b2597223 */ /* 0x000fe200000000b9 */
[----:B------:R-:W-:Y:S01]  /*43c0*/  FSEL R189, R14, 0.0052134888246655464172, P3 ;  /* 0x3baad5ea0ebd7808 */ /* 0x000fe20001800000 */
[----:B------:R-:W-:Y:S01]  /*43d0*/  FFMA R193, R186, R193, R195 ;  /* 0x000000c1bac17223 */ /* 0x000fe200000000c3 */
[C---:B------:R-:W-:Y:S01]  /*43e0*/  FSEL R185, -R15.reuse, -0.026868773624300956726, P5 ;  /* 0xbcdc1be70fb97808 */ /* 0x040fe20002800100 */
[----:B------:R-:W-:Y:S01]  /*43f0*/  FFMA R89, R178, R89, R183 ;  /* 0x00000059b2597223 */ /* 0x000fe200000000b7 */
[----:B------:R-:W-:Y:S01]  /*4400*/  FSEL R191, -R15, -0.026868773624300956726, P3 ;  /* 0xbcdc1be70fbf7808 */ /* 0x000fe20001800100 */
[----:B------:R-:W-:Y:S01]  /*4410*/  FFMA R187, R182, R187, R189 ;  /* 0x000000bbb6bb7223 */ /* 0x000fe200000000bd */
[----:B------:R-:W-:Y:S01]  /*4420*/  FSEL R183, R21, 0.12837915122509002686, P2 ;  /* 0x3e0375d315b77808 */ /* 0x000fe20001000000 */
[----:B------:R-:W-:Y:S01]  /*4430*/  FFMA R193, R186, R193, R185 ;  /* 0x000000c1bac17223 */ /* 0x000fe200000000b9 */
[----:B------:R-:W-:Y:S01]  /*4440*/  FSEL R189, R19, 0.11284004896879196167, P3 ;  /* 0x3de718af13bd7808 */ /* 0x000fe20001800000 */
[----:B------:R-:W-:Y:S01]  /*4450*/  FFMA R187, R182, R187, R191 ;  /* 0x000000bbb6bb7223 */ /* 0x000fe200000000bf */
[----:B------:R-:W-:Y:S01]  /*4460*/  FSEL R185, -|R11|, R11, P2 ;  /* 0x0000000b0bb97208 */ /* 0x000fe20001000300 */
[----:B------:R-:W-:Y:S01]  /*4470*/  FFMA R178, R178, R89, R183 ;  /* 0x00000059b2b27223 */ /* 0x000fe200000000b7 */
[----:B------:R-:W-:Y:S01]  /*4480*/  FSEL R191, R19, 0.11284004896879196167, P5 ;  /* 0x3de718af13bf7808 */ /* 0x000fe20002800000 */
[----:B------:R-:W-:Y:S01]  /*4490*/  FFMA R187, R182, R187, R189 ;  /* 0x000000bbb6bb7223 */ /* 0x000fe200000000bd */
[----:B------:R-:W-:Y:S01]  /*44a0*/  FSEL R184, R20, -0.37612664699554443359, P3 ;  /* 0xbec093ac14b87808 */ /* 0x000fe20001800000 */
[----:B------:R-:W-:Y:S01]  /*44b0*/  FFMA R178, R178, R185, R185 ;  /* 0x000000b9b2b27223 */ /* 0x000fe200000000b9 */
[----:B------:R-:W-:Y:S01]  /*44c0*/  FSEL R185, R20, -0.37612664699554443359, P5 ;  /* 0xbec093ac14b97808 */ /* 0x000fe20002800000 */
[----:B------:R-:W-:Y:S01]  /*44d0*/  FFMA R191, R186, R193, R191 ;  /* 0x000000c1babf7223 */ /* 0x000fe200000000bf */
[C---:B------:R-:W-:Y:S01]  /*44e0*/  FSEL R189, R21.reuse, 0.12837915122509002686, P3 ;  /* 0x3e0375d315bd7808 */ /* 0x040fe20001800000 */
[----:B------:R-:W-:Y:S01]  /*44f0*/  FFMA R187, R182, R187, R184 ;  /* 0x000000bbb6bb7223 */ /* 0x000fe200000000b8 */
[----:B------:R-:W-:Y:S01]  /*4500*/  FSEL R188, R21, 0.12837915122509002686, P5 ;  /* 0x3e0375d315bc7808 */ /* 0x000fe20002800000 */
[----:B------:R-:W-:Y:S01]  /*4510*/  FFMA R185, R186, R191, R185 ;  /* 0x000000bfbab97223 */ /* 0x000fe200000000b9 */
[----:B------:R-:W-:Y:S01]  /*4520*/  FSEL R183, -|R10|, R10, P3 ;  /* 0x0000000a0ab77208 */ /* 0x000fe20001800300 */
[----:B------:R-:W-:Y:S01]  /*4530*/  FFMA R182, R182, R187, R189 ;  /* 0x000000bbb6b67223 */ /* 0x000fe200000000bd */
[----:B------:R-:W-:-:S02]  /*4540*/  IMAD.U32 R184, RZ, RZ, UR48 ;  /* 0x00000030ffb87e24 */ /* 0x000fc4000f8e00ff */
[----:B------:R-:W-:Y:S01]  /*4550*/  FFMA R188, R186, R185, R188 ;  /* 0x000000b9babc7223 */ /* 0x000fe200000000bc */
[----:B------:R-:W-:Y:S02]  /*4560*/  IMAD.SHL.U32 R186, R18, 0x10, RZ ;  /* 0x0000001012ba7824 */ /* 0x000fe400078e00ff */
[----:B------:R-:W-:Y:S01]  /*4570*/  FFMA R182, R182, R183, R183 ;  /* 0x000000b7b6b67223 */ /* 0x000fe200000000b7 */
[----:B------:R-:W-:Y:S02]  /*4580*/  FSEL R183, -|R177|, R177, P5 ;  /* 0x000000b1b1b77208 */ /* 0x000fe40002800300 */
[----:B------:R-:W-:Y:S01]  /*4590*/  IADD3 R89, R184, UR50, RZ ;  /* 0x00000032b8597c10 */ /* 0x000fe2000fffe0ff */
[----:B------:R-:W1:Y:S01]  /*45a0*/  @P3 MUFU.EX2 R185, R182 ;  /* 0x000000b600b93308 */ /* 0x000e620000000800 */
[----:B------:R-:W-:Y:S01]  /*45b0*/  LOP3.LUT R186, R186, 0xe00, RZ, 0xc0, !PT ;  /* 0x00000e00baba7812 */ /* 0x000fe200078ec0ff */
[----:B------:R-:W-:Y:S01]  /*45c0*/  FFMA R183, R188, R183, R183 ;  /* 0x000000b7bcb77223 */ /* 0x000fe200000000b7 */
[----:B------:R-:W-:-:S02]  /*45d0*/  SHF.L.U32 R187, R18, 0x5, RZ ;  /* 0x0000000512bb7819 */ /* 0x000fc400000006ff */
[----:B------:R-:W-:Y:S02]  /*45e0*/  R2UR UR5, R89 ;  /* 0x00000000590572ca */ /* 0x000fe400000e0000 */
[--C-:B------:R-:W-:Y:S01]  /*45f0*/  LOP3.LUT R188, R186, 0x20, R187.reuse, 0xf8, !PT ;  /* 0x00000020babc7812 */ /* 0x100fe200078ef8bb */
[----:B------:R-:W2:Y:S01]  /*4600*/  @P2 MUFU.EX2 R184, R178 ;  /* 0x000000b200b82308 */ /* 0x000ea20000000800 */
[----:B------:R-:W-:Y:S02]  /*4610*/  LOP3.LUT R189, R187, 0xc0, RZ, 0xc0, !PT ;  /* 0x000000c0bbbd7812 */ /* 0x000fe400078ec0ff */
[----:B------:R-:W-:Y:S02]  /*4620*/  LOP3.LUT R188, R188, 0x100, R187, 0xf8, !PT ;  /* 0x00000100bcbc7812 */ /* 0x000fe400078ef8bb */
[----:B------:R-:W-:Y:S01]  /*4630*/  LOP3.LUT R189, R189, 0x8, R190, 0xf8, !PT ;  /* 0x00000008bdbd7812 */ /* 0x000fe200078ef8be */
[C---:B------:R-:W-:Y:S01]  /*4640*/  IMAD.SHL.U32 R190, R18.reuse, 0x4, RZ ;  /* 0x0000000412be7824 */ /* 0x040fe200078e00ff */
[----:B------:R-:W-:Y:S01]  /*4650*/  LOP3.LUT R187, R18, 0xff, RZ, 0xc0, !PT ;  /* 0x000000ff12bb7812 */ /* 0x000fe200078ec0ff */
[----:B------:R-:W3:Y:S01]  /*4660*/  @P5 MUFU.EX2 R186, R183 ;  /* 0x000000b700ba5308 */ /* 0x000ee20000000800 */
[----:B-1----:R-:W-:Y:S01]  /*4670*/  @P3 FADD R185, -R185, 1 ;  /* 0x3f800000b9b93421 */ /* 0x002fe20000000100 */
[----:B------:R-:W-:Y:S01]  /*4680*/  USHF.R.U32.HI UR4, URZ, 0x2, UR5 ;  /* 0x000000023f047899 */ /* 0x000fe20008011605 */
[----:B------:R-:W-:Y:S01]  /*4690*/  LOP3.LUT R189, R189, 0x18, R190, 0x78, !PT ;  /* 0x00000018bdbd7812 */ /* 0x000fe200078e78be */
[----:B------:R-:W-:Y:S01]  /*46a0*/  UISETP.GT.U32.AND UP0, UPT, UR5, 0x3, UPT ;  /* 0x000000030500788c */ /* 0x000fe2000bf04070 */
[----:B------:R-:W-:Y:S01]  /*46b0*/  IADD3 R187, R187, 0x1f, RZ ;  /* 0x0000001fbbbb7810 */ /* 0x000fe20007ffe0ff */
[----:B------:R-:W-:Y:S01]  /*46c0*/  ULOP3.LUT UR4, UR4, 0x1, URZ, 0xc0, !UPT ;  /* 0x0000000104047892 */ /* 0x000fe2000f8ec03f */
[----:B------:R-:W-:Y:S01]  /*46d0*/  @P3 LOP3.LUT R182, R185, 0x80000000, R10, 0xb8, !PT ;  /* 0x80000000b9b63812 */ /* 0x000fe200078eb80a */
[----:B------:R-:W-:Y:S01]  /*46e0*/  FMUL R10, R155, 0.5 ;  /* 0x3f0000009b0a7820 */ /* 0x000fe20000400000 */
[----:B--2---:R-:W-:Y:S01]  /*46f0*/  @P2 FADD R184, -R184, 1 ;  /* 0x3f800000b8b82421 */ /* 0x004fe20000000100 */
[----:B------:R-:W-:-:S02]  /*4700*/  UISETP.LT.U32.AND UP0, UPT, UR50, 0x4, UP0 ;  /* 0x000000043200788c */ /* 0x000fc40008701070 */
[----:B------:R-:W-:Y:S01]  /*4710*/  UISETP.NE.U32.AND UP1, UPT, UR4, 0x1, UPT ;  /* 0x000000010400788c */ /* 0x000fe2000bf25070 */
[----:B------:R-:W-:Y:S01]  /*4720*/  FMUL R157, R157, R10 ;  /* 0x0000000a9d9d7220 */ /* 0x000fe20000400000 */
[----:B------:R-:W-:Y:S01]  /*4730*/  @P2 LOP3.LUT R178, R184, 0x80000000, R11, 0xb8, !PT ;  /* 0x80000000b8b22812 */ /* 0x000fe200078eb80b */
[----:B------:R-:W-:Y:S01]  /*4740*/  FMUL R184, R91, 0.5 ;  /* 0x3f0000005bb87820 */ /* 0x000fe20000400000 */
[----:B------:R-:W-:Y:S01]  /*4750*/  FMUL R91, R6, R5 ;  /* 0x00000005065b7220 */ /* 0x000fe20000400000 */
[----:B---3--:R-:W-:Y:S01]  /*4760*/  @P5 FADD R186, -R186, 1 ;  /* 0x3f800000baba5421 */ /* 0x008fe20000000100 */
[----:B------:R-:W-:Y:S01]  /*4770*/  FMUL R5, R4, 0.5 ;  /* 0x3f00000004057820 */ /* 0x000fe20000400000 */
[----:B------:R-:W-:Y:S01]  /*4780*/  FMUL R6, R7, 0.5 ;  /* 0x3f00000007067820 */ /* 0x000fe20000400000 */
[----:B------:R-:W-:Y:S01]  /*4790*/  FMUL R4, R97, 0.5 ;  /* 0x3f00000061047820 */ /* 0x000fe20000400000 */
[----:B------:R-:W-:Y:S01]  /*47a0*/  FMUL R10, R95, 0.5 ;  /* 0x3f0000005f0a7820 */ /* 0x000fe20000400000 */
[----:B------:R-:W-:Y:S01]  /*47b0*/  @P5 LOP3.LUT R183, R186, 0x80000000, R177, 0xb8, !PT ;  /* 0x80000000bab75812 */ /* 0x000fe200078eb8b1 */
[----:B------:R-:W-:Y:S01]  /*47c0*/  FMUL R186, R93, 0.5 ;  /* 0x3f0000005dba7820 */ /* 0x000fe20000400000 */
[----:B------:R-:W-:Y:S01]  /*47d0*/  FMUL R7, R169, R6 ;  /* 0x00000006a9077220 */ /* 0x000fe20000400000 */
[----:B------:R-:W-:Y:S01]  /*47e0*/  FMUL R174, R174, R5 ;  /* 0x00000005aeae7220 */ /* 0x000fe20000400000 */
[----:B------:R-:W-:Y:S01]  /*47f0*/  FMUL R175, R175, R4 ;  /* 0x00000004afaf7220 */ /* 0x000fe20000400000 */
[----:B------:R-:W-:Y:S01]  /*4800*/  USEL UR5, URZ, 0x1, !UP0 ;  /* 0x000000013f057887 */ /* 0x000fe2000c000000 */
[----:B------:R-:W-:Y:S01]  /*4810*/  FMUL R4, R9, 0.5 ;  /* 0x3f00000009047820 */ /* 0x000fe20000400000 */
[----:B------:R-:W-:Y:S01]  /*4820*/  FMUL R5, R102, 0.5 ;  /* 0x3f00000066057820 */ /* 0x000fe20000400000 */
[----:B------:R-:W-:Y:S01]  /*4830*/  FMUL R6, R103, 0.5 ;  /* 0x3f00000067067820 */ /* 0x000fe20000400000 */
[----:B------:R-:W-:Y:S01]  /*4840*/  FADD R178, R178, 1 ;  /* 0x3f800000b2b27421 */ /* 0x000fe20000000000 */
[----:B------:R-:W-:Y:S01]  /*4850*/  FADD R182, R182, 1 ;  /* 0x3f800000b6b67421 */ /* 0x000fe20000000000 */
[----:B------:R-:W-:Y:S01]  /*4860*/  FADD R183, R183, 1 ;  /* 0x3f800000b7b77421 */ /* 0x000fe20000000000 */
[----:B------:R-:W-:Y:S01]  /*4870*/  UISETP.GT.U32.AND UP0, UPT, UR50, 0x3, !UP1 ;  /* 0x000000033200788c */ /* 0x000fe2000cf04070 */
[----:B------:R-:W-:Y:S01]  /*4880*/  LOP3.LUT R11, R188, R189, RZ, 0xfc, !PT ;  /* 0x000000bdbc0b7212 */ /* 0x000fe200078efcff */
[----:B------:R-:W-:Y:S01]  /*4890*/  FMUL R184, R161, R184 ;  /* 0x000000b8a1b87220 */ /* 0x000fe20000400000 */
[----:B------:R-:W-:Y:S01]  /*48a0*/  FMUL R186, R159, R186 ;  /* 0x000000ba9fba7220 */ /* 0x000fe20000400000 */
[----:B------:R-:W-:Y:S01]  /*48b0*/  FMUL R10, R171, R10 ;  /* 0x0000000aab0a7220 */ /* 0x000fe20000400000 */
[----:B------:R-:W-:Y:S01]  /*48c0*/  FMUL R181, R181, R4 ;  /* 0x00000004b5b57220 */ /* 0x000fe20000400000 */
[----:B------:R-:W-:Y:S01]  /*48d0*/  FMUL R178, R178, R101 ;  /* 0x00000065b2b27220 */ /* 0x000fe20000400000 */
[----:B------:R-:W-:Y:S01]  /*48e0*/  FMUL R182, R182, R5 ;  /* 0x00000005b6b67220 */ /* 0x000fe20000400000 */
[----:B------:R-:W-:Y:S01]  /*48f0*/  FMUL R183, R183, R6 ;  /* 0x00000006b7b77220 */ /* 0x000fe20000400000 */
[----:B------:R-:W-:Y:S01]  /*4900*/  USEL UR4, URZ, 0x1, !UP0 ;  /* 0x000000013f047887 */ /* 0x000fe2000c000000 */
[----:B------:R-:W-:Y:S01]  /*4910*/  LEA R102, R11, UR51, 0x1 ;  /* 0x000000330b667c11 */ /* 0x000fe2000f8e08ff */
[----:B------:R-:W-:Y:S01]  /*4920*/  IMAD.U32 R191, RZ, RZ, UR5 ;  /* 0x00000005ffbf7e24 */ /* 0x000fe2000f8e00ff */
[----:B------:R-:W-:-:S02]  /*4930*/  F2FP.BF16.F32.PACK_AB R5, R184, R157 ;  /* 0x0000009db805723e */ /* 0x000fc400000010ff */
[----:B------:R-:W-:Y:S02]  /*4940*/  F2FP.BF16.F32.PACK_AB R6, R186, R91 ;  /* 0x0000005bba06723e */ /* 0x000fe400000010ff */
[----:B------:R-:W-:Y:S02]  /*4950*/  F2FP.BF16.F32.PACK_AB R7, R10, R7 ;  /* 0x000000070a07723e */ /* 0x000fe400000010ff */
[----:B------:R-:W-:Y:S02]  /*4960*/  F2FP.BF16.F32.PACK_AB R4, R8, R167 ;  /* 0x000000a70804723e */ /* 0x000fe400000010ff */
[----:B------:R-:W-:Y:S02]  /*4970*/  F2FP.BF16.F32.PACK_AB R8, R175, R174 ;  /* 0x000000aeaf08723e */ /* 0x000fe400000010ff */
[----:B------:R-:W-:Y:S02]  /*4980*/  F2FP.BF16.F32.PACK_AB R9, R99, R176 ;  /* 0x000000b06309723e */ /* 0x000fe400000010ff */
[----:B------:R-:W-:-:S02]  /*4990*/  F2FP.BF16.F32.PACK_AB R10, R178, R181 ;  /* 0x000000b5b20a723e */ /* 0x000fc400000010ff */
[----:B------:R-:W-:Y:S02]  /*49a0*/  F2FP.BF16.F32.PACK_AB R11, R183, R182 ;  /* 0x000000b6b70b723e */ /* 0x000fe400000010ff */
[----:B------:R-:W-:Y:S02]  /*49b0*/  LEA R91, R23, R102, 0x1 ;  /* 0x00000066175b7211 */ /* 0x000fe400078e08ff */
[----:B------:R-:W-:Y:S01]  /*49c0*/  LOP3.LUT R152, R152, UR4, R191, 0x96, !PT ;  /* 0x0000000498987c12 */ /* 0x000fe2000f8e96bf */
[----:B------:R-:W-:Y:S05]  /*49d0*/  WARPSYNC.ALL ;  /* 0x0000000000007948 */ /* 0x000fea0003800000 */
[----:B------:R1:W-:Y:S01]  /*49e0*/  STSM.16.M88.4 [R102+0x200], R4 ;  /* 0x0002000466007844 */ /* 0x0003e20000000200 */
[----:B------:R-:W-:Y:S01]  /*49f0*/  ISETP.GT.U32.AND P2, PT, R187, 0x3e, PT ;  /* 0x0000003ebb00780c */ /* 0x000fe20003f44070 */
[----:B------:R-:W-:Y:S02]  /*4a00*/  BSSY B0, `(.L_x_50) ;  /* 0x0000010000007945 */ /* 0x000fe40003800000 */
[----:B------:R1:W-:Y:S01]  /*4a10*/  STSM.16.M88.4 [R91+0x200], R8 ;  /* 0x000200085b007844 */ /* 0x0003e20000000200 */
[----:B------:R-:W-:Y:S01]  /*4a20*/  @!PT LDS RZ, [RZ] ;  /* 0x00000000fffff984 */ /* 0x000fe20000000800 */
[----:B------:R-:W-:Y:S01]  /*4a30*/  @!PT LDS RZ, [RZ] ;  /* 0x00000000fffff984 */ /* 0x000fe20000000800 */
[----:B------:R-:W-:Y:S01]  /*4a40*/  @!PT LDS RZ, [RZ] ;  /* 0x00000000fffff984 */ /* 0x000fe20000000800 */
[----:B------:R-:W-:Y:S01]  /*4a50*/  @!PT LDS RZ, [RZ] ;  /* 0x00000000fffff984 */ /* 0x000fe20000000800 */
[----:B------:R2:W-:Y:S06]  /*4a60*/  MEMBAR.ALL.CTA ;  /* 0x0000000000007992 */ /* 0x0005ec0000008000 */
[----:B--2---:R-:W2:Y:S02]  /*4a70*/  FENCE.VIEW.ASYNC.S ;  /* 0x00000000000073c6 */ /* 0x004ea40000000000 */
[----:B--2---:R-:W-:Y:S06]  /*4a80*/  BAR.SYNC.DEFER_BLOCKING 0x1, 0x100 ;  /* 0x0044000000007b1d */ /* 0x004fec0000010000 */
[----:B------:R-:W-:Y:S05]  /*4a90*/  @P2 BRA `(.L_x_51) ;  /* 0x0000000000182947 */ /* 0x000fea0003800000 */
[----:B------:R-:W-:Y:S02]  /*4aa0*/  UIADD3 UR4, UP0, UR40, 0x4f0, URZ ;  /* 0x000004f028047890 */ /* 0x000fe4000ff1e03f */
[----:B------:R-:W-:Y:S02]  /*4ab0*/  UIADD3 UR44, UR51, 0x200, URZ ;  /* 0x00000200332c7890 */ /* 0x000fe4000fffe03f */
[----:B------:R-:W-:-:S09]  /*4ac0*/  UIADD3.X UR5, URZ, UR41, URZ, UP0, !UPT ;  /* 0x000000293f057290 */ /* 0x000fd200087fe43f */
[----:B------:R2:W-:Y:S01]  /*4ad0*/  UTMASTG.3D [UR44], [UR4] ;  /* 0x0000002c040073b5 */ /* 0x0005e20008010000 */
[----:B------:R0:W-:Y:S01]  /*4ae0*/  UTMACMDFLUSH ;  /* 0x00000000000079b7 */ /* 0x0001e20000000000 */
[----:B--2---:R-:W-:-:S04]  /*4af0*/  DEPBAR.LE SB0, 0x1 ;  /* 0x000080400000791a */ /* 0x004fc80000000000 */
.L_x_51:
[----:B------:R-:W-:Y:S05]  /*4b00*/  BSYNC B0 ;  /* 0x0000000000007941 */ /* 0x000fea0003800000 */
.L_x_50:
[----:B------:R-:W-:Y:S01]  /*4b10*/  BAR.SYNC.DEFER_BLOCKING 0x1, 0x100 ;  /* 0x0044000000007b1d */ /* 0x000fe20000010000 */
[----:B------:R-:W-:Y:S01]  /*4b20*/  ISETP.NE.AND P3, PT, RZ, UR39, PT ;  /* 0x00000027ff007c0c */ /* 0x000fe2000bf65270 */
[----:B------:R-:W-:-:S05]  /*4b30*/  VIADD R95, R102, 0x200 ;  /* 0x00000200665f7836 */ /* 0x000fca0000000000 */
[----:B------:R-:W-:-:S07]  /*4b40*/  LEA R93, R23, R95, 0x1 ;  /* 0x0000005f175d7211 */ /* 0x000fce00078e08ff */
[----:B------:R-:W-:Y:S05]  /*4b50*/  @!P3 BRA `(.L_x_52) ;  /* 0x000000000038b947 */ /* 0x000fea0003800000 */
[----:B------:R-:W-:Y:S04]  /*4b60*/  BSSY B0, `(.L_x_53) ;  /* 0x000000a000007945 */ /* 0x000fe80003800000 */
[----:B------:R-:W-:Y:S05]  /*4b70*/  @P0 BRA `(.L_x_54) ;  /* 0x0000000000200947 */ /* 0x000fea0003800000 */
[----:B------:R-:W-:-:S06]  /*4b80*/  UISETP.NE.AND UP0, UPT, UR49, 0x3, UPT ;  /* 0x000000033100788c */ /* 0x000fcc000bf05270 */
[----:B------:R-:W-:-:S13]  /*4b90*/  PLOP3.LUT P3, PT, PT, PT, UP0, 0x80, 0x0 ;  /* 0x000000000000781c */ /* 0x000fda0003f6f008 */
[----:B------:R-:W-:Y:S05]  /*4ba0*/  @!P3 BRA `(.L_x_55) ;  /* 0x000000000004b947 */ /* 0x000fea0003800000 */
[----:B------:R-:W-:Y:S01]  /*4bb0*/  BPT.TRAP 0x1 ;  /* 0x000000040000795c */ /* 0x000fe20000300000 */
.L_x_55:
[----:B------:R-:W-:-:S04]  /*4bc0*/  ULEA UR4, UR36, UR51, 0x3 ;  /* 0x0000003324047291 */ /* 0x000fc8000f8e183f */
[----:B------:R-:W-:-:S04]  /*4bd0*/  UIADD3 UR4, UR4, 0x60, URZ ;  /* 0x0000006004047890 */ /* 0x000fc8000fffe03f */
[----:B------:R-:W-:-:S09]  /*4be0*/  UPRMT UR4, UR53, 0x654, UR4 ;  /* 0x0000065435047896 */ /* 0x000fd20008000004 */
[----:B------:R-:W-:Y:S03]  /*4bf0*/  SYNCS.ARRIVE.TRANS64.RED.A1T0 RZ, [UR4], RZ ;  /* 0x000000ffffff79a7 */ /* 0x000fe60008100404 */
.L_x_54:
[----:B------:R-:W-:Y:S05]  /*4c00*/  BSYNC B0 ;  /* 0x0000000000007941 */ /* 0x000fea0003800000 */
.L_x_53:
[----:B------:R-:W-:-:S04]  /*4c10*/  UIADD3 UR36, UR36, 0x1, URZ ;  /* 0x0000000124247890 */ /* 0x000fc8000fffe03f */
[----:B------:R-:W-:-:S04]  /*4c20*/  UISETP.NE.AND UP0, UPT, UR36, 0x4, UPT ;  /* 0x000000042400788c */ /* 0x000fc8000bf05270 */
[----:B------:R-:W-:-:S12]  /*4c30*/  USEL UR36, UR36, URZ, UP0 ;  /* 0x0000003f24247287 */ /* 0x000fd80008000000 */
.L_x_52:
[----:B------:R-:W-:Y:S04]  /*4c40*/  BSSY B0, `(.L_x_56) ;  /* 0x0000033000007945 */ /* 0x000fe80003800000 */
[----:B------:R-:W-:Y:S05]  /*4c50*/  @P0 BRA `(.L_x_57) ;  /* 0x0000000000c40947 */ /* 0x000fea0003800000 */
[----:B------:R-:W-:-:S06]  /*4c60*/  UISETP.NE.AND UP0, UPT, UR49, 0x3, UPT ;  /* 0x000000033100788c */ /* 0x000fcc000bf05270 */
[----:B------:R-:W-:-:S13]  /*4c70*/  PLOP3.LUT P3, PT, PT, PT, UP0, 0x80, 0x0 ;  /* 0x000000000000781c */ /* 0x000fda0003f6f008 */
[----:B------:R-:W-:Y:S05]  /*4c80*/  @!P3 BRA `(.L_x_58) ;  /* 0x000000000004b947 */ /* 0x000fea0003800000 */
[----:B------:R-:W-:Y:S01]  /*4c90*/  BPT.TRAP 0x1 ;  /* 0x000000040000795c */ /* 0x000fe20000300000 */
.L_x_58:
[----:B-1----:R-:W-:Y:S01]  /*4ca0*/  LEA R4, R0, UR51, 0x3 ;  /* 0x0000003300047c11 */ /* 0x002fe2000f8e18ff */
[----:B------:R-:W-:Y:S01]  /*4cb0*/  BSSY B1, `(.L_x_59) ;  /* 0x0000004000017945 */ /* 0x000fe20003800000 */
[----:B------:R-:W-:-:S04]  /*4cc0*/  SHF.L.U32 R5, RZ, 0x1f, RZ ;  /* 0x0000001fff057819 */ /* 0x000fc800000006ff */
[----:B------:R-:W1:Y:S02]  /*4cd0*/  SYNCS.PHASECHK.TRANS64.TRYWAIT P3, [R4+URZ+0x40], R5 ;  /* 0x00004005040075a7 */ /* 0x000e64000806017f */
[----:B-1----:R-:W-:Y:S05]  /*4ce0*/  @!P3 BRA `(.L_x_60) ;  /* 0x000001180094b947 */ /* 0x002fea0003800000 */
.L_x_234:
[----:B------:R-:W-:Y:S05]  /*4cf0*/  BSYNC B1 ;  /* 0x0000000000017941 */ /* 0x000fea0003800000 */
.L_x_59:
[----:B------:R-:W-:Y:S05]  /*4d00*/  @P4 BRA `(.L_x_61) ;  /* 0x0000000000944947 */ /* 0x000fea0003800000 */
[----:B------:R-:W-:Y:S01]  /*4d10*/  IMAD R12, R0, 0x2000, R95 ;  /* 0x00002000000c7824 */ /* 0x000fe200078e025f */
[----:B------:R-:W-:Y:S05]  /*4d20*/  WARPSYNC.ALL ;  /* 0x0000000000007948 */ /* 0x000fea0003800000 */
[----:B------:R-:W-:Y:S01]  /*4d30*/  LEA R8, R23, R12, 0x1 ;  /* 0x0000000c17087211 */ /* 0x000fe200078e08ff */
[----:B-1----:R-:W1:Y:S05]  /*4d40*/  LDSM.16.M88.4 R4, [R12] ;  /* 0x000000000c04783b */ /* 0x002e6a0000000200 */
[----:B------:R-:W2:Y:S01]  /*4d50*/  LDSM.16.M88.4 R8, [R8] ;  /* 0x000000000808783b */ /* 0x000ea20000000200 */
[----:B-1----:R-:W-:Y:S01]  /*4d60*/  SHF.L.U32 R101, R5, 0x10, RZ ;  /* 0x0000001005657819 */ /* 0x002fe200000006ff */
[----:B------:R-:W-:Y:S01]  /*4d70*/  IMAD.U32 R97, R4, 0x10000, RZ ;  /* 0x0001000004617824 */ /* 0x000fe200078e00ff */
[----:B------:R-:W-:Y:S01]  /*4d80*/  SHF.L.U32 R157, R7, 0x10, RZ ;  /* 0x00000010079d7819 */ /* 0x000fe200000006ff */
[----:B------:R-:W-:Y:S01]  /*4d90*/  IMAD.U32 R103, R6, 0x10000, RZ ;  /* 0x0001000006677824 */ /* 0x000fe200078e00ff */
[----:B------:R-:W-:Y:S01]  /*4da0*/  LOP3.LUT R99, R4, 0xffff0000, RZ, 0xc0, !PT ;  /* 0xffff000004637812 */ /* 0x000fe200078ec0ff */
[----:B--2---:R-:W-:Y:S01]  /*4db0*/  IMAD.U32 R159, R8, 0x10000, RZ ;  /* 0x00010000089f7824 */ /* 0x004fe200078e00ff */
[----:B------:R-:W-:Y:S01]  /*4dc0*/  SHF.L.U32 R167, R9, 0x10, RZ ;  /* 0x0000001009a77819 */ /* 0x000fe200000006ff */
[----:B------:R-:W-:Y:S01]  /*4dd0*/  IMAD.U32 R169, R10, 0x10000, RZ ;  /* 0x000100000aa97824 */ /* 0x000fe200078e00ff */
[----:B------:R-:W-:Y:S01]  /*4de0*/  SHF.L.U32 R173, R11, 0x10, RZ ;  /* 0x000000100bad7819 */ /* 0x000fe200000006ff */
[C---:B------:R-:W-:Y:S01]  /*4df0*/  FMUL R162, R154.reuse, R97 ;  /* 0x000000619aa27220 */ /* 0x040fe20000400000 */
[----:B------:R-:W-:Y:S01]  /*4e00*/  LOP3.LUT R5, R5, 0xffff0000, RZ, 0xc0, !PT ;  /* 0xffff000005057812 */ /* 0x000fe200078ec0ff */
[----:B------:R-:W-:Y:S01]  /*4e10*/  FMUL R88, R154, R99 ;  /* 0x000000639a587220 */ /* 0x000fe20000400000 */
[----:B------:R-:W-:Y:S01]  /*4e20*/  LOP3.LUT R155, R6, 0xffff0000, RZ, 0xc0, !PT ;  /* 0xffff0000069b7812 */ /* 0x000fe200078ec0ff */
        /* <DEDUP_REMOVED lines=10> */
[C---:B------:R-:W-:Y:S01]  /*4ed0*/  FMUL R160, R154.reuse, R7 ;  /* 0x000000079aa07220 */ /* 0x040fe20000400000 */
[C---:B------:R-:W-:Y:S01]  /*4ee0*/  FMUL R94, R154.reuse, R159 ;  /* 0x0000009f9a5e7220 */ /* 0x040fe20000400000 */
[C---:B------:R-:W-:Y:S01]  /*4ef0*/  FMUL R164, R154.reuse, R161 ;  /* 0x000000a19aa47220 */ /* 0x040fe20000400000 */
[C---:B------:R-:W-:Y:S01]  /*4f00*/  FMUL R96, R154.reuse, R167 ;  /* 0x000000a79a607220 */ /* 0x040fe20000400000 */
[C---:B------:R-:W-:Y:S01]  /*4f10*/  FMUL R166, R154.reuse, R9 ;  /* 0x000000099aa67220 */ /* 0x040fe20000400000 */
[C---:B------:R-:W-:Y:S01]  /*4f20*/  FMUL R168, R154.reuse, R169 ;  /* 0x000000a99aa87220 */ /* 0x040fe20000400000 */
[C---:B------:R-:W-:Y:S01]  /*4f30*/  FMUL R98, R154.reuse, R171 ;  /* 0x000000ab9a627220 */ /* 0x040fe20000400000 */
[C---:B------:R-:W-:Y:S01]  /*4f40*/  FMUL R100, R154.reuse, R173 ;  /* 0x000000ad9a647220 */ /* 0x040fe20000400000 */
[----:B------:R-:W-:-:S07]  /*4f50*/  FMUL R170, R154, R11 ;  /* 0x0000000b9aaa7220 */ /* 0x000fce0000400000 */
.L_x_61:
[----:B------:R-:W-:-:S07]  /*4f60*/  VIADD R0, R0, 0x1 ;  /* 0x0000000100007836 */ /* 0x000fce0000000000 */
.L_x_57:
[----:B------:R-:W-:Y:S05]  /*4f70*/  BSYNC B0 ;  /* 0x0000000000007941 */ /* 0x000fea0003800000 */
.L_x_56:
[C---:B------:R-:W-:Y:S01]  /*4f80*/  FFMA R26, R153.reuse, R26, R12 ;  /* 0x0000001a991a7223 */ /* 0x040fe2000000000c */
[C---:B------:R-:W-:Y:S01]  /*4f90*/  FFMA R27, R153.reuse, R27, R90 ;  /* 0x0000001b991b7223 */ /* 0x040fe2000000005a */
[C---:B------:R-:W-:Y:S01]  /*4fa0*/  FFMA R28, R153.reuse, R28, R156 ;  /* 0x0000001c991c7223 */ /* 0x040fe2000000009c */
[----:B------:R-:W-:Y:S01]  /*4fb0*/  FFMA R29, R153, R29, R158 ;  /* 0x0000001d991d7223 */ /* 0x000fe2000000009e */
[----:B------:R-:W-:Y:S01]  /*4fc0*/  FMUL R101, R26, 0.70710676908493041992 ;  /* 0x3f3504f31a657820 */ /* 0x000fe20000400000 */
[----:B-1----:R-:W-:Y:S01]  /*4fd0*/  FMUL R10, R27, 0.70710676908493041992 ;  /* 0x3f3504f31b0a7820 */ /* 0x002fe20000400000 */
[----:B------:R-:W-:Y:S01]  /*4fe0*/  FMUL R103, R28, 0.70710676908493041992 ;  /* 0x3f3504f31c677820 */ /* 0x000fe20000400000 */
[----:B------:R-:W-:Y:S01]  /*4ff0*/  FMUL R155, R29, 0.70710676908493041992 ;  /* 0x3f3504f31d9b7820 */ /* 0x000fe20000400000 */
[C---:B------:R-:W-:Y:S01]  /*5000*/  FMUL R4, R101.reuse, R101 ;  /* 0x0000006565047220 */ /* 0x040fe20000400000 */
[----:B------:R-:W-:Y:S01]  /*5010*/  FSETP.GE.AND P3, PT, |R101|, 1.0029599666595458984, PT ;  /* 0x3f8060fe6500780b */ /* 0x000fe20003f66200 */
[C---:B------:R-:W-:Y:S01]  /*5020*/  FMUL R6, R10.reuse, R10 ;  /* 0x0000000a0a067220 */ /* 0x040fe20000400000 */
[----:B------:R-:W-:Y:S01]  /*5030*/  FSETP.GE.AND P5, PT, |R10|, 1.0029599666595458984, PT ;  /* 0x3f8060fe0a00780b */ /* 0x000fe20003fa6200 */
[----:B------:R-:W-:Y:S01]  /*5040*/  FFMA R30, R153, R30, R92 ;  /* 0x0000001e991e7223 */ /* 0x000fe2000000005c */
[----:B------:R-:W-:Y:S01]  /*5050*/  FSEL R4, |R101|, R4, P3 ;  /* 0x0000000465047208 */ /* 0x000fe20001800200 */
[----:B------:R-:W-:Y:S01]  /*5060*/  FFMA R31, R153, R31, R160 ;  /* 0x0000001f991f7223 */ /* 0x000fe200000000a0 */
[----:B------:R-:W-:Y:S01]  /*5070*/  FSEL R5, R3, 8.4834944573231041431e-05, P3 ;  /* 0x38b1e96a03057808 */ /* 0x000fe20001800000 */
[----:B------:R-:W-:Y:S01]  /*5080*/  FMUL R157, R30, 0.70710676908493041992 ;  /* 0x3f3504f31e9d7820 */ /* 0x000fe20000400000 */
[----:B------:R-:W-:Y:S01]  /*5090*/  FSEL R7, -R13, -0.00082130916416645050049, P3 ;  /* 0xba574d200d077808 */ /* 0x000fe20001800100 */
[C---:B------:R-:W-:Y:S01]  /*50a0*/  FFMA R32, R153.reuse, R32, R94 ;  /* 0x0000002099207223 */ /* 0x040fe2000000005e */
[----:B------:R-:W-:Y:S01]  /*50b0*/  FSEL R9, R14, 0.0052134888246655464172, P3 ;  /* 0x3baad5ea0e097808 */ /* 0x000fe20001800000 */
[----:B------:R-:W-:Y:S01]  /*50c0*/  FFMA R33, R153, R33, R164 ;  /* 0x0000002199217223 */ /* 0x000fe200000000a4 */
[----:B------:R-:W-:Y:S01]  /*50d0*/  FSEL R6, |R10|, R6, P5 ;  /* 0x000000060a067208 */ /* 0x000fe20002800200 */
[C---:B------:R-:W-:Y:S01]  /*50e0*/  FFMA R5, R4.reuse, R5, R7 ;  /* 0x0000000504057223 */ /* 0x040fe20000000007 */
[----:B------:R-:W-:Y:S01]  /*50f0*/  FSEL R11, R3, 8.4834944573231041431e-05, P5 ;  /* 0x38b1e96a030b7808 */ /* 0x000fe20002800000 */
[----:B------:R-:W-:Y:S01]  /*5100*/  FMUL R178, R33, 0.70710676908493041992 ;  /* 0x3f3504f321b27820 */ /* 0x000fe20000400000 */
[----:B------:R-:W-:Y:S01]  /*5110*/  FSEL R97, -R13, -0.00082130916416645050049, P5 ;  /* 0xba574d200d617808 */ /* 0x000fe20002800100 */
[----:B------:R-:W-:Y:S01]  /*5120*/  FFMA R5, R4, R5, R9 ;  /* 0x0000000504057223 */ /* 0x000fe20000000009 */
        /* <DEDUP_REMOVED lines=22> */
[----:B------:R-:W-:Y:S01]  /*5290*/  FMUL R184, R34, 0.70710676908493041992 ;  /* 0x3f3504f322b87820 */ /* 0x000fe20000400000 */
[----:B------:R-:W-:Y:S01]  /*52a0*/  FFMA R8, R6, R11, R8 ;  /* 0x0000000b06087223 */ /* 0x000fe20000000008 */
[C---:B------:R-:W-:Y:S01]  /*52b0*/  FFMA R35, R153.reuse, R35, R166 ;  /* 0x0000002399237223 */ /* 0x040fe200000000a6 */
[----:B------:R-:W1:Y:S01]  /*52c0*/  @P3 MUFU.EX2 R6, R4 ;  /* 0x0000000400063308 */ /* 0x000e620000000800 */
[----:B------:R-:W-:Y:S01]  /*52d0*/  FFMA R36, R153, R36, R168 ;  /* 0x0000002499247223 */ /* 0x000fe200000000a8 */
[----:B------:R-:W-:Y:S01]  /*52e0*/  FFMA R5, R8, R5, R5 ;  /* 0x0000000508057223 */ /* 0x000fe20000000005 */
[----:B------:R-:W-:Y:S01]  /*52f0*/  FMUL R8, R155, R155 ;  /* 0x0000009b9b087220 */ /* 0x000fe20000400000 */
[----:B------:R-:W-:Y:S01]  /*5300*/  FMUL R186, R35, 0.70710676908493041992 ;  /* 0x3f3504f323ba7820 */ /* 0x000fe20000400000 */
[----:B------:R-:W-:Y:S01]  /*5310*/  FMUL R188, R36, 0.70710676908493041992 ;  /* 0x3f3504f324bc7820 */ /* 0x000fe20000400000 */
[C---:B------:R-:W-:Y:S01]  /*5320*/  FFMA R37, R153.reuse, R37, R98 ;  /* 0x0000002599257223 */ /* 0x040fe20000000062 */
[C---:B------:R-:W-:Y:S01]  /*5330*/  FFMA R38, R153.reuse, R38, R100 ;  /* 0x0000002699267223 */ /* 0x040fe20000000064 */
[----:B------:R-:W2:Y:S01]  /*5340*/  @P5 MUFU.EX2 R7, R5 ;  /* 0x0000000500075308 */ /* 0x000ea20000000800 */
[C---:B------:R-:W-:Y:S01]  /*5350*/  FFMA R25, R153.reuse, R25, R88 ;  /* 0x0000001999197223 */ /* 0x040fe20000000058 */
[----:B------:R-:W-:Y:S01]  /*5360*/  FFMA R24, R153, R24, R162 ;  /* 0x0000001899187223 */ /* 0x000fe200000000a2 */
[----:B------:R-:W-:Y:S01]  /*5370*/  FMUL R190, R38, 0.70710676908493041992 ;  /* 0x3f3504f326be7820 */ /* 0x000fe20000400000 */
[----:B------:R-:W-:Y:S01]  /*5380*/  FMUL R34, R34, 0.5 ;  /* 0x3f00000022227820 */ /* 0x000fe20000400000 */
[----:B------:R-:W-:Y:S01]  /*5390*/  FMUL R36, R36, 0.5 ;  /* 0x3f00000024247820 */ /* 0x000fe20000400000 */
[----:B------:R-:W-:Y:S01]  /*53a0*/  FMUL R38, R38, 0.5 ;  /* 0x3f00000026267820 */ /* 0x000fe20000400000 */
[----:B------:R-:W-:Y:S05]  /*53b0*/  WARPSYNC.ALL ;  /* 0x0000000000007948 */ /* 0x000fea0003800000 */
[----:B-1----:R-:W-:Y:S01]  /*53c0*/  @P3 FADD R6, -R6, 1 ;  /* 0x3f80000006063421 */ /* 0x002fe20000000100 */
[----:B------:R-:W-:Y:S01]  /*53d0*/  BSSY B0, `(.L_x_62) ;  /* 0x0000178000007945 */ /* 0x000fe20003800000 */
[----:B--2---:R-:W-:-:S03]  /*53e0*/  @P5 FADD R7, -R7, 1 ;  /* 0x3f80000007075421 */ /* 0x004fc60000000100 */
[----:B------:R-:W-:Y:S01]  /*53f0*/  @P3 LOP3.LUT R4, R6, 0x80000000, R101, 0xb8, !PT ;  /* 0x8000000006043812 */ /* 0x000fe200078eb865 */
[C---:B------:R-:W-:Y:S01]  /*5400*/  FMUL R6, R103.reuse, R103 ;  /* 0x0000006767067220 */ /* 0x040fe20000400000 */
[----:B------:R-:W-:Y:S02]  /*5410*/  FSETP.GE.AND P3, PT, |R103|, 1.0029599666595458984, PT ;  /* 0x3f8060fe6700780b */ /* 0x000fe40003f66200 */
[----:B------:R-:W-:Y:S01]  /*5420*/  @P5 LOP3.LUT R5, R7, 0x80000000, R10, 0xb8, !PT ;  /* 0x8000000007055812 */ /* 0x000fe200078eb80a */
[----:B------:R-:W-:Y:S01]  /*5430*/  FADD R4, R4, 1 ;  /* 0x3f80000004047421 */ /* 0x000fe20000000000 */
[----:B------:R-:W-:Y:S02]  /*5440*/  FSEL R6, |R103|, R6, P3 ;  /* 0x0000000667067208 */ /* 0x000fe40001800200 */
[----:B------:R-:W-:Y:S01]  /*5450*/  FSEL R7, R3, 8.4834944573231041431e-05, P3 ;  /* 0x38b1e96a03077808 */ /* 0x000fe20001800000 */
[----:B------:R-:W-:Y:S01]  /*5460*/  FADD R5, R5, 1 ;  /* 0x3f80000005057421 */ /* 0x000fe20000000000 */
[----:B------:R-:W-:-:S02]  /*5470*/  FSEL R9, -R13, -0.00082130916416645050049, P3 ;  /* 0xba574d200d097808 */ /* 0x000fc40001800100 */
[----:B------:R-:W-:Y:S02]  /*5480*/  FSETP.GE.AND P5, PT, |R155|, 1.0029599666595458984, PT ;  /* 0x3f8060fe9b00780b */ /* 0x000fe40003fa6200 */
[----:B------:R-:W-:Y:S01]  /*5490*/  FSEL R11, -R15, -0.026868773624300956726, P3 ;  /* 0xbcdc1be70f0b7808 */ /* 0x000fe20001800100 */
[----:B------:R-:W-:Y:S01]  /*54a0*/  FFMA R7, R6, R7, R9 ;  /* 0x0000000706077223 */ /* 0x000fe20000000009 */
[----:B------:R-:W-:Y:S02]  /*54b0*/  FSEL R8, |R155|, R8, P5 ;  /* 0x000000089b087208 */ /* 0x000fe40002800200 */
[----:B------:R-:W-:Y:S02]  /*54c0*/  FSEL R97, R3, 8.4834944573231041431e-05, P5 ;  /* 0x38b1e96a03617808 */ /* 0x000fe40002800000 */
[----:B------:R-:W-:Y:S02]  /*54d0*/  FSEL R99, -R13, -0.00082130916416645050049, P5 ;  /* 0xba574d200d637808 */ /* 0x000fe40002800100 */
[----:B------:R-:W-:-:S02]  /*54e0*/  FSEL R9, R14, 0.0052134888246655464172, P3 ;  /* 0x3baad5ea0e097808 */ /* 0x000fc40001800000 */
[----:B------:R-:W-:Y:S01]  /*54f0*/  FSEL R101, R14, 0.0052134888246655464172, P5 ;  /* 0x3baad5ea0e657808 */ /* 0x000fe20002800000 */
[----:B------:R-:W-:Y:S01]  /*5500*/  FFMA R97, R8, R97, R99 ;  /* 0x0000006108617223 */ /* 0x000fe20000000063 */
[----:B------:R-:W-:Y:S01]  /*5510*/  FSEL R99, -R15, -0.026868773624300956726, P5 ;  /* 0xbcdc1be70f637808 */ /* 0x000fe20002800100 */
[----:B------:R-:W-:Y:S01]  /*5520*/  FFMA R7, R6, R7, R9 ;  /* 0x0000000706077223 */ /* 0x000fe20000000009 */
[C---:B------:R-:W-:Y:S01]  /*5530*/  FSEL R9, R19.reuse, 0.11284004896879196167, P3 ;  /* 0x3de718af13097808 */ /* 0x040fe20001800000 */
        /* <DEDUP_REMOVED lines=12> */
[----:B------:R-:W-:-:S02]  /*5600*/  FFMA R97, R8, R97, R99 ;  /* 0x0000006108617223 */ /* 0x000fc40000000063 */
[----:B------:R-:W-:Y:S01]  /*5610*/  FFMA R6, R6, R7, R9 ;  /* 0x0000000706067223 */ /* 0x000fe20000000009 */
[----:B------:R-:W-:Y:S01]  /*5620*/  FSEL R7, -|R155|, R155, P5 ;  /* 0x0000009b9b077208 */ /* 0x000fe20002800300 */
[----:B------:R-:W-:Y:S02]  /*5630*/  FFMA R10, R8, R97, R10 ;  /* 0x00000061080a7223 */ /* 0x000fe4000000000a */
[----:B------:R-:W-:Y:S02]  /*5640*/  FFMA R6, R6, R11, R11 ;  /* 0x0000000b06067223 */ /* 0x000fe4000000000b */
[----:B------:R-:W-:Y:S02]  /*5650*/  FFMA R7, R10, R7, R7 ;  /* 0x000000070a077223 */ /* 0x000fe40000000007 */
[----:B------:R-:W1:Y:S08]  /*5660*/  @P3 MUFU.EX2 R8, R6 ;  /* 0x0000000600083308 */ /* 0x000e700000000800 */
[----:B------:R-:W2:Y:S01]  /*5670*/  @P5 MUFU.EX2 R9, R7 ;  /* 0x0000000700095308 */ /* 0x000ea20000000800 */
[----:B-1----:R-:W-:-:S05]  /*5680*/  @P3 FADD R8, -R8, 1 ;  /* 0x3f80000008083421 */ /* 0x002fca0000000100 */
[----:B------:R-:W-:Y:S01]  /*5690*/  @P3 LOP3.LUT R6, R8, 0x80000000, R103, 0xb8, !PT ;  /* 0x8000000008063812 */ /* 0x000fe200078eb867 */
[C---:B------:R-:W-:Y:S01]  /*56a0*/  FMUL R8, R157.reuse, R157 ;  /* 0x0000009d9d087220 */ /* 0x040fe20000400000 */
[----:B------:R-:W-:Y:S01]  /*56b0*/  FSETP.GE.AND P3, PT, |R157|, 1.0029599666595458984, PT ;  /* 0x3f8060fe9d00780b */ /* 0x000fe20003f66200 */
[----:B--2---:R-:W-:Y:S02]  /*56c0*/  @P5 FADD R9, -R9, 1 ;  /* 0x3f80000009095421 */ /* 0x004fe40000000100 */
[----:B------:R-:W-:Y:S01]  /*56d0*/  FADD R6, R6, 1 ;  /* 0x3f80000006067421 */ /* 0x000fe20000000000 */
[----:B------:R-:W-:Y:S02]  /*56e0*/  FSEL R8, |R157|, R8, P3 ;  /* 0x000000089d087208 */ /* 0x000fe40001800200 */
[----:B------:R-:W-:Y:S01]  /*56f0*/  @P5 LOP3.LUT R7, R9, 0x80000000, R155, 0xb8, !PT ;  /* 0x8000000009075812 */ /* 0x000fe200078eb89b */
[----:B------:R-:W-:Y:S01]  /*5700*/  FMUL R155, R31, 0.70710676908493041992 ;  /* 0x3f3504f31f9b7820 */ /* 0x000fe20000400000 */
[----:B------:R-:W-:-:S02]  /*5710*/  FSEL R9, R3, 8.4834944573231041431e-05, P3 ;  /* 0x38b1e96a03097808 */ /* 0x000fc40001800000 */
[----:B------:R-:W-:Y:S01]  /*5720*/  FSEL R11, -R13, -0.00082130916416645050049, P3 ;  /* 0xba574d200d0b7808 */ /* 0x000fe20001800100 */
[C---:B------:R-:W-:Y:S01]  /*5730*/  FMUL R10, R155.reuse, R155 ;  /* 0x0000009b9b0a7220 */ /* 0x040fe20000400000 */
[----:B------:R-:W-:Y:S01]  /*5740*/  FSETP.GE.AND P5, PT, |R155|, 1.0029599666595458984, PT ;  /* 0x3f8060fe9b00780b */ /* 0x000fe20003fa6200 */
[----:B------:R-:W-:Y:S01]  /*5750*/  FADD R7, R7, 1 ;  /* 0x3f80000007077421 */ /* 0x000fe20000000000 */
[----:B------:R-:W-:Y:S01]  /*5760*/  FSEL R97, -R15, -0.026868773624300956726, P3 ;  /* 0xbcdc1be70f617808 */ /* 0x000fe20001800100 */
[----:B------:R-:W-:Y:S01]  /*5770*/  FFMA R9, R8, R9, R11 ;  /* 0x0000000908097223 */ /* 0x000fe2000000000b */
[----:B------:R-:W-:Y:S02]  /*5780*/  FSEL R11, R14, 0.0052134888246655464172, P3 ;  /* 0x3baad5ea0e0b7808 */ /* 0x000fe40001800000 */
[----:B------:R-:W-:Y:S02]  /*5790*/  FSEL R10, |R155|, R10, P5 ;  /* 0x0000000a9b0a7208 */ /* 0x000fe40002800200 */
[----:B------:R-:W-:Y:S01]  /*57a0*/  FSEL R99, R3, 8.4834944573231041431e-05, P5 ;  /* 0x38b1e96a03637808 */ /* 0x000fe20002800000 */
[----:B------:R-:W-:Y:S01]  /*57b0*/  FFMA R9, R8, R9, R11 ;  /* 0x0000000908097223 */ /* 0x000fe2000000000b */
[----:B------:R-:W-:-:S02]  /*57c0*/  FSEL R101, -R13, -0.00082130916416645050049, P5 ;  /* 0xba574d200d657808 */ /* 0x000fc40002800100 */
[----:B------:R-:W-:Y:S01]  /*57d0*/  FSEL R103, R14, 0.0052134888246655464172, P5 ;  /* 0x3baad5ea0e677808 */ /* 0x000fe20002800000 */
[----:B------:R-:W-:Y:S01]  /*57e0*/  FFMA R9, R8, R9, R97 ;  /* 0x0000000908097223 */ /* 0x000fe20000000061 */
[----:B------:R-:W-:Y:S01]  /*57f0*/  FSEL R11, R19, 0.11284004896879196167, P3 ;  /* 0x3de718af130b7808 */ /* 0x000fe20001800000 */
[----:B------:R-:W-:Y:S01]  /*5800*/  FFMA R99, R10, R99, R101 ;  /* 0x000000630a637223 */ /* 0x000fe20000000065 */
[----:B------:R-:W-:Y:S02]  /*5810*/  FSEL R101, -R15, -0.026868773624300956726, P5 ;  /* 0xbcdc1be70f657808 */ /* 0x000fe40002800100 */
[----:B------:R-:W-:Y:S01]  /*5820*/  FSEL R97, R20, -0.37612664699554443359, P3 ;  /* 0xbec093ac14617808 */ /* 0x000fe20001800000 */
[----:B------:R-:W-:Y:S01]  /*5830*/  FFMA R99, R10, R99, R103 ;  /* 0x000000630a637223 */ /* 0x000fe20000000067 */
[----:B------:R-:W-:Y:S01]  /*5840*/  FFMA R9, R8, R9, R11 ;  /* 0x0000000908097223 */ /* 0x000fe2000000000b */
[----:B------:R-:W-:Y:S02]  /*5850*/  FSEL R103, R19, 0.11284004896879196167, P5 ;  /* 0x3de718af13677808 */ /* 0x000fe40002800000 */
        /* <DEDUP_REMOVED lines=12> */
[----:B------:R-:W-:-:S02]  /*5920*/  FFMA R99, R10, R99, R172 ;  /* 0x000000630a637223 */ /* 0x000fc400000000ac */
[----:B------:R-:W1:Y:S02]  /*5930*/  @P3 MUFU.EX2 R10, R8 ;  /* 0x00000008000a3308 */ /* 0x000e640000000800 */
[----:B------:R-:W-:Y:S01]  /*5940*/  FFMA R9, R99, R174, R174 ;  /* 0x000000ae63097223 */ /* 0x000fe200000000ae */
[----:B------:R-:W-:-:S05]  /*5950*/  FMUL R99, R178, R178 ;  /* 0x000000b2b2637220 */ /* 0x000fca0000400000 */
        /* <DEDUP_REMOVED lines=8> */
[----:B------:R-:W-:Y:S02]  /*59e0*/  @P5 LOP3.LUT R9, R11, 0x80000000, R155, 0xb8, !PT ;  /* 0x800000000b095812 */ /* 0x000fe400078eb89b */
[----:B------:R-:W-:-:S02]  /*59f0*/  FSEL R11, R3, 8.4834944573231041431e-05, P3 ;  /* 0x38b1e96a030b7808 */ /* 0x000fc40001800000 */
[----:B------:R-:W-:Y:S01]  /*5a00*/  FSEL R97, -R13, -0.00082130916416645050049, P3 ;  /* 0xba574d200d617808 */ /* 0x000fe20001800100 */
[----:B------:R-:W-:Y:S01]  /*5a10*/  FADD R9, R9, 1 ;  /* 0x3f80000009097421 */ /* 0x000fe20000000000 */
[----:B------:R-:W-:-:S03]  /*5a20*/  FSETP.GE.AND P5, PT, |R178|, 1.0029599666595458984, PT ;  /* 0x3f8060feb200780b */ /* 0x000fc60003fa6200 */
[----:B------:R-:W-:Y:S01]  /*5a30*/  FFMA R11, R10, R11, R97 ;  /* 0x0000000b0a0b7223 */ /* 0x000fe20000000061 */
[----:B------:R-:W-:Y:S02]  /*5a40*/  FSEL R97, R14, 0.0052134888246655464172, P3 ;  /* 0x3baad5ea0e617808 */ /* 0x000fe40001800000 */
[----:B------:R-:W-:Y:S02]  /*5a50*/  FSEL R101, |R178|, R99, P5 ;  /* 0x00000063b2657208 */ /* 0x000fe40002800200 */
[----:B------:R-:W-:Y:S01]  /*5a60*/  FSEL R99, -R15, -0.026868773624300956726, P3 ;  /* 0xbcdc1be70f637808 */ /* 0x000fe20001800100 */
[C---:B------:R-:W-:Y:S01]  /*5a70*/  FFMA R11, R10.reuse, R11, R97 ;  /* 0x0000000b0a0b7223 */ /* 0x040fe20000000061 */
[----:B------:R-:W-:Y:S02]  /*5a80*/  FSEL R172, R3, 8.4834944573231041431e-05, P5 ;  /* 0x38b1e96a03ac7808 */ /* 0x000fe40002800000 */
[----:B------:R-:W-:Y:S01]  /*5a90*/  FSEL R174, -R13, -0.00082130916416645050049, P5 ;  /* 0xba574d200dae7808 */ /* 0x000fe20002800100 */
[----:B------:R-:W-:Y:S01]  /*5aa0*/  FFMA R11, R10, R11, R99 ;  /* 0x0000000b0a0b7223 */ /* 0x000fe20000000063 */
[----:B------:R-:W-:-:S02]  /*5ab0*/  FSEL R97, R19, 0.11284004896879196167, P3 ;  /* 0x3de718af13617808 */ /* 0x000fc40001800000 */
[----:B------:R-:W-:Y:S01]  /*5ac0*/  FSEL R176, R14, 0.0052134888246655464172, P5 ;  /* 0x3baad5ea0eb07808 */ /* 0x000fe20002800000 */
[----:B------:R-:W-:Y:S01]  /*5ad0*/  FFMA R172, R101, R172, R174 ;  /* 0x000000ac65ac7223 */ /* 0x000fe200000000ae */
[----:B------:R-:W-:Y:S01]  /*5ae0*/  FSEL R99, R20, -0.37612664699554443359, P3 ;  /* 0xbec093ac14637808 */ /* 0x000fe20001800000 */
[C---:B------:R-:W-:Y:S01]  /*5af0*/  FFMA R11, R10.reuse, R11, R97 ;  /* 0x0000000b0a0b7223 */ /* 0x040fe20000000061 */
[----:B------:R-:W-:Y:S01]  /*5b00*/  FSEL R174, -R15, -0.026868773624300956726, P5 ;  /* 0xbcdc1be70fae7808 */ /* 0x000fe20002800100 */
[----:B------:R-:W-:Y:S01]  /*5b10*/  FFMA R172, R101, R172, R176 ;  /* 0x000000ac65ac7223 */ /* 0x000fe200000000b0 */
[----:B------:R-:W-:Y:S01]  /*5b20*/  FSEL R97, R21, 0.12837915122509002686, P3 ;  /* 0x3e0375d315617808 */ /* 0x000fe20001800000 */
[C---:B------:R-:W-:Y:S01]  /*5b30*/  FFMA R11, R10.reuse, R11, R99 ;  /* 0x0000000b0a0b7223 */ /* 0x040fe20000000063 */
[----:B------:R-:W-:Y:S01]  /*5b40*/  FSEL R176, R19, 0.11284004896879196167, P5 ;  /* 0x3de718af13b07808 */ /* 0x000fe20002800000 */
[----:B------:R-:W-:Y:S01]  /*5b50*/  FFMA R172, R101, R172, R174 ;  /* 0x000000ac65ac7223 */ /* 0x000fe200000000ae */
[----:B------:R-:W-:Y:S01]  /*5b60*/  FSEL R99, -|R103|, R103, P3 ;  /* 0x0000006767637208 */ /* 0x000fe20001800300 */
[----:B------:R-:W-:Y:S01]  /*5b70*/  FFMA R10, R10, R11, R97 ;  /* 0x0000000b0a0a7223 */ /* 0x000fe20000000061 */
[----:B------:R-:W-:Y:S01]  /*5b80*/  FSEL R174, R20, -0.37612664699554443359, P5 ;  /* 0xbec093ac14ae7808 */ /* 0x000fe20002800000 */
[----:B------:R-:W-:Y:S01]  /*5b90*/  FFMA R172, R101, R172, R176 ;  /* 0x000000ac65ac7223 */ /* 0x000fe200000000b0 */
[----:B------:R-:W-:Y:S01]  /*5ba0*/  FSEL R11, R21, 0.12837915122509002686, P5 ;  /* 0x3e0375d3150b7808 */ /* 0x000fe20002800000 */
[----:B------:R-:W-:-:S02]  /*5bb0*/  FFMA R10, R10, R99, R99 ;  /* 0x000000630a0a7223 */ /* 0x000fc40000000063 */
[C---:B------:R-:W-:Y:S01]  /*5bc0*/  FFMA R172, R101.reuse, R172, R174 ;  /* 0x000000ac65ac7223 */ /* 0x040fe200000000ae */
[----:B------:R-:W-:Y:S01]  /*5bd0*/  FSEL R174, -|R178|, R178, P5 ;  /* 0x000000b2b2ae7208 */ /* 0x000fe20002800300 */
[----:B------:R-:W1:Y:S02]  /*5be0*/  @P3 MUFU.EX2 R97, R10 ;  /* 0x0000000a00613308 */ /* 0x000e640000000800 */
[----:B------:R-:W-:-:S04]  /*5bf0*/  FFMA R11, R101, R172, R11 ;  /* 0x000000ac650b7223 */ /* 0x000fc8000000000b */
[----:B------:R-:W-:-:S04]  /*5c00*/  FFMA R11, R11, R174, R174 ;  /* 0x000000ae0b0b7223 */ /* 0x000fc800000000ae */
[----:B------:R-:W2:Y:S01]  /*5c10*/  @P5 MUFU.EX2 R99, R11 ;  /* 0x0000000b00635308 */ /* 0x000ea20000000800 */
[----:B-1----:R-:W-:-:S05]  /*5c20*/  @P3 FADD R97, -R97, 1 ;  /* 0x3f80000061613421 */ /* 0x002fca0000000100 */
[----:B------:R-:W-:Y:S01]  /*5c30*/  @P3 LOP3.LUT R10, R97, 0x80000000, R103, 0xb8, !PT ;  /* 0x80000000610a3812 */ /* 0x000fe200078eb867 */
[C---:B------:R-:W-:Y:S01]  /*5c40*/  FMUL R97, R184.reuse, R184 ;  /* 0x000000b8b8617220 */ /* 0x040fe20000400000 */
[----:B------:R-:W-:Y:S01]  /*5c50*/  FSETP.GE.AND P3, PT, |R184|, 1.0029599666595458984, PT ;  /* 0x3f8060feb800780b */ /* 0x000fe20003f66200 */
[----:B--2---:R-:W-:-:S03]  /*5c60*/  @P5 FADD R99, -R99, 1 ;  /* 0x3f80000063635421 */ /* 0x004fc60000000100 */
[----:B------:R-:W-:Y:S01]  /*5c70*/  FSEL R97, |R184|, R97, P3 ;  /* 0x00000061b8617208 */ /* 0x000fe20001800200 */
[----:B------:R-:W-:Y:S01]  /*5c80*/  FADD R10, R10, 1 ;  /* 0x3f8000000a0a7421 */ /* 0x000fe20000000000 */
[----:B------:R-:W-:Y:S02]  /*5c90*/  FSEL R172, R3, 8.4834944573231041431e-05, P3 ;  /* 0x38b1e96a03ac7808 */ /* 0x000fe40001800000 */
[----:B------:R-:W-:Y:S02]  /*5ca0*/  FSEL R174, -R13, -0.00082130916416645050049, P3 ;  /* 0xba574d200dae7808 */ /* 0x000fe40001800100 */
[----:B------:R-:W-:Y:S01]  /*5cb0*/  @P5 LOP3.LUT R11, R99, 0x80000000, R178, 0xb8, !PT ;  /* 0x80000000630b5812 */ /* 0x000fe200078eb8b2 */
[C---:B------:R-:W-:Y:S01]  /*5cc0*/  FMUL R99, R186.reuse, R186 ;  /* 0x000000baba637220 */ /* 0x040fe20000400000 */
[----:B------:R-:W-:Y:S01]  /*5cd0*/  FSETP.GE.AND P5, PT, |R186|, 1.0029599666595458984, PT ;  /* 0x3f8060feba00780b */ /* 0x000fe20003fa6200 */
[----:B------:R-:W-:Y:S01]  /*5ce0*/  FFMA R172, R97, R172, R174 ;  /* 0x000000ac61ac7223 */ /* 0x000fe200000000ae */
[----:B------:R-:W-:Y:S01]  /*5cf0*/  FSEL R174, R14, 0.0052134888246655464172, P3 ;  /* 0x3baad5ea0eae7808 */ /* 0x000fe20001800000 */
[----:B------:R-:W-:Y:S01]  /*5d00*/  FADD R11, R11, 1 ;  /* 0x3f8000000b0b7421 */ /* 0x000fe20000000000 */
[----:B------:R-:W-:-:S02]  /*5d10*/  FSEL R101, |R186|, R99, P5 ;  /* 0x00000063ba657208 */ /* 0x000fc40002800200 */
[----:B------:R-:W-:Y:S01]  /*5d20*/  FSEL R178, R3, 8.4834944573231041431e-05, P5 ;  /* 0x38b1e96a03b27808 */ /* 0x000fe20002800000 */
[----:B------:R-:W-:Y:S01]  /*5d30*/  FFMA R172, R97, R172, R174 ;  /* 0x000000ac61ac7223 */ /* 0x000fe200000000ae */
[----:B------:R-:W-:Y:S02]  /*5d40*/  FSEL R180, -R13, -0.00082130916416645050049, P5 ;  /* 0xba574d200db47808 */ /* 0x000fe40002800100 */
[----:B------:R-:W-:Y:S02]  /*5d50*/  FSEL R176, -R15, -0.026868773624300956726, P3 ;  /* 0xbcdc1be70fb07808 */ /* 0x000fe40001800100 */
        /* <DEDUP_REMOVED lines=17> */
[----:B------:R-:W-:-:S02]  /*5e70*/  FFMA R176, R101, R178, R176 ;  /* 0x000000b265b07223 */ /* 0x000fc400000000b0 */
[----:B------:R-:W-:Y:S01]  /*5e80*/  FFMA R99, R172, R99, R99 ;  /* 0x00000063ac637223 */ /* 0x000fe20000000063 */
[----:B------:R-:W-:Y:S01]  /*5e90*/  FSEL R172, -|R186|, R186, P5 ;  /* 0x000000babaac7208 */ /* 0x000fe20002800300 */
[----:B------:R-:W-:Y:S02]  /*5ea0*/  FFMA R97, R101, R176, R97 ;  /* 0x000000b065617223 */ /* 0x000fe40000000061 */
[----:B------:R-:W1:Y:S02]  /*5eb0*/  @P3 MUFU.EX2 R101, R99 ;  /* 0x0000006300653308 */ /* 0x000e640000000800 */
[----:B------:R-:W-:-:S06]  /*5ec0*/  FFMA R97, R97, R172, R172 ;  /* 0x000000ac61617223 */ /* 0x000fcc00000000ac */
[----:B------:R-:W2:Y:S01]  /*5ed0*/  @P5 MUFU.EX2 R103, R97 ;  /* 0x0000006100675308 */ /* 0x000ea20000000800 */
[----:B-1----:R-:W-:-:S05]  /*5ee0*/  @P3 FADD R101, -R101, 1 ;  /* 0x3f80000065653421 */ /* 0x002fca0000000100 */
[----:B------:R-:W-:Y:S01]  /*5ef0*/  @P3 LOP3.LUT R99, R101, 0x80000000, R184, 0xb8, !PT ;  /* 0x8000000065633812 */ /* 0x000fe200078eb8b8 */
[C---:B------:R-:W-:Y:S01]  /*5f00*/  FMUL R101, R188.reuse, R188 ;  /* 0x000000bcbc657220 */ /* 0x040fe20000400000 */
[C---:B------:R-:W-:Y:S01]  /*5f10*/  FSETP.GE.AND P3, PT, |R188|.reuse, 1.0029599666595458984, PT ;  /* 0x3f8060febc00780b */ /* 0x040fe20003f66200 */
[----:B--2---:R-:W-:Y:S01]  /*5f20*/  @P5 FADD R103, -R103, 1 ;  /* 0x3f80000067675421 */ /* 0x004fe20000000100 */
[----:B------:R-:W-:Y:S01]  /*5f30*/  FMUL R184, R37, 0.70710676908493041992 ;  /* 0x3f3504f325b87820 */ /* 0x000fe20000400000 */
[----:B------:R-:W-:Y:S01]  /*5f40*/  FADD R99, R99, 1 ;  /* 0x3f80000063637421 */ /* 0x000fe20000000000 */
[----:B------:R-:W-:Y:S02]  /*5f50*/  FSEL R101, |R188|, R101, P3 ;  /* 0x00000065bc657208 */ /* 0x000fe40001800200 */
[----:B------:R-:W-:Y:S01]  /*5f60*/  FSEL R172, R3, 8.4834944573231041431e-05, P3 ;  /* 0x38b1e96a03ac7808 */ /* 0x000fe20001800000 */
[----:B------:R-:W-:Y:S01]  /*5f70*/  FMUL R34, R99, R34 ;  /* 0x0000002263227220 */ /* 0x000fe20000400000 */
[----:B------:R-:W-:-:S02]  /*5f80*/  FSEL R174, -R13, -0.00082130916416645050049, P3 ;  /* 0xba574d200dae7808 */ /* 0x000fc40001800100 */
[----:B------:R-:W-:Y:S01]  /*5f90*/  @P5 LOP3.LUT R97, R103, 0x80000000, R186, 0xb8, !PT ;  /* 0x8000000067615812 */ /* 0x000fe200078eb8ba */
[C---:B------:R-:W-:Y:S01]  /*5fa0*/  FMUL R103, R184.reuse, R184 ;  /* 0x000000b8b8677220 */ /* 0x040fe20000400000 */
[----:B------:R-:W-:Y:S01]  /*5fb0*/  FSETP.GE.AND P5, PT, |R184|, 1.0029599666595458984, PT ;  /* 0x3f8060feb800780b */ /* 0x000fe20003fa6200 */
[----:B------:R-:W-:Y:S01]  /*5fc0*/  FFMA R172, R101, R172, R174 ;  /* 0x000000ac65ac7223 */ /* 0x000fe200000000ae */
[----:B------:R-:W-:Y:S01]  /*5fd0*/  FSEL R174, R14, 0.0052134888246655464172, P3 ;  /* 0x3baad5ea0eae7808 */ /* 0x000fe20001800000 */
[----:B------:R-:W-:Y:S01]  /*5fe0*/  FMUL R186, R25, 0.70710676908493041992 ;  /* 0x3f3504f319ba7820 */ /* 0x000fe20000400000 */
[----:B------:R-:W-:Y:S01]  /*5ff0*/  FSEL R155, |R184|, R103, P5 ;  /* 0x00000067b89b7208 */ /* 0x000fe20002800200 */
[----:B------:R-:W-:Y:S01]  /*6000*/  FADD R97, R97, 1 ;  /* 0x3f80000061617421 */ /* 0x000fe20000000000 */
[----:B------:R-:W-:Y:S01]  /*6010*/  FSEL R178, R3, 8.4834944573231041431e-05, P5 ;  /* 0x38b1e96a03b27808 */ /* 0x000fe20002800000 */
[----:B------:R-:W-:Y:S01]  /*6020*/  FFMA R172, R101, R172, R174 ;  /* 0x000000ac65ac7223 */ /* 0x000fe200000000ae */
[----:B------:R-:W-:-:S02]  /*6030*/  FSEL R180, -R13, -0.00082130916416645050049, P5 ;  /* 0xba574d200db47808 */ /* 0x000fc40002800100 */
        /* <DEDUP_REMOVED lines=26> */
[----:B------:R-:W-:Y:S02]  /*61e0*/  @P3 LOP3.LUT R103, R155, 0x80000000, R188, 0xb8, !PT ;  /* 0x800000009b673812 */ /* 0x000fe400078eb8bc */
[C---:B------:R-:W-:Y:S01]  /*61f0*/  FSETP.GE.AND P3, PT, |R190|.reuse, 1.0029599666595458984, PT ;  /* 0x3f8060febe00780b */ /* 0x040fe20003f66200 */
[----:B--2---:R-:W-:Y:S01]  /*6200*/  @P5 FADD R155, -R157, 1 ;  /* 0x3f8000009d9b5421 */ /* 0x004fe20000000100 */
[----:B------:R-:W-:Y:S01]  /*6210*/  FFMA R157, R153, R39, R170 ;  /* 0x00000027999d7223 */ /* 0x000fe200000000aa */
[C---:B------:R-:W-:Y:S01]  /*6220*/  FMUL R39, R190.reuse, R190 ;  /* 0x000000bebe277220 */ /* 0x040fe20000400000 */
[----:B------:R-:W-:Y:S01]  /*6230*/  FSEL R172, R3, 8.4834944573231041431e-05, P3 ;  /* 0x38b1e96a03ac7808 */ /* 0x000fe20001800000 */
[----:B------:R-:W-:Y:S01]  /*6240*/  FADD R103, R103, 1 ;  /* 0x3f80000067677421 */ /* 0x000fe20000000000 */
[----:B------:R-:W-:Y:S01]  /*6250*/  @P5 LOP3.LUT R101, R155, 0x80000000, R184, 0xb8, !PT ;  /* 0x800000009b655812 */ /* 0x000fe200078eb8b8 */
[----:B------:R-:W-:Y:S01]  /*6260*/  FMUL R184, R157, 0.70710676908493041992 ;  /* 0x3f3504f39db87820 */ /* 0x000fe20000400000 */
[----:B------:R-:W-:Y:S01]  /*6270*/  FSEL R39, |R190|, R39, P3 ;  /* 0x00000027be277208 */ /* 0x000fe20001800200 */
[----:B------:R-:W-:Y:S01]  /*6280*/  FMUL R36, R103, R36 ;  /* 0x0000002467247220 */ /* 0x000fe20000400000 */
[----:B------:R-:W-:Y:S01]  /*6290*/  FSEL R174, -R13, -0.00082130916416645050049, P3 ;  /* 0xba574d200dae7808 */ /* 0x000fe20001800100 */
[C---:B------:R-:W-:Y:S01]  /*62a0*/  FMUL R155, R184.reuse, R184 ;  /* 0x000000b8b89b7220 */ /* 0x040fe20000400000 */
[C---:B------:R-:W-:Y:S01]  /*62b0*/  FSETP.GE.AND P5, PT, |R184|.reuse, 1.0029599666595458984, PT ;  /* 0x3f8060feb800780b */ /* 0x040fe20003fa6200 */
[----:B------:R-:W-:Y:S01]  /*62c0*/  FADD R101, R101, 1 ;  /* 0x3f80000065657421 */ /* 0x000fe20000000000 */
[----:B------:R-:W-:Y:S01]  /*62d0*/  FSEL R176, -R15, -0.026868773624300956726, P3 ;  /* 0xbcdc1be70fb07808 */ /* 0x000fe20001800100 */
[----:B------:R-:W-:Y:S01]  /*62e0*/  FFMA R172, R39, R172, R174 ;  /* 0x000000ac27ac7223 */ /* 0x000fe200000000ae */
[----:B------:R-:W-:-:S02]  /*62f0*/  FSEL R155, |R184|, R155, P5 ;  /* 0x0000009bb89b7208 */ /* 0x000fc40002800200 */
[----:B------:R-:W-:Y:S02]  /*6300*/  FSEL R178, R3, 8.4834944573231041431e-05, P5 ;  /* 0x38b1e96a03b27808 */ /* 0x000fe40002800000 */
[----:B------:R-:W-:Y:S02]  /*6310*/  FSEL R180, -R13, -0.00082130916416645050049, P5 ;  /* 0xba574d200db47808 */ /* 0x000fe40002800100 */
[C---:B------:R-:W-:Y:S02]  /*6320*/  FSEL R174, R14.reuse, 0.0052134888246655464172, P3 ;  /* 0x3baad5ea0eae7808 */ /* 0x040fe40001800000 */
[----:B------:R-:W-:Y:S01]  /*6330*/  FSEL R182, R14, 0.0052134888246655464172, P5 ;  /* 0x3baad5ea0eb67808 */ /* 0x000fe20002800000 */
[----:B------:R-:W-:Y:S01]  /*6340*/  FFMA R178, R155, R178, R180 ;  /* 0x000000b29bb27223 */ /* 0x000fe200000000b4 */
[----:B------:R-:W-:Y:S01]  /*6350*/  FSEL R180, -R15, -0.026868773624300956726, P5 ;  /* 0xbcdc1be70fb47808 */ /* 0x000fe20002800100 */
[----:B------:R-:W-:Y:S01]  /*6360*/  FFMA R172, R39, R172, R174 ;  /* 0x000000ac27ac7223 */ /* 0x000fe200000000ae */
[----:B------:R-:W-:Y:S01]  /*6370*/  FSEL R174, R19, 0.11284004896879196167, P3 ;  /* 0x3de718af13ae7808 */ /* 0x000fe20001800000 */
[----:B------:R-:W-:Y:S01]  /*6380*/  FFMA R178, R155, R178, R182 ;  /* 0x000000b29bb27223 */ /* 0x000fe200000000b6 */
[----:B------:R-:W-:Y:S01]  /*6390*/  FSEL R182, R19, 0.11284004896879196167, P5 ;  /* 0x3de718af13b67808 */ /* 0x000fe20002800000 */
[----:B------:R-:W-:Y:S01]  /*63a0*/  FFMA R172, R39, R172, R176 ;  /* 0x000000ac27ac7223 */ /* 0x000fe200000000b0 */
[C---:B------:R-:W-:Y:S01]  /*63b0*/  FSEL R176, R20.reuse, -0.37612664699554443359, P3 ;  /* 0xbec093ac14b07808 */ /* 0x040fe20001800000 */
[----:B------:R-:W-:Y:S01]  /*63c0*/  FFMA R178, R155, R178, R180 ;  /* 0x000000b29bb27223 */ /* 0x000fe200000000b4 */
[----:B------:R-:W-:Y:S01]  /*63d0*/  FSEL R180, R20, -0.37612664699554443359, P5 ;  /* 0xbec093ac14b47808 */ /* 0x000fe20002800000 */
[----:B------:R-:W-:Y:S01]  /*63e0*/  FFMA R172, R39, R172, R174 ;  /* 0x000000ac27ac7223 */ /* 0x000fe200000000ae */
[----:B------:R-:W-:Y:S01]  /*63f0*/  FSEL R174, R21, 0.12837915122509002686, P3 ;  /* 0x3e0375d315ae7808 */ /* 0x000fe20001800000 */
        /* <DEDUP_REMOVED lines=18> */
[----:B------:R-:W-:Y:S02]  /*6520*/  FSEL R172, R3, 8.4834944573231041431e-05, P3 ;  /* 0x38b1e96a03ac7808 */ /* 0x000fe40001800000 */
[----:B------:R-:W-:Y:S01]  /*6530*/  @P5 LOP3.LUT R155, R161, 0x80000000, R184, 0xb8, !PT ;  /* 0x80000000a19b5812 */ /* 0x000fe200078eb8b8 */
[----:B------:R-:W-:Y:S01]  /*6540*/  FMUL R184, R24, 0.70710676908493041992 ;  /* 0x3f3504f318b87820 */ /* 0x000fe20000400000 */
[----:B------:R-:W-:Y:S01]  /*6550*/  FSEL R161, |R186|, R159, P3 ;  /* 0x0000009fbaa17208 */ /* 0x000fe20001800200 */
[----:B------:R-:W-:Y:S01]  /*6560*/  FMUL R24, R24, 0.5 ;  /* 0x3f00000018187820 */ /* 0x000fe20000400000 */
[----:B------:R-:W-:Y:S01]  /*6570*/  FSEL R174, -R13, -0.00082130916416645050049, P3 ;  /* 0xba574d200dae7808 */ /* 0x000fe20001800100 */
[C---:B------:R-:W-:Y:S01]  /*6580*/  FMUL R159, R184.reuse, R184 ;  /* 0x000000b8b89f7220 */ /* 0x040fe20000400000 */
[----:B------:R-:W-:Y:S01]  /*6590*/  FSETP.GE.AND P5, PT, |R184|, 1.0029599666595458984, PT ;  /* 0x3f8060feb800780b */ /* 0x000fe20003fa6200 */
[----:B------:R-:W-:Y:S01]  /*65a0*/  FADD R155, R155, 1 ;  /* 0x3f8000009b9b7421 */ /* 0x000fe20000000000 */
[----:B------:R-:W-:Y:S01]  /*65b0*/  FSEL R178, R14, 0.0052134888246655464172, P3 ;  /* 0x3baad5ea0eb27808 */ /* 0x000fe20001800000 */
[----:B------:R-:W-:Y:S01]  /*65c0*/  FFMA R176, R161, R172, R174 ;  /* 0x000000aca1b07223 */ /* 0x000fe200000000ae */
[----:B------:R-:W-:Y:S01]  /*65d0*/  FSEL R159, |R184|, R159, P5 ;  /* 0x0000009fb89f7208 */ /* 0x000fe20002800200 */
[----:B------:R-:W-:Y:S01]  /*65e0*/  FMUL R38, R39, R38 ;  /* 0x0000002627267220 */ /* 0x000fe20000400000 */
        /* <DEDUP_REMOVED lines=23> */
[----:B------:R-:W-:-:S02]  /*6760*/  FFMA R167, R178, R167, R167 ;  /* 0x000000a7b2a77223 */ /* 0x000fc400000000a7 */
[----:B------:R-:W-:Y:S02]  /*6770*/  FFMA R161, R159, R172, R161 ;  /* 0x000000ac9fa17223 */ /* 0x000fe400000000a1 */
[----:B------:R-:W1:Y:S02]  /*6780*/  @P3 MUFU.EX2 R169, R167 ;  /* 0x000000a700a93308 */ /* 0x000e640000000800 */
[----:B------:R-:W-:-:S06]  /*6790*/  FFMA R161, R161, R174, R174 ;  /* 0x000000aea1a17223 */ /* 0x000fcc00000000ae */
[----:B------:R-:W2:Y:S01]  /*67a0*/  @P5 MUFU.EX2 R159, R161 ;  /* 0x000000a1009f5308 */ /* 0x000ea20000000800 */
[----:B-1----:R-:W-:-:S05]  /*67b0*/  @P3 FADD R169, -R169, 1 ;  /* 0x3f800000a9a93421 */ /* 0x002fca0000000100 */
[----:B------:R-:W-:Y:S01]  /*67c0*/  @P3 LOP3.LUT R167, R169, 0x80000000, R186, 0xb8, !PT ;  /* 0x80000000a9a73812 */ /* 0x000fe200078eb8ba */
[----:B--2---:R-:W-:-:S04]  /*67d0*/  @P5 FADD R159, -R159, 1 ;  /* 0x3f8000009f9f5421 */ /* 0x004fc80000000100 */
[----:B------:R-:W-:Y:S01]  /*67e0*/  FADD R167, R167, 1 ;  /* 0x3f800000a7a77421 */ /* 0x000fe20000000000 */
[----:B------:R-:W-:Y:S01]  /*67f0*/  @P5 LOP3.LUT R161, R159, 0x80000000, R184, 0xb8, !PT ;  /* 0x800000009fa15812 */ /* 0x000fe200078eb8b8 */
[----:B------:R-:W-:Y:S01]  /*6800*/  FMUL R159, R26, 0.5 ;  /* 0x3f0000001a9f7820 */ /* 0x000fe20000400000 */
[----:B------:R-:W-:Y:S01]  /*6810*/  FMUL R26, R27, 0.5 ;  /* 0x3f0000001b1a7820 */ /* 0x000fe20000400000 */
[----:B------:R-:W-:Y:S01]  /*6820*/  FMUL R27, R28, 0.5 ;  /* 0x3f0000001c1b7820 */ /* 0x000fe20000400000 */
[----:B------:R-:W-:Y:S01]  /*6830*/  FMUL R28, R29, 0.5 ;  /* 0x3f0000001d1c7820 */ /* 0x000fe20000400000 */
[----:B------:R-:W-:Y:S01]  /*6840*/  FMUL R159, R4, R159 ;  /* 0x0000009f049f7220 */ /* 0x000fe20000400000 */
[----:B------:R-:W-:Y:S01]  /*6850*/  FMUL R4, R31, 0.5 ;  /* 0x3f0000001f047820 */ /* 0x000fe20000400000 */
[----:B------:R-:W-:Y:S01]  /*6860*/  FMUL R27, R6, R27 ;  /* 0x0000001b061b7220 */ /* 0x000fe20000400000 */
[----:B------:R-:W-:Y:S01]  /*6870*/  FMUL R6, R33, 0.5 ;  /* 0x3f00000021067820 */ /* 0x000fe20000400000 */
[----:B------:R-:W-:Y:S01]  /*6880*/  FMUL R26, R5, R26 ;  /* 0x0000001a051a7220 */ /* 0x000fe20000400000 */
[----:B------:R-:W-:Y:S01]  /*6890*/  FMUL R28, R7, R28 ;  /* 0x0000001c071c7220 */ /* 0x000fe20000400000 */
[----:B------:R-:W-:Y:S01]  /*68a0*/  FMUL R5, R30, 0.5 ;  /* 0x3f0000001e057820 */ /* 0x000fe20000400000 */
[----:B------:R-:W-:Y:S01]  /*68b0*/  FMUL R7, R32, 0.5 ;  /* 0x3f00000020077820 */ /* 0x000fe20000400000 */
[----:B------:R-:W-:Y:S01]  /*68c0*/  FMUL R30, R9, R4 ;  /* 0x00000004091e7220 */ /* 0x000fe20000400000 */
[----:B------:R-:W-:Y:S01]  /*68d0*/  FMUL R32, R11, R6 ;  /* 0x000000060b207220 */ /* 0x000fe20000400000 */
[----:B------:R-:W-:Y:S01]  /*68e0*/  FMUL R4, R35, 0.5 ;  /* 0x3f00000023047820 */ /* 0x000fe20000400000 */
[----:B------:R-:W-:Y:S01]  /*68f0*/  FMUL R6, R37, 0.5 ;  /* 0x3f00000025067820 */ /* 0x000fe20000400000 */
[----:B------:R-:W-:Y:S01]  /*6900*/  FADD R161, R161, 1 ;  /* 0x3f800000a1a17421 */ /* 0x000fe20000000000 */
[----:B------:R-:W-:Y:S01]  /*6910*/  FMUL R5, R8, R5 ;  /* 0x0000000508057220 */ /* 0x000fe20000400000 */
[----:B------:R-:W-:Y:S01]  /*6920*/  FMUL R97, R97, R4 ;  /* 0x0000000461617220 */ /* 0x000fe20000400000 */
[----:B------:R-:W-:Y:S01]  /*6930*/  FMUL R101, R101, R6 ;  /* 0x0000000665657220 */ /* 0x000fe20000400000 */
[----:B------:R-:W-:Y:S01]  /*6940*/  FMUL R4, R25, 0.5 ;  /* 0x3f00000019047820 */ /* 0x000fe20000400000 */
[----:B------:R-:W-:Y:S01]  /*6950*/  FMUL R6, R157, 0.5 ;  /* 0x3f0000009d067820 */ /* 0x000fe20000400000 */
[----:B------:R-:W-:Y:S01]  /*6960*/  FMUL R29, R10, R7 ;  /* 0x000000070a1d7220 */ /* 0x000fe20000400000 */
[----:B------:R-:W-:Y:S01]  /*6970*/  FMUL R8, R161, R24 ;  /* 0x00000018a1087220 */ /* 0x000fe20000400000 */
[----:B------:R-:W-:Y:S01]  /*6980*/  FMUL R167, R167, R4 ;  /* 0x00000004a7a77220 */ /* 0x000fe20000400000 */
[----:B------:R-:W-:Y:S01]  /*6990*/  FMUL R7, R155, R6 ;  /* 0x000000069b077220 */ /* 0x000fe20000400000 */
[----:B------:R-:W-:-:S02]  /*69a0*/  F2FP.BF16.F32.PACK_AB R9, R26, R159 ;  /* 0x0000009f1a09723e */ /* 0x000fc400000010ff */
[----:B------:R-:W-:Y:S02]  /*69b0*/  F2FP.BF16.F32.PACK_AB R10, R28, R27 ;  /* 0x0000001b1c0a723e */ /* 0x000fe400000010ff */
[----:B------:R-:W-:Y:S02]  /*69c0*/  F2FP.BF16.F32.PACK_AB R11, R30, R5 ;  /* 0x000000051e0b723e */ /* 0x000fe400000010ff */
[----:B------:R-:W-:Y:S02]  /*69d0*/  F2FP.BF16.F32.PACK_AB R8, R167, R8 ;  /* 0x00000008a708723e */ /* 0x000fe400000010ff */
[----:B------:R-:W-:Y:S02]  /*69e0*/  F2FP.BF16.F32.PACK_AB R4, R32, R29 ;  /* 0x0000001d2004723e */ /* 0x000fe400000010ff */
[----:B------:R-:W-:Y:S01]  /*69f0*/  F2FP.BF16.F32.PACK_AB R5, R97, R34 ;  /* 0x000000226105723e */ /* 0x000fe200000010ff */
[----:B------:R1:W-:Y:S01]  /*6a00*/  STSM.16.M88.4 [R102+0x2200], R8 ;  /* 0x0022000866007844 */ /* 0x0003e20000000200 */
[----:B------:R-:W-:-:S02]  /*6a10*/  F2FP.BF16.F32.PACK_AB R6, R101, R36 ;  /* 0x000000246506723e */ /* 0x000fc400000010ff */
[----:B------:R-:W-:-:S05]  /*6a20*/  F2FP.BF16.F32.PACK_AB R7, R7, R38 ;  /* 0x000000260707723e */ /* 0x000fca00000010ff */
        /* <DEDUP_REMOVED lines=11> */
[----:B------:R-:W-:Y:S02]  /*6ae0*/  UIADD3 UR4, UR51, 0x2200, URZ ;  /* 0x0000220033047890 */ /* 0x000fe4000fffe03f */
[----:B------:R-:W-:Y:S01]  /*6af0*/  UIADD3.X UR9, URZ, UR41, URZ, UP0, !UPT ;  /* 0x000000293f097290 */ /* 0x000fe200087fe43f */
[----:B------:R-:W-:Y:S01]  /*6b00*/  UMOV UR5, UR45 ;  /* 0x0000002d00057c82 */ /* 0x000fe20008000000 */
[----:B------:R-:W-:-:S07]  /*6b10*/  UMOV UR7, UR47 ;  /* 0x0000002f00077c82 */ /* 0x000fce0008000000 */
[----:B------:R2:W-:Y:S01]  /*6b20*/  UTMASTG.3D [UR4], [UR8] ;  /* 0x00000004080073b5 */ /* 0x0005e20008010000 */
[----:B------:R0:W-:Y:S01]  /*6b30*/  UTMACMDFLUSH ;  /* 0x00000000000079b7 */ /* 0x0001e20000000000 */
[----:B--2---:R-:W-:-:S04]  /*6b40*/  DEPBAR.LE SB0, 0x1 ;  /* 0x000080400000791a */ /* 0x004fc80000000000 */
.L_x_63:
[----:B------:R-:W-:Y:S05]  /*6b50*/  BSYNC B0 ;  /* 0x0000000000007941 */ /* 0x000fea0003800000 */
.L_x_62:
[----:B------:R-:W-:Y:S01]  /*6b60*/  IADD3 R24, R102, 0x2200, RZ ;  /* 0x0000220066187810 */ /* 0x000fe20007ffe0ff */
[----:B------:R-:W-:Y:S04]  /*6b70*/  BAR.SYNC.DEFER_BLOCKING 0x1, 0x100 ;  /* 0x0044000000007b1d */ /* 0x000fe80000010000 */
[----:B------:R-:W-:Y:S02]  /*6b80*/  IMAD R24, R23, 0x2, R24 ;  /* 0x0000000217187824 */ /* 0x000fe400078e0218 */
[----:B------:R-:W-:Y:S04]  /*6b90*/  BSSY B0, `(.L_x_64) ;  /* 0x000000a000007945 */ /* 0x000fe80003800000 */
[----:B------:R-:W-:Y:S05]  /*6ba0*/  @P0 BRA `(.L_x_65) ;  /* 0x0000000000200947 */ /* 0x000fea0003800000 */
[----:B------:R-:W-:-:S06]  /*6bb0*/  UISETP.NE.AND UP0, UPT, UR49, 0x3, UPT ;  /* 0x000000033100788c */ /* 0x000fcc000bf05270 */
[----:B------:R-:W-:-:S13]  /*6bc0*/  PLOP3.LUT P3, PT, PT, PT, UP0, 0x80, 0x0 ;  /* 0x000000000000781c */ /* 0x000fda0003f6f008 */
[----:B------:R-:W-:Y:S05]  /*6bd0*/  @!P3 BRA `(.L_x_66) ;  /* 0x000000000004b947 */ /* 0x000fea0003800000 */
[----:B------:R-:W-:Y:S01]  /*6be0*/  BPT.TRAP 0x1 ;  /* 0x000000040000795c */ /* 0x000fe20000300000 */
.L_x_66:
[----:B------:R-:W-:-:S04]  /*6bf0*/  ULEA UR4, UR36, UR51, 0x3 ;  /* 0x0000003324047291 */ /* 0x000fc8000f8e183f */
[----:B------:R-:W-:-:S04]  /*6c00*/  UIADD3 UR4, UR4, 0x60, URZ ;  /* 0x0000006004047890 */ /* 0x000fc8000fffe03f */
[----:B------:R-:W-:-:S09]  /*6c10*/  UPRMT UR4, UR53, 0x654, UR4 ;  /* 0x0000065435047896 */ /* 0x000fd20008000004 */
[----:B------:R-:W-:Y:S03]  /*6c20*/  SYNCS.ARRIVE.TRANS64.RED.A1T0 RZ, [UR4], RZ ;  /* 0x000000ffffff79a7 */ /* 0x000fe60008100404 */
.L_x_65:
[----:B------:R-:W-:Y:S05]  /*6c30*/  BSYNC B0 ;  /* 0x0000000000007941 */ /* 0x000fea0003800000 */
.L_x_64:
[----:B------:R-:W-:Y:S01]  /*6c40*/  UIADD3 UR36, UR36, 0x1, URZ ;  /* 0x0000000124247890 */ /* 0x000fe2000fffe03f */
[----:B------:R-:W-:Y:S01]  /*6c50*/  BSSY B0, `(.L_x_67) ;  /* 0x0000039000007945 */ /* 0x000fe20003800000 */
[----:B------:R-:W-:Y:S02]  /*6c60*/  MOV R25, RZ ;  /* 0x000000ff00197202 */ /* 0x000fe40000000f00 */
[----:B------:R-:W-:-:S04]  /*6c70*/  UISETP.NE.AND UP0, UPT, UR36, 0x4, UPT ;  /* 0x000000042400788c */ /* 0x000fc8000bf05270 */
[----:B------:R-:W-:Y:S01]  /*6c80*/  USEL UR36, UR36, URZ, UP0 ;  /* 0x0000003f24247287 */ /* 0x000fe20008000000 */
[----:B------:R-:W-:Y:S11]  /*6c90*/  @P0 BRA `(.L_x_68) ;  /* 0x0000000000d00947 */ /* 0x000ff60003800000 */
[----:B------:R-:W-:-:S06]  /*6ca0*/  UISETP.NE.AND UP0, UPT, UR49, 0x3, UPT ;  /* 0x000000033100788c */ /* 0x000fcc000bf05270 */
[----:B------:R-:W-:-:S13]  /*6cb0*/  PLOP3.LUT P3, PT, PT, PT, UP0, 0x80, 0x0 ;  /* 0x000000000000781c */ /* 0x000fda0003f6f008 */
[----:B------:R-:W-:Y:S05]  /*6cc0*/  @!P3 BRA `(.L_x_69) ;  /* 0x000000000004b947 */ /* 0x000fea0003800000 */
[----:B------:R-:W-:Y:S01]  /*6cd0*/  BPT.TRAP 0x1 ;  /* 0x000000040000795c */ /* 0x000fe20000300000 */
.L_x_69:
[C---:B-1----:R-:W-:Y:S01]  /*6ce0*/  LEA R4, R0.reuse, UR51, 0x3 ;  /* 0x0000003300047c11 */ /* 0x042fe2000f8e18ff */
[----:B------:R-:W-:Y:S01]  /*6cf0*/  VIADD R26, R0, 0x1 ;  /* 0x00000001001a7836 */ /* 0x000fe20000000000 */
[----:B------:R-:W-:Y:S01]  /*6d00*/  SHF.L.U32 R5, RZ, 0x1f, RZ ;  /* 0x0000001fff057819 */ /* 0x000fe200000006ff */
[----:B------:R-:W-:Y:S03]  /*6d10*/  BSSY B1, `(.L_x_70) ;  /* 0x0000004000017945 */ /* 0x000fe60003800000 */
[----:B------:R-:W1:Y:S01]  /*6d20*/  SYNCS.PHASECHK.TRANS64.TRYWAIT P5, [R4+URZ+0x40], R5 ;  /* 0x00004005040075a7 */ /* 0x000e6200080a017f */
[----:B------:R-:W-:Y:S01]  /*6d30*/  ISETP.NE.AND P3, PT, R26, 0x4, PT ;  /* 0x000000041a00780c */ /* 0x000fe20003f65270 */
[----:B-1----:R-:W-:-:S12]  /*6d40*/  @!P5 BRA `(.L_x_71) ;  /* 0x000000f80090d947 */ /* 0x002fd80003800000 */
.L_x_235:
[----:B------:R-:W-:Y:S05]  /*6d50*/  BSYNC B1 ;  /* 0x0000000000017941 */ /* 0x000fea0003800000 */
.L_x_70:
[----:B------:R-:W-:Y:S05]  /*6d60*/  @P4 BRA `(.L_x_72) ;  /* 0x0000000000944947 */ /* 0x000fea0003800000 */
[----:B------:R-:W-:Y:S01]  /*6d70*/  LEA R0, R0, R95, 0xd ;  /* 0x0000005f00007211 */ /* 0x000fe200078e68ff */
[----:B------:R-:W-:Y:S05]  /*6d80*/  WARPSYNC.ALL ;  /* 0x0000000000007948 */ /* 0x000fea0003800000 */
[----:B-1----:R-:W-:Y:S01]  /*6d90*/  IMAD R4, R23, 0x2, R0 ;  /* 0x0000000217047824 */ /* 0x002fe200078e0200 */
[----:B------:R-:W1:Y:S05]  /*6da0*/  LDSM.16.M88.4 R8, [R0] ;  /* 0x000000000008783b */ /* 0x000e6a0000000200 */
[----:B------:R-:W2:Y:S01]  /*6db0*/  LDSM.16.M88.4 R4, [R4] ;  /* 0x000000000404783b */ /* 0x000ea20000000200 */
[----:B-1----:R-:W-:Y:S01]  /*6dc0*/  IMAD.U32 R29, R9, 0x10000, RZ ;  /* 0x00010000091d7824 */ /* 0x002fe200078e00ff */
[C---:B------:R-:W-:Y:S01]  /*6dd0*/  SHF.L.U32 R25, R8.reuse, 0x10, RZ ;  /* 0x0000001008197819 */ /* 0x040fe200000006ff */
[----:B------:R-:W-:Y:S01]  /*6de0*/  IMAD.U32 R35, R11, 0x10000, RZ ;  /* 0x000100000b237824 */ /* 0x000fe200078e00ff */
[----:B------:R-:W-:Y:S01]  /*6df0*/  LOP3.LUT R27, R8, 0xffff0000, RZ, 0xc0, !PT ;  /* 0xffff0000081b7812 */ /* 0x000fe200078ec0ff */
[----:B------:R-:W-:Y:S01]  /*6e00*/  FMUL R12, R154, R29 ;  /* 0x0000001d9a0c7220 */ /* 0x000fe20000400000 */
[----:B--2---:R-:W-:Y:S01]  /*6e10*/  IMAD.U32 R97, R5, 0x10000, RZ ;  /* 0x0001000005617824 */ /* 0x004fe200078e00ff */
[----:B------:R-:W-:Y:S01]  /*6e20*/  LOP3.LUT R9, R9, 0xffff0000, RZ, 0xc0, !PT ;  /* 0xffff000009097812 */ /* 0x000fe200078ec0ff */
[----:B------:R-:W-:Y:S01]  /*6e30*/  IMAD.U32 R103, R7, 0x10000, RZ ;  /* 0x0001000007677824 */ /* 0x000fe200078e00ff */
[----:B------:R-:W-:Y:S01]  /*6e40*/  SHF.L.U32 R31, R10, 0x10, RZ ;  /* 0x000000100a1f7819 */ /* 0x000fe200000006ff */
[----:B------:R-:W-:Y:S01]  /*6e50*/  FMUL R162, R154, R25 ;  /* 0x000000199aa27220 */ /* 0x000fe20000400000 */
[----:B------:R-:W-:Y:S01]  /*6e60*/  LOP3.LUT R33, R10, 0xffff0000, RZ, 0xc0, !PT ;  /* 0xffff00000a217812 */ /* 0x000fe200078ec0ff */
[C---:B------:R-:W-:Y:S01]  /*6e70*/  FMUL R88, R154.reuse, R27 ;  /* 0x0000001b9a587220 */ /* 0x040fe20000400000 */
[----:B------:R-:W-:Y:S01]  /*6e80*/  LOP3.LUT R11, R11, 0xffff0000, RZ, 0xc0, !PT ;  /* 0xffff00000b0b7812 */ /* 0x000fe200078ec0ff */
[----:B------:R-:W-:Y:S01]  /*6e90*/  FMUL R90, R154, R9 ;  /* 0x000000099a5a7220 */ /* 0x000fe20000400000 */
        /* <DEDUP_REMOVED lines=17> */
[----:B------:R-:W-:-:S07]  /*6fb0*/  FMUL R170, R154, R7 ;  /* 0x000000079aaa7220 */ /* 0x000fce0000400000 */
.L_x_72:
[----:B------:R-:W-:Y:S02]  /*6fc0*/  SEL R25, RZ, 0x1, P3 ;  /* 0x00000001ff197807 */ /* 0x000fe40001800000 */
[----:B------:R-:W-:-:S07]  /*6fd0*/  SEL R0, R26, RZ, P3 ;  /* 0x000000ff1a007207 */ /* 0x000fce0001800000 */
.L_x_68:
[----:B------:R-:W-:Y:S05]  /*6fe0*/  BSYNC B0 ;  /* 0x0000000000007941 */ /* 0x000fea0003800000 */
.L_x_67:
        /* <DEDUP_REMOVED lines=18> */
[----:B------:R-:W-:Y:S01]  /*7110*/  FMUL R28, R111, 0.70710676908493041992 ;  /* 0x3f3504f36f1c7820 */ /* 0x000fe20000400000 */
[----:B------:R-:W-:Y:S01]  /*7120*/  FSEL R9, R14, 0.0052134888246655464172, P3 ;  /* 0x3baad5ea0e097808 */ /* 0x000fe20001800000 */
[----:B------:R-:W-:Y:S01]  /*7130*/  FFMA R112, R153, R112, R94 ;  /* 0x0000007099707223 */ /* 0x000fe2000000005e */
[----:B------:R-:W-:Y:S01]  /*7140*/  FSEL R6, |R10|, R6, P5 ;  /* 0x000000060a067208 */ /* 0x000fe20002800200 */
[----:B------:R-:W-:Y:S01]  /*7150*/  FFMA R5, R4, R5, R7 ;  /* 0x0000000504057223 */ /* 0x000fe20000000007 */
        /* <DEDUP_REMOVED lines=38> */
[----:B------:R-:W-:Y:S01]  /*73c0*/  FFMA R118, R153, R118, R100 ;  /* 0x0000007699767223 */ /* 0x000fe20000000064 */
[----:B------:R-:W-:Y:S01]  /*73d0*/  FMUL R97, R116, 0.70710676908493041992 ;  /* 0x3f3504f374617820 */ /* 0x000fe20000400000 */
[----:B------:R-:W-:Y:S01]  /*73e0*/  FMUL R34, R117, 0.70710676908493041992 ;  /* 0x3f3504f375227820 */ /* 0x000fe20000400000 */
[C---:B------:R-:W-:Y:S01]  /*73f0*/  FFMA R119, R153.reuse, R119, R170 ;  /* 0x0000007799777223 */ /* 0x040fe200000000aa */
[----:B------:R-:W-:Y:S01]  /*7400*/  FMUL R99, R118, 0.70710676908493041992 ;  /* 0x3f3504f376637820 */ /* 0x000fe20000400000 */
[C---:B------:R-:W-:Y:S01]  /*7410*/  FFMA R105, R153.reuse, R105, R88 ;  /* 0x0000006999697223 */ /* 0x040fe20000000058 */
[----:B------:R-:W-:Y:S01]  /*7420*/  FFMA R104, R153, R104, R162 ;  /* 0x0000006899687223 */ /* 0x000fe200000000a2 */
[----:B------:R-:W-:Y:S01]  /*7430*/  FMUL R36, R119, 0.70710676908493041992 ;  /* 0x3f3504f377247820 */ /* 0x000fe20000400000 */
[----:B-1----:R-:W-:Y:S01]  /*7440*/  @P3 FADD R6, -R6, 1 ;  /* 0x3f80000006063421 */ /* 0x002fe20000000100 */
[----:B------:R-:W-:Y:S01]  /*7450*/  FMUL R103, R105, 0.70710676908493041992 ;  /* 0x3f3504f369677820 */ /* 0x000fe20000400000 */
[C---:B------:R-:W-:Y:S01]  /*7460*/  FMUL R101, R104.reuse, 0.70710676908493041992 ;  /* 0x3f3504f368657820 */ /* 0x040fe20000400000 */
[----:B------:R-:W-:Y:S01]  /*7470*/  FMUL R104, R104, 0.5 ;  /* 0x3f00000068687820 */ /* 0x000fe20000400000 */
[----:B------:R-:W-:Y:S05]  /*7480*/  WARPSYNC.ALL ;  /* 0x0000000000007948 */ /* 0x000fea0003800000 */
[----:B--2---:R-:W-:Y:S01]  /*7490*/  @P5 FADD R7, -R7, 1 ;  /* 0x3f80000007075421 */ /* 0x004fe20000000100 */
[----:B------:R-:W-:Y:S01]  /*74a0*/  @P3 LOP3.LUT R4, R6, 0x80000000, R31, 0xb8, !PT ;  /* 0x8000000006043812 */ /* 0x000fe200078eb81f */
[C---:B------:R-:W-:Y:S01]  /*74b0*/  FMUL R6, R33.reuse, R33 ;  /* 0x0000002121067220 */ /* 0x040fe20000400000 */
[----:B------:R-:W-:Y:S01]  /*74c0*/  FSETP.GE.AND P3, PT, |R33|, 1.0029599666595458984, PT ;  /* 0x3f8060fe2100780b */ /* 0x000fe20003f66200 */
[----:B------:R-:W-:Y:S01]  /*74d0*/  BSSY B0, `(.L_x_73) ;  /* 0x000016f000007945 */ /* 0x000fe20003800000 */
[----:B------:R-:W-:Y:S01]  /*74e0*/  @P5 LOP3.LUT R5, R7, 0x80000000, R10, 0xb8, !PT ;  /* 0x8000000007055812 */ /* 0x000fe200078eb80a */
[----:B------:R-:W-:Y:S01]  /*74f0*/  FADD R4, R4, 1 ;  /* 0x3f80000004047421 */ /* 0x000fe20000000000 */
[----:B------:R-:W-:-:S02]  /*7500*/  FSEL R6, |R33|, R6, P3 ;  /* 0x0000000621067208 */ /* 0x000fc40001800200 */
[----:B------:R-:W-:Y:S01]  /*7510*/  FSEL R7, R3, 8.4834944573231041431e-05, P3 ;  /* 0x38b1e96a03077808 */ /* 0x000fe20001800000 */
[----:B------:R-:W-:Y:S01]  /*7520*/  FADD R5, R5, 1 ;  /* 0x3f80000005057421 */ /* 0x000fe20000000000 */
[----:B------:R-:W-:Y:S02]  /*7530*/  FSEL R9, -R13, -0.00082130916416645050049, P3 ;  /* 0xba574d200d097808 */ /* 0x000fe40001800100 */
[----:B------:R-:W-:Y:S02]  /*7540*/  FSETP.GE.AND P5, PT, |R26|, 1.0029599666595458984, PT ;  /* 0x3f8060fe1a00780b */ /* 0x000fe40003fa6200 */
[----:B------:R-:W-:Y:S01]  /*7550*/  FSEL R11, -R15, -0.026868773624300956726, P3 ;  /* 0xbcdc1be70f0b7808 */ /* 0x000fe20001800100 */
[----:B------:R-:W-:Y:S01]  /*7560*/  FFMA R7, R6, R7, R9 ;  /* 0x0000000706077223 */ /* 0x000fe20000000009 */
[----:B------:R-:W-:Y:S02]  /*7570*/  FSEL R9, R14, 0.0052134888246655464172, P3 ;  /* 0x3baad5ea0e097808 */ /* 0x000fe40001800000 */
[----:B------:R-:W-:-:S02]  /*7580*/  FSEL R8, |R26|, R8, P5 ;  /* 0x000000081a087208 */ /* 0x000fc40002800200 */
[----:B------:R-:W-:Y:S01]  /*7590*/  FSEL R27, R3, 8.4834944573231041431e-05, P5 ;  /* 0x38b1e96a031b7808 */ /* 0x000fe20002800000 */
[----:B------:R-:W-:Y:S01]  /*75a0*/  FFMA R7, R6, R7, R9 ;  /* 0x0000000706077223 */ /* 0x000fe20000000009 */
[----:B------:R-:W-:Y:S02]  /*75b0*/  FSEL R29, -R13, -0.00082130916416645050049, P5 ;  /* 0xba574d200d1d7808 */ /* 0x000fe40002800100 */
        /* <DEDUP_REMOVED lines=8> */
[----:B------:R-:W-:-:S02]  /*7640*/  FSEL R31, R19, 0.11284004896879196167, P5 ;  /* 0x3de718af131f7808 */ /* 0x000fc40002800000 */
        /* <DEDUP_REMOVED lines=27> */
[----:B------:R-:W-:Y:S02]  /*7800*/  FSETP.GE.AND P5, PT, |R28|, 1.0029599666595458984, PT ;  /* 0x3f8060fe1c00780b */ /* 0x000fe40003fa6200 */
        /* <DEDUP_REMOVED lines=209> */
[C---:B------:R-:W-:Y:S01]  /*8520*/  FMUL R32, R103.reuse, R103 ;  /* 0x0000006767207220 */ /* 0x040fe20000400000 */
[----:B------:R-:W-:Y:S01]  /*8530*/  FSETP.GE.AND P3, PT, |R103|, 1.0029599666595458984, PT ;  /* 0x3f8060fe6700780b */ /* 0x000fe20003f66200 */
[----:B--2---:R-:W-:Y:S02]  /*8540*/  @P5 FADD R33, -R33, 1 ;  /* 0x3f80000021215421 */ /* 0x004fe40000000100 */
[----:B------:R-:W-:Y:S01]  /*8550*/  FADD R30, R30, 1 ;  /* 0x3f8000001e1e7421 */ /* 0x000fe20000000000 */
[----:B------:R-:W-:Y:S01]  /*8560*/  FSEL R34, |R103|, R32, P3 ;  /* 0x0000002067227208 */ /* 0x000fe20001800200 */
[----:B------:R-:W-:Y:S01]  /*8570*/  FMUL R32, R101, R101 ;  /* 0x0000006565207220 */ /* 0x000fe20000400000 */
[----:B------:R-:W-:Y:S02]  /*8580*/  @P5 LOP3.LUT R31, R33, 0x80000000, R36, 0xb8, !PT ;  /* 0x80000000211f5812 */ /* 0x000fe400078eb824 */
[----:B------:R-:W-:-:S02]  /*8590*/  FSEL R33, R3, 8.4834944573231041431e-05, P3 ;  /* 0x38b1e96a03217808 */ /* 0x000fc40001800000 */
[----:B------:R-:W-:Y:S01]  /*85a0*/  FSEL R35, -R13, -0.00082130916416645050049, P3 ;  /* 0xba574d200d237808 */ /* 0x000fe20001800100 */
[----:B------:R-:W-:Y:S01]  /*85b0*/  FADD R31, R31, 1 ;  /* 0x3f8000001f1f7421 */ /* 0x000fe20000000000 */
[C---:B------:R-:W-:Y:S02]  /*85c0*/  FSETP.GE.AND P5, PT, |R101|.reuse, 1.0029599666595458984, PT ;  /* 0x3f8060fe6500780b */ /* 0x040fe40003fa6200 */
[----:B------:R-:W-:Y:S01]  /*85d0*/  FSEL R39, R14, 0.0052134888246655464172, P3 ;  /* 0x3baad5ea0e277808 */ /* 0x000fe20001800000 */
[C---:B------:R-:W-:Y:S01]  /*85e0*/  FFMA R37, R34.reuse, R33, R35 ;  /* 0x0000002122257223 */ /* 0x040fe20000000023 */
[----:B------:R-:W-:Y:S02]  /*85f0*/  FSEL R32, |R101|, R32, P5 ;  /* 0x0000002065207208 */ /* 0x000fe40002800200 */
        /* <DEDUP_REMOVED lines=22> */
[----:B------:R-:W-:Y:S01]  /*8760*/  FMUL R35, R106, 0.5 ;  /* 0x3f0000006a237820 */ /* 0x000fe20000400000 */
[----:B------:R-:W-:Y:S01]  /*8770*/  FFMA R39, R39, R36, R36 ;  /* 0x0000002427277223 */ /* 0x000fe20000000024 */
[----:B------:R-:W-:Y:S01]  /*8780*/  FSEL R36, -|R101|, R101, P5 ;  /* 0x0000006565247208 */ /* 0x000fe20002800300 */
[----:B------:R-:W-:Y:S01]  /*8790*/  FFMA R33, R32, R33, R34 ;  /* 0x0000002120217223 */ /* 0x000fe20000000022 */
[----:B------:R-:W-:Y:S01]  /*87a0*/  FMUL R37, R108, 0.5 ;  /* 0x3f0000006c257820 */ /* 0x000fe20000400000 */
[----:B------:R-:W1:Y:S01]  /*87b0*/  @P3 MUFU.EX2 R34, R39 ;  /* 0x0000002700223308 */ /* 0x000e620000000800 */
[----:B------:R-:W-:Y:S01]  /*87c0*/  FMUL R35, R4, R35 ;  /* 0x0000002304237220 */ /* 0x000fe20000400000 */
[----:B------:R-:W-:Y:S01]  /*87d0*/  FFMA R33, R33, R36, R36 ;  /* 0x0000002421217223 */ /* 0x000fe20000000024 */
[----:B------:R-:W-:Y:S01]  /*87e0*/  FMUL R37, R6, R37 ;  /* 0x0000002506257220 */ /* 0x000fe20000400000 */
[----:B------:R-:W-:Y:S01]  /*87f0*/  FMUL R4, R111, 0.5 ;  /* 0x3f0000006f047820 */ /* 0x000fe20000400000 */
[----:B------:R-:W-:-:S03]  /*8800*/  FMUL R6, R113, 0.5 ;  /* 0x3f00000071067820 */ /* 0x000fc60000400000 */
[----:B------:R-:W2:Y:S01]  /*8810*/  @P5 MUFU.EX2 R32, R33 ;  /* 0x0000002100205308 */ /* 0x000ea20000000800 */
[----:B------:R-:W-:Y:S01]  /*8820*/  FMUL R97, R9, R4 ;  /* 0x0000000409617220 */ /* 0x000fe20000400000 */
[----:B------:R-:W-:Y:S01]  /*8830*/  FMUL R99, R11, R6 ;  /* 0x000000060b637220 */ /* 0x000fe20000400000 */
[----:B------:R-:W-:Y:S01]  /*8840*/  FMUL R4, R115, 0.5 ;  /* 0x3f00000073047820 */ /* 0x000fe20000400000 */
[----:B------:R-:W-:-:S03]  /*8850*/  FMUL R6, R117, 0.5 ;  /* 0x3f00000075067820 */ /* 0x000fc60000400000 */
[----:B------:R-:W-:Y:S01]  /*8860*/  FMUL R27, R27, R4 ;  /* 0x000000041b1b7220 */ /* 0x000fe20000400000 */
[----:B------:R-:W-:Y:S01]  /*8870*/  FMUL R29, R29, R6 ;  /* 0x000000061d1d7220 */ /* 0x000fe20000400000 */
[----:B-1----:R-:W-:Y:S01]  /*8880*/  @P3 FADD R34, -R34, 1 ;  /* 0x3f80000022223421 */ /* 0x002fe20000000100 */
[----:B------:R-:W-:Y:S01]  /*8890*/  FMUL R4, R105, 0.5 ;  /* 0x3f00000069047820 */ /* 0x000fe20000400000 */
[----:B------:R-:W-:-:S03]  /*88a0*/  FMUL R6, R119, 0.5 ;  /* 0x3f00000077067820 */ /* 0x000fc60000400000 */
[----:B------:R-:W-:Y:S01]  /*88b0*/  @P3 LOP3.LUT R39, R34, 0x80000000, R103, 0xb8, !PT ;  /* 0x8000000022273812 */ /* 0x000fe200078eb867 */
[----:B------:R-:W-:Y:S01]  /*88c0*/  FMUL R34, R109, 0.5 ;  /* 0x3f0000006d227820 */ /* 0x000fe20000400000 */
[----:B--2---:R-:W-:-:S03]  /*88d0*/  @P5 FADD R32, -R32, 1 ;  /* 0x3f80000020205421 */ /* 0x004fc60000000100 */
[----:B------:R-:W-:Y:S01]  /*88e0*/  FMUL R34, R7, R34 ;  /* 0x0000002207227220 */ /* 0x000fe20000400000 */
[----:B------:R-:W-:Y:S01]  /*88f0*/  FMUL R7, R112, 0.5 ;  /* 0x3f00000070077820 */ /* 0x000fe20000400000 */
[----:B------:R-:W-:Y:S01]  /*8900*/  FADD R39, R39, 1 ;  /* 0x3f80000027277421 */ /* 0x000fe20000000000 */
[----:B------:R-:W-:Y:S01]  /*8910*/  @P5 LOP3.LUT R33, R32, 0x80000000, R101, 0xb8, !PT ;  /* 0x8000000020215812 */ /* 0x000fe200078eb865 */
[----:B------:R-:W-:Y:S01]  /*8920*/  FMUL R32, R107, 0.5 ;  /* 0x3f0000006b207820 */ /* 0x000fe20000400000 */
[----:B------:R-:W-:Y:S01]  /*8930*/  FMUL R38, R10, R7 ;  /* 0x000000070a267220 */ /* 0x000fe20000400000 */
[----:B------:R-:W-:Y:S01]  /*8940*/  FMUL R7, R116, 0.5 ;  /* 0x3f00000074077820 */ /* 0x000fe20000400000 */
[----:B------:R-:W-:Y:S01]  /*8950*/  FMUL R39, R39, R4 ;  /* 0x0000000427277220 */ /* 0x000fe20000400000 */
[----:B------:R-:W-:Y:S01]  /*8960*/  FMUL R32, R5, R32 ;  /* 0x0000002005207220 */ /* 0x000fe20000400000 */
[----:B------:R-:W-:Y:S01]  /*8970*/  FMUL R5, R110, 0.5 ;  /* 0x3f0000006e057820 */ /* 0x000fe20000400000 */
[----:B------:R-:W-:Y:S01]  /*8980*/  FADD R33, R33, 1 ;  /* 0x3f80000021217421 */ /* 0x000fe20000000000 */
[----:B------:R-:W-:Y:S01]  /*8990*/  FMUL R28, R28, R7 ;  /* 0x000000071c1c7220 */ /* 0x000fe20000400000 */
[----:B------:R-:W-:Y:S01]  /*89a0*/  FMUL R7, R31, R6 ;  /* 0x000000061f077220 */ /* 0x000fe20000400000 */
[----:B------:R-:W-:Y:S01]  /*89b0*/  FMUL R36, R8, R5 ;  /* 0x0000000508247220 */ /* 0x000fe20000400000 */
[----:B------:R-:W-:Y:S01]  /*89c0*/  FMUL R5, R114, 0.5 ;  /* 0x3f00000072057820 */ /* 0x000fe20000400000 */
[----:B------:R-:W-:Y:S01]  /*89d0*/  FMUL R8, R33, R104 ;  /* 0x0000006821087220 */ /* 0x000fe20000400000 */
[----:B------:R-:W-:-:S02]  /*89e0*/  F2FP.BF16.F32.PACK_AB R9, R32, R35 ;  /* 0x000000232009723e */ /* 0x000fc400000010ff */
[----:B------:R-:W-:Y:S01]  /*89f0*/  FMUL R26, R26, R5 ;  /* 0x000000051a1a7220 */ /* 0x000fe20000400000 */
[----:B------:R-:W-:Y:S01]  /*8a00*/  FMUL R5, R118, 0.5 ;  /* 0x3f00000076057820 */ /* 0x000fe20000400000 */
[----:B------:R-:W-:Y:S02]  /*8a10*/  F2FP.BF16.F32.PACK_AB R10, R34, R37 ;  /* 0x00000025220a723e */ /* 0x000fe400000010ff */
[----:B------:R-:W-:Y:S01]  /*8a20*/  F2FP.BF16.F32.PACK_AB R11, R97, R36 ;  /* 0x00000024610b723e */ /* 0x000fe200000010ff */
[----:B------:R-:W-:Y:S01]  /*8a30*/  FMUL R30, R30, R5 ;  /* 0x000000051e1e7220 */ /* 0x000fe20000400000 */
        /* <DEDUP_REMOVED lines=24> */
.L_x_74:
[----:B------:R-:W-:Y:S05]  /*8bc0*/  BSYNC B0 ;  /* 0x0000000000007941 */ /* 0x000fea0003800000 */
.L_x_73:
        /* <DEDUP_REMOVED lines=9> */
.L_x_77:
[----:B------:R-:W-:-:S04]  /*8c60*/  ULEA UR4, UR36, UR51, 0x3 ;  /* 0x0000003324047291 */ /* 0x000fc8000f8e183f */
[----:B------:R-:W-:-:S04]  /*8c70*/  UIADD3 UR4, UR4, 0x60, URZ ;  /* 0x0000006004047890 */ /* 0x000fc8000fffe03f */
[----:B------:R-:W-:-:S09]  /*8c80*/  UPRMT UR4, UR53, 0x654, UR4 ;  /* 0x0000065435047896 */ /* 0x000fd20008000004 */
[----:B------:R-:W-:Y:S03]  /*8c90*/  SYNCS.ARRIVE.TRANS64.RED.A1T0 RZ, [UR4], RZ ;  /* 0x000000ffffff79a7 */ /* 0x000fe60008100404 */
.L_x_76:
[----:B------:R-:W-:Y:S05]  /*8ca0*/  BSYNC B0 ;  /* 0x0000000000007941 */ /* 0x000fea0003800000 */
.L_x_75:
[----:B------:R-:W-:Y:S01]  /*8cb0*/  UIADD3 UR4, UR36, 0x1, URZ ;  /* 0x0000000124047890 */ /* 0x000fe2000fffe03f */
[----:B------:R-:W-:Y:S03]  /*8cc0*/  BSSY B0, `(.L_x_78) ;  /* 0x0000039000007945 */ /* 0x000fe60003800000 */
[----:B------:R-:W-:-:S04]  /*8cd0*/  UISETP.NE.AND UP0, UPT, UR4, 0x4, UPT ;  /* 0x000000040400788c */ /* 0x000fc8000bf05270 */
[----:B------:R-:W-:Y:S01]  /*8ce0*/  USEL UR8, UR4, URZ, UP0 ;  /* 0x0000003f04087287 */ /* 0x000fe20008000000 */
[----:B------:R-:W-:Y:S11]  /*8cf0*/  @P0 BRA `(.L_x_79) ;  /* 0x0000000000d40947 */ /* 0x000ff60003800000 */
[----:B------:R-:W-:-:S06]  /*8d00*/  UISETP.NE.AND UP0, UPT, UR49, 0x3, UPT ;  /* 0x000000033100788c */ /* 0x000fcc000bf05270 */
[----:B------:R-:W-:-:S13]  /*8d10*/  PLOP3.LUT P3, PT, PT, PT, UP0, 0x80, 0x0 ;  /* 0x000000000000781c */ /* 0x000fda0003f6f008 */
[----:B------:R-:W-:Y:S05]  /*8d20*/  @!P3 BRA `(.L_x_80) ;  /* 0x000000000004b947 */ /* 0x000fea0003800000 */
[----:B------:R-:W-:Y:S01]  /*8d30*/  BPT.TRAP 0x1 ;  /* 0x000000040000795c */ /* 0x000fe20000300000 */
.L_x_80:
[C---:B-1----:R-:W-:Y:S01]  /*8d40*/  LEA R5, R0.reuse, UR51, 0x3 ;  /* 0x0000003300057c11 */ /* 0x042fe2000f8e18ff */
[----:B------:R-:W-:Y:S01]  /*8d50*/  BSSY B1, `(.L_x_81) ;  /* 0x0000007000017945 */ /* 0x000fe20003800000 */
[----:B------:R-:W-:Y:S02]  /*8d60*/  SHF.L.U32 R4, R25, 0x1f, RZ ;  /* 0x0000001f19047819 */ /* 0x000fe400000006ff */
[----:B------:R-:W-:Y:S02]  /*8d70*/  IADD3 R28, R0, 0x1, RZ ;  /* 0x00000001001c7810 */ /* 0x000fe40007ffe0ff */
[----:B------:R-:W1:Y:S02]  /*8d80*/  SYNCS.PHASECHK.TRANS64.TRYWAIT P5, [R5+URZ+0x40], R4 ;  /* 0x00004004050075a7 */ /* 0x000e6400080a017f */
[----:B------:R-:W-:-:S04]  /*8d90*/  ISETP.NE.AND P3, PT, R28, 0x4, PT ;  /* 0x000000041c00780c */ /* 0x000fc80003f65270 */
[----:B------:R-:W-:Y:S01]  /*8da0*/  SEL R30, RZ, 0x1, P3 ;  /* 0x00000001ff1e7807 */ /* 0x000fe20001800000 */
[----:B-1----:R-:W-:Y:S08]  /*8db0*/  @!P5 BRA `(.L_x_82) ;  /* 0x000000d80088d947 */ /* 0x002ff00003800000 */
.L_x_236:
[----:B------:R-:W-:Y:S05]  /*8dc0*/  BSYNC B1 ;  /* 0x0000000000017941 */ /* 0x000fea0003800000 */
.L_x_81:
[----:B------:R-:W-:Y:S05]  /*8dd0*/  @P4 BRA `(.L_x_83) ;  /* 0x0000000000944947 */ /* 0x000fea0003800000 */
[----:B------:R-:W-:Y:S01]  /*8de0*/  IMAD R0, R0, 0x2000, R95 ;  /* 0x0000200000007824 */ /* 0x000fe200078e025f */
[----:B------:R-:W-:Y:S05]  /*8df0*/  WARPSYNC.ALL ;  /* 0x0000000000007948 */ /* 0x000fea0003800000 */
[----:B-1----:R-:W-:Y:S01]  /*8e00*/  LEA R4, R23, R0, 0x1 ;  /* 0x0000000017047211 */ /* 0x002fe200078e08ff */
[----:B------:R-:W1:Y:S05]  /*8e10*/  LDSM.16.M88.4 R8, [R0] ;  /* 0x000000000008783b */ /* 0x000e6a0000000200 */
        /* <DEDUP_REMOVED lines=33> */
.L_x_83:
[----:B------:R-:W-:Y:S02]  /*9030*/  LOP3.LUT R25, R25, R30, RZ, 0x3c, !PT ;  /* 0x0000001e19197212 */ /* 0x000fe400078e3cff */
[----:B------:R-:W-:-:S07]  /*9040*/  SEL R0, R28, RZ, P3 ;  /* 0x000000ff1c007207 */ /* 0x000fce0001800000 */
.L_x_79:
[----:B------:R-:W-:Y:S05]  /*9050*/  BSYNC B0 ;  /* 0x0000000000007941 */ /* 0x000fea0003800000 */
.L_x_78:
        /* <DEDUP_REMOVED lines=53> */
[C---:B------:R-:W-:Y:S01]  /*93b0*/  FFMA R51, R153.reuse, R51, R166 ;  /* 0x0000003399337223 */ /* 0x040fe200000000a6 */
[----:B------:R-:W-:Y:S01]  /*93c0*/  FFMA R5, R8, R5, R5 ;  /* 0x0000000508057223 */ /* 0x000fe20000000005 */
[----:B------:R-:W-:Y:S01]  /*93d0*/  FMUL R8, R28, R28 ;  /* 0x0000001c1c087220 */ /* 0x000fe20000400000 */
[----:B------:R-:W-:Y:S01]  /*93e0*/  FMUL R104, R50, 0.70710676908493041992 ;  /* 0x3f3504f332687820 */ /* 0x000fe20000400000 */
[C---:B------:R-:W-:Y:S01]  /*93f0*/  FFMA R52, R153.reuse, R52, R168 ;  /* 0x0000003499347223 */ /* 0x040fe200000000a8 */
[C---:B------:R-:W-:Y:S01]  /*9400*/  FFMA R53, R153.reuse, R53, R98 ;  /* 0x0000003599357223 */ /* 0x040fe20000000062 */
[C---:B------:R-:W-:Y:S01]  /*9410*/  FFMA R54, R153.reuse, R54, R100 ;  /* 0x0000003699367223 */ /* 0x040fe20000000064 */
[----:B------:R-:W2:Y:S01]  /*9420*/  @P5 MUFU.EX2 R7, R5 ;  /* 0x0000000500075308 */ /* 0x000ea20000000800 */
[----:B------:R-:W-:Y:S01]  /*9430*/  FMUL R106, R52, 0.70710676908493041992 ;  /* 0x3f3504f3346a7820 */ /* 0x000fe20000400000 */
[C---:B------:R-:W-:Y:S01]  /*9440*/  FFMA R55, R153.reuse, R55, R170 ;  /* 0x0000003799377223 */ /* 0x040fe200000000aa */
[C---:B------:R-:W-:Y:S01]  /*9450*/  FFMA R99, R153.reuse, R41, R88 ;  /* 0x0000002999637223 */ /* 0x040fe20000000058 */
[----:B------:R-:W-:Y:S01]  /*9460*/  FFMA R40, R153, R40, R162 ;  /* 0x0000002899287223 */ /* 0x000fe200000000a2 */
[----:B------:R-:W-:Y:S01]  /*9470*/  FMUL R50, R50, 0.5 ;  /* 0x3f00000032327820 */ /* 0x000fe20000400000 */
[----:B------:R-:W-:Y:S01]  /*9480*/  FMUL R108, R55, 0.70710676908493041992 ;  /* 0x3f3504f3376c7820 */ /* 0x000fe20000400000 */
[----:B------:R-:W-:Y:S01]  /*9490*/  FMUL R103, R99, 0.70710676908493041992 ;  /* 0x3f3504f363677820 */ /* 0x000fe20000400000 */
[----:B------:R-:W-:Y:S01]  /*94a0*/  FMUL R101, R40, 0.70710676908493041992 ;  /* 0x3f3504f328657820 */ /* 0x000fe20000400000 */
[----:B-1----:R-:W-:Y:S01]  /*94b0*/  @P3 FADD R6, -R6, 1 ;  /* 0x3f80000006063421 */ /* 0x002fe20000000100 */
[----:B------:R-:W-:Y:S01]  /*94c0*/  FMUL R52, R52, 0.5 ;  /* 0x3f00000034347820 */ /* 0x000fe20000400000 */
        /* <DEDUP_REMOVED lines=131> */
[----:B------:R-:W-:Y:S01]  /*9d00*/  FMUL R35, R53, 0.70710676908493041992 ;  /* 0x3f3504f335237820 */ /* 0x000fe20000400000 */
[----:B------:R-:W1:Y:S01]  /*9d10*/  @P3 MUFU.EX2 R27, R10 ;  /* 0x0000000a001b3308 */ /* 0x000e620000000800 */
[----:B------:R-:W-:Y:S01]  /*9d20*/  FMUL R29, R33, R33 ;  /* 0x00000021211d7220 */ /* 0x000fe20000400000 */
[----:B------:R-:W-:Y:S01]  /*9d30*/  FFMA R11, R30, R11, R11 ;  /* 0x0000000b1e0b7223 */ /* 0x000fe2000000000b */
[----:B------:R-:W-:Y:S01]  /*9d40*/  FMUL R51, R51, 0.5 ;  /* 0x3f00000033337820 */ /* 0x000fe20000400000 */
[----:B------:R-:W-:-:S04]  /*9d50*/  FMUL R53, R53, 0.5 ;  /* 0x3f00000035357820 */ /* 0x000fc80000400000 */
        /* <DEDUP_REMOVED lines=9> */
[C---:B------:R-:W-:Y:S01]  /*9df0*/  FMUL R37, R54.reuse, 0.70710676908493041992 ;  /* 0x3f3504f336257820 */ /* 0x040fe20000400000 */
[----:B------:R-:W-:Y:S01]  /*9e00*/  FSEL R28, R3, 8.4834944573231041431e-05, P3 ;  /* 0x38b1e96a031c7808 */ /* 0x000fe20001800000 */
[----:B------:R-:W-:Y:S01]  /*9e10*/  FMUL R54, R54, 0.5 ;  /* 0x3f00000036367820 */ /* 0x000fe20000400000 */
[----:B------:R-:W-:Y:S01]  /*9e20*/  FSEL R30, -R13, -0.00082130916416645050049, P3 ;  /* 0xba574d200d1e7808 */ /* 0x000fe20001800100 */
[----:B------:R-:W-:Y:S01]  /*9e30*/  FADD R11, R11, 1 ;  /* 0x3f8000000b0b7421 */ /* 0x000fe20000000000 */
[----:B------:R-:W-:-:S02]  /*9e40*/  FSETP.GE.AND P5, PT, |R33|, 1.0029599666595458984, PT ;  /* 0x3f8060fe2100780b */ /* 0x000fc40003fa6200 */
[----:B------:R-:W-:Y:S01]  /*9e50*/  FSEL R32, -R15, -0.026868773624300956726, P3 ;  /* 0xbcdc1be70f207808 */ /* 0x000fe20001800100 */
[----:B------:R-:W-:Y:S01]  /*9e60*/  FFMA R28, R27, R28, R30 ;  /* 0x0000001c1b1c7223 */ /* 0x000fe2000000001e */
[C---:B------:R-:W-:Y:S02]  /*9e70*/  FSEL R30, R14.reuse, 0.0052134888246655464172, P3 ;  /* 0x3baad5ea0e1e7808 */ /* 0x040fe40001800000 */
[----:B------:R-:W-:Y:S02]  /*9e80*/  FSEL R29, |R33|, R29, P5 ;  /* 0x0000001d211d7208 */ /* 0x000fe40002800200 */
[----:B------:R-:W-:Y:S01]  /*9e90*/  FSEL R34, R3, 8.4834944573231041431e-05, P5 ;  /* 0x38b1e96a03227808 */ /* 0x000fe20002800000 */
[----:B------:R-:W-:Y:S01]  /*9ea0*/  FFMA R28, R27, R28, R30 ;  /* 0x0000001c1b1c7223 */ /* 0x000fe2000000001e */
[----:B------:R-:W-:Y:S02]  /*9eb0*/  FSEL R36, -R13, -0.00082130916416645050049, P5 ;  /* 0xba574d200d247808 */ /* 0x000fe40002800100 */
[----:B------:R-:W-:Y:S01]  /*9ec0*/  FSEL R38, R14, 0.0052134888246655464172, P5 ;  /* 0x3baad5ea0e267808 */ /* 0x000fe20002800000 */
[----:B------:R-:W-:Y:S01]  /*9ed0*/  FFMA R28, R27, R28, R32 ;  /* 0x0000001c1b1c7223 */ /* 0x000fe20000000020 */
[----:B------:R-:W-:Y:S01]  /*9ee0*/  FSEL R30, R19, 0.11284004896879196167, P3 ;  /* 0x3de718af131e7808 */ /* 0x000fe20001800000 */
[----:B------:R-:W-:Y:S01]  /*9ef0*/  FFMA R34, R29, R34, R36 ;  /* 0x000000221d227223 */ /* 0x000fe20000000024 */
[----:B------:R-:W-:-:S02]  /*9f00*/  FSEL R36, -R15, -0.026868773624300956726, P5 ;  /* 0xbcdc1be70f247808 */ /* 0x000fc40002800100 */
[C---:B------:R-:W-:Y:S01]  /*9f10*/  FSEL R32, R20.reuse, -0.37612664699554443359, P3 ;  /* 0xbec093ac14207808 */ /* 0x040fe20001800000 */
        /* <DEDUP_REMOVED lines=27> */
[----:B------:R-:W-:Y:S01]  /*a0d0*/  FMUL R27, R27, R50 ;  /* 0x000000321b1b7220 */ /* 0x000fe20000400000 */
[----:B------:R-:W-:-:S02]  /*a0e0*/  FSEL R30, R3, 8.4834944573231041431e-05, P3 ;  /* 0x38b1e96a031e7808 */ /* 0x000fc40001800000 */
[----:B------:R-:W-:Y:S01]  /*a0f0*/  FSEL R32, -R13, -0.00082130916416645050049, P3 ;  /* 0xba574d200d207808 */ /* 0x000fe20001800100 */
[----:B------:R-:W-:Y:S01]  /*a100*/  FADD R28, R28, 1 ;  /* 0x3f8000001c1c7421 */ /* 0x000fe20000000000 */
[----:B------:R-:W-:Y:S02]  /*a110*/  FSETP.GE.AND P5, PT, |R35|, 1.0029599666595458984, PT ;  /* 0x3f8060fe2300780b */ /* 0x000fe40003fa6200 */
[----:B------:R-:W-:Y:S01]  /*a120*/  FSEL R34, -R15, -0.026868773624300956726, P3 ;  /* 0xbcdc1be70f227808 */ /* 0x000fe20001800100 */
[----:B------:R-:W-:Y:S01]  /*a130*/  FFMA R30, R29, R30, R32 ;  /* 0x0000001e1d1e7223 */ /* 0x000fe20000000020 */
[----:B------:R-:W-:Y:S01]  /*a140*/  FSEL R32, R14, 0.0052134888246655464172, P3 ;  /* 0x3baad5ea0e207808 */ /* 0x000fe20001800000 */
[----:B------:R-:W-:Y:S01]  /*a150*/  FMUL R28, R28, R51 ;  /* 0x000000331c1c7220 */ /* 0x000fe20000400000 */
        /* <DEDUP_REMOVED lines=82> */
[----:B------:R-:W-:Y:S01]  /*a680*/  @P5 LOP3.LUT R38, R33, 0x80000000, R108, 0xb8, !PT ;  /* 0x8000000021265812 */ /* 0x000fe200078eb86c */
[----:B------:R-:W-:Y:S01]  /*a690*/  FMUL R54, R31, R54 ;  /* 0x000000361f367220 */ /* 0x000fe20000400000 */
        /* <DEDUP_REMOVED lines=44> */
[----:B------:R-:W-:Y:S01]  /*a960*/  FMUL R4, R40, 0.5 ;  /* 0x3f00000028047820 */ /* 0x000fe20000400000 */
[----:B-1----:R-:W-:-:S05]  /*a970*/  @P3 FADD R34, -R34, 1 ;  /* 0x3f80000022223421 */ /* 0x002fca0000000100 */
        /* <DEDUP_REMOVED lines=9> */
[----:B------:R-:W-:Y:S01]  /*aa10*/  FMUL R39, R39, R6 ;  /* 0x0000000627277220 */ /* 0x000fe20000400000 */
[----:B------:R-:W-:Y:S01]  /*aa20*/  FMUL R7, R38, R55 ;  /* 0x0000003726077220 */ /* 0x000fe20000400000 */
[----:B------:R-:W-:Y:S01]  /*aa30*/  FMUL R32, R5, R32 ;  /* 0x0000002005207220 */ /* 0x000fe20000400000 */
[----:B------:R-:W-:Y:S01]  /*aa40*/  FMUL R5, R46, 0.5 ;  /* 0x3f0000002e057820 */ /* 0x000fe20000400000 */
[----:B------:R-:W-:Y:S01]  /*aa50*/  FADD R33, R33, 1 ;  /* 0x3f80000021217421 */ /* 0x000fe20000000000 */
[----:B------:R-:W-:-:S02]  /*aa60*/  F2FP.BF16.F32.PACK_AB R10, R34, R37 ;  /* 0x00000025220a723e */ /* 0x000fc400000010ff */
[----:B------:R-:W-:Y:S01]  /*aa70*/  FMUL R5, R8, R5 ;  /* 0x0000000508057220 */ /* 0x000fe20000400000 */
[----:B------:R-:W-:Y:S01]  /*aa80*/  FMUL R8, R33, R4 ;  /* 0x0000000421087220 */ /* 0x000fe20000400000 */
[----:B------:R-:W-:Y:S02]  /*aa90*/  F2FP.BF16.F32.PACK_AB R9, R32, R35 ;  /* 0x000000232009723e */ /* 0x000fe400000010ff */
[----:B------:R-:W-:Y:S02]  /*aaa0*/  F2FP.BF16.F32.PACK_AB R4, R42, R41 ;  /* 0x000000292a04723e */ /* 0x000fe400000010ff */
[----:B------:R-:W-:Y:S02]  /*aab0*/  F2FP.BF16.F32.PACK_AB R11, R36, R5 ;  /* 0x00000005240b723e */ /* 0x000fe400000010ff */
[----:B------:R-:W-:Y:S02]  /*aac0*/  F2FP.BF16.F32.PACK_AB R8, R39, R8 ;  /* 0x000000082708723e */ /* 0x000fe400000010ff */
[----:B------:R-:W-:-:S02]  /*aad0*/  F2FP.BF16.F32.PACK_AB R5, R28, R27 ;  /* 0x0000001b1c05723e */ /* 0x000fc400000010ff */
[----:B------:R-:W-:Y:S01]  /*aae0*/  F2FP.BF16.F32.PACK_AB R6, R30, R29 ;  /* 0x0000001d1e06723e */ /* 0x000fe200000010ff */
[----:B------:R1:W-:Y:S01]  /*aaf0*/  STSM.16.M88.4 [R102+0x6200], R8 ;  /* 0x0062000866007844 */ /* 0x0003e20000000200 */
        /* <DEDUP_REMOVED lines=13> */
[----:B------:R-:W-:Y:S02]  /*abd0*/  UIADD3 UR4, UR51, 0x6200, URZ ;  /* 0x0000620033047890 */ /* 0x000fe4000fffe03f */
[----:B------:R-:W-:Y:S01]  /*abe0*/  UIADD3.X UR11, URZ, UR41, URZ, UP0, !UPT ;  /* 0x000000293f0b7290 */ /* 0x000fe200087fe43f */
[----:B------:R-:W-:-:S08]  /*abf0*/  UMOV UR7, UR47 ;  /* 0x0000002f00077c82 */ /* 0x000fd00008000000 */
[----:B------:R2:W-:Y:S01]  /*ac00*/  UTMASTG.3D [UR4], [UR10] ;  /* 0x000000040a0073b5 */ /* 0x0005e20008010000 */
[----:B------:R0:W-:Y:S01]  /*ac10*/  UTMACMDFLUSH ;  /* 0x00000000000079b7 */ /* 0x0001e20000000000 */
[----:B--2---:R-:W-:-:S04]  /*ac20*/  DEPBAR.LE SB0, 0x1 ;  /* 0x000080400000791a */ /* 0x004fc80000000000 */
.L_x_85:
[----:B------:R-:W-:Y:S05]  /*ac30*/  BSYNC B0 ;  /* 0x0000000000007941 */ /* 0x000fea0003800000 */
.L_x_84:
[----:B-1----:R-:W-:Y:S01]  /*ac40*/  VIADD R4, R102, 0x6200 ;  /* 0x0000620066047836 */ /* 0x002fe20000000000 */
[----:B------:R-:W-:Y:S04]  /*ac50*/  BAR.SYNC.DEFER_BLOCKING 0x1, 0x100 ;  /* 0x0044000000007b1d */ /* 0x000fe80000010000 */
[----:B------:R-:W-:Y:S02]  /*ac60*/  LEA R27, R23, R4, 0x1 ;  /* 0x00000004171b7211 */ /* 0x000fe400078e08ff */
[----:B------:R-:W-:Y:S04]  /*ac70*/  BSSY B0, `(.L_x_86) ;  /* 0x000000a000007945 */ /* 0x000fe80003800000 */
[----:B------:R-:W-:Y:S05]  /*ac80*/  @P0 BRA `(.L_x_87) ;  /* 0x0000000000200947 */ /* 0x000fea0003800000 */
[----:B------:R-:W-:-:S06]  /*ac90*/  UISETP.NE.AND UP0, UPT, UR49, 0x3, UPT ;  /* 0x000000033100788c */ /* 0x000fcc000bf05270 */
[----:B------:R-:W-:-:S13]  /*aca0*/  PLOP3.LUT P3, PT, PT, PT, UP0, 0x80, 0x0 ;  /* 0x000000000000781c */ /* 0x000fda0003f6f008 */
[----:B------:R-:W-:Y:S05]  /*acb0*/  @!P3 BRA `(.L_x_88) ;  /* 0x000000000004b947 */ /* 0x000fea0003800000 */
[----:B------:R-:W-:Y:S01]  /*acc0*/  BPT.TRAP 0x1 ;  /* 0x000000040000795c */ /* 0x000fe20000300000 */
.L_x_88:
[----:B------:R-:W-:-:S04]  /*acd0*/  ULEA UR4, UR8, UR51, 0x3 ;  /* 0x0000003308047291 */ /* 0x000fc8000f8e183f */
[----:B------:R-:W-:-:S04]  /*ace0*/  UIADD3 UR4, UR4, 0x60, URZ ;  /* 0x0000006004047890 */ /* 0x000fc8000fffe03f */
[----:B------:R-:W-:-:S09]  /*acf0*/  UPRMT UR4, UR53, 0x654, UR4 ;  /* 0x0000065435047896 */ /* 0x000fd20008000004 */
[----:B------:R-:W-:Y:S03]  /*ad00*/  SYNCS.ARRIVE.TRANS64.RED.A1T0 RZ, [UR4], RZ ;  /* 0x000000ffffff79a7 */ /* 0x000fe60008100404 */
.L_x_87:
[----:B------:R-:W-:Y:S05]  /*ad10*/  BSYNC B0 ;  /* 0x0000000000007941 */ /* 0x000fea0003800000 */
.L_x_86:
        /* <DEDUP_REMOVED lines=9> */
.L_x_91:
[C---:B------:R-:W-:Y:S01]  /*adb0*/  LEA R4, R0.reuse, UR51, 0x3 ;  /* 0x0000003300047c11 */ /* 0x040fe2000f8e18ff */
[----:B------:R-:W-:Y:S01]  /*adc0*/  VIADD R28, R0, 0x1 ;  /* 0x00000001001c7836 */ /* 0x000fe20000000000 */
[----:B------:R-:W-:Y:S01]  /*add0*/  SHF.L.U32 R5, R25, 0x1f, RZ ;  /* 0x0000001f19057819 */ /* 0x000fe200000006ff */
[----:B------:R-:W-:Y:S03]  /*ade0*/  BSSY B1, `(.L_x_92) ;  /* 0x0000005000017945 */ /* 0x000fe60003800000 */
[----:B------:R-:W1:Y:S01]  /*adf0*/  SYNCS.PHASECHK.TRANS64.TRYWAIT P5, [R4+URZ+0x40], R5 ;  /* 0x00004005040075a7 */ /* 0x000e6200080a017f */
[----:B------:R-:W-:-:S04]  /*ae00*/  ISETP.NE.AND P3, PT, R28, 0x4, PT ;  /* 0x000000041c00780c */ /* 0x000fc80003f65270 */
[----:B------:R-:W-:Y:S01]  /*ae10*/  SEL R30, RZ, 0x1, P3 ;  /* 0x00000001ff1e7807 */ /* 0x000fe20001800000 */
[----:B-1----:R-:W-:Y:S08]  /*ae20*/  @!P5 BRA `(.L_x_93) ;  /* 0x000000b80080d947 */ /* 0x002ff00003800000 */
.L_x_237:
[----:B------:R-:W-:Y:S05]  /*ae30*/  BSYNC B1 ;  /* 0x0000000000017941 */ /* 0x000fea0003800000 */
.L_x_92:
        /* <DEDUP_REMOVED lines=38> */
.L_x_94:
[----:B------:R-:W-:Y:S02]  /*b0a0*/  LOP3.LUT R25, R25, R30, RZ, 0x3c, !PT ;  /* 0x0000001e19197212 */ /* 0x000fe400078e3cff */
[----:B------:R-:W-:-:S07]  /*b0b0*/  SEL R0, R28, RZ, P3 ;  /* 0x000000ff1c007207 */ /* 0x000fce0001800000 */
.L_x_90:
[----:B------:R-:W-:Y:S05]  /*b0c0*/  BSYNC B0 ;  /* 0x0000000000007941 */ /* 0x000fea0003800000 */
.L_x_89:
[C---:B------:R-:W-:Y:S01]  /*b0d0*/  FFMA R122, R153.reuse, R122, R12 ;  /* 0x0000007a997a7223 */ /* 0x040fe2000000000c */
[C---:B------:R-:W-:Y:S01]  /*b0e0*/  FFMA R123, R153.reuse, R123, R90 ;  /* 0x0000007b997b7223 */ /* 0x040fe2000000005a */
[C---:B------:R-:W-:Y:S01]  /*b0f0*/  FFMA R124, R153.reuse, R124, R156 ;  /* 0x0000007c997c7223 */ /* 0x040fe2000000009c */
[----:B------:R-:W-:Y:S01]  /*b100*/  FFMA R125, R153, R125, R158 ;  /* 0x0000007d997d7223 */ /* 0x000fe2000000009e */
[----:B------:R-:W-:Y:S01]  /*b110*/  FMUL R33, R122, 0.70710676908493041992 ;  /* 0x3f3504f37a217820 */ /* 0x000fe20000400000 */
[----:B------:R-:W-:Y:S01]  /*b120*/  FMUL R10, R123, 0.70710676908493041992 ;  /* 0x3f3504f37b0a7820 */ /* 0x000fe20000400000 */
[----:B------:R-:W-:Y:S01]  /*b130*/  FMUL R35, R124, 0.70710676908493041992 ;  /* 0x3f3504f37c237820 */ /* 0x000fe20000400000 */
[----:B------:R-:W-:Y:S01]  /*b140*/  FMUL R28, R125, 0.70710676908493041992 ;  /* 0x3f3504f37d1c7820 */ /* 0x000fe20000400000 */
[C---:B-1----:R-:W-:Y:S01]  /*b150*/  FMUL R4, R33.reuse, R33 ;  /* 0x0000002121047220 */ /* 0x042fe20000400000 */
        /* <DEDUP_REMOVED lines=331> */
[----:B--2---:R-:W-:Y:S01]  /*c610*/  @P5 FADD R33, -R33, 1 ;  /* 0x3f80000021215421 */ /* 0x004fe20000000100 */
[----:B------:R-:W-:Y:S01]  /*c620*/  FMUL R45, R120, 0.70710676908493041992 ;  /* 0x3f3504f3782d7820 */ /* 0x000fe20000400000 */
[----:B------:R-:W-:Y:S01]  /*c630*/  FADD R38, R38, 1 ;  /* 0x3f80000026267421 */ /* 0x000fe20000000000 */
[----:B------:R-:W-:Y:S02]  /*c640*/  FSEL R34, |R47|, R32, P3 ;  /* 0x000000202f227208 */ /* 0x000fe40001800200 */
        /* <DEDUP_REMOVED lines=83> */
[----:B------:R1:W-:Y:S01]  /*cb80*/  STSM.16.M88.4 [R93], R4 ;  /* 0x000000045d007844 */ /* 0x0003e20000000200 */
        /* <DEDUP_REMOVED lines=17> */
.L_x_96:
[----:B------:R-:W-:Y:S05]  /*cca0*/  BSYNC B0 ;  /* 0x0000000000007941 */ /* 0x000fea0003800000 */
.L_x_95:
[----:B------:R-:W-:Y:S06]  /*ccb0*/  BAR.SYNC.DEFER_BLOCKING 0x1, 0x100 ;  /* 0x0044000000007b1d */ /* 0x000fec0000010000 */
[----:B------:R-:W-:Y:S04]  /*ccc0*/  BSSY B0, `(.L_x_97) ;  /* 0x000000a000007945 */ /* 0x000fe80003800000 */
[----:B------:R-:W-:Y:S05]  /*ccd0*/  @P0 BRA `(.L_x_98) ;  /* 0x0000000000200947 */ /* 0x000fea0003800000 */
[----:B------:R-:W-:-:S06]  /*cce0*/  UISETP.NE.AND UP0, UPT, UR49, 0x3, UPT ;  /* 0x000000033100788c */ /* 0x000fcc000bf05270 */
[----:B------:R-:W-:-:S13]  /*ccf0*/  PLOP3.LUT P3, PT, PT, PT, UP0, 0x80, 0x0 ;  /* 0x000000000000781c */ /* 0x000fda0003f6f008 */
[----:B------:R-:W-:Y:S05]  /*cd00*/  @!P3 BRA `(.L_x_99) ;  /* 0x000000000004b947 */ /* 0x000fea0003800000 */
[----:B------:R-:W-:Y:S01]  /*cd10*/  BPT.TRAP 0x1 ;  /* 0x000000040000795c */ /* 0x000fe20000300000 */
.L_x_99:
[----:B------:R-:W-:-:S04]  /*cd20*/  ULEA UR4, UR8, UR51, 0x3 ;  /* 0x0000003308047291 */ /* 0x000fc8000f8e183f */
[----:B------:R-:W-:-:S04]  /*cd30*/  UIADD3 UR4, UR4, 0x60, URZ ;  /* 0x0000006004047890 */ /* 0x000fc8000fffe03f */
[----:B------:R-:W-:-:S09]  /*cd40*/  UPRMT UR4, UR53, 0x654, UR4 ;  /* 0x0000065435047896 */ /* 0x000fd20008000004 */
[----:B------:R-:W-:Y:S03]  /*cd50*/  SYNCS.ARRIVE.TRANS64.RED.A1T0 RZ, [UR4], RZ ;  /* 0x000000ffffff79a7 */ /* 0x000fe60008100404 */
.L_x_98:
[----:B------:R-:W-:Y:S05]  /*cd60*/  BSYNC B0 ;  /* 0x0000000000007941 */ /* 0x000fea0003800000 */
.L_x_97:
        /* <DEDUP_REMOVED lines=9> */
.L_x_102:
        /* <DEDUP_REMOVED lines=8> */
.L_x_238:
[----:B------:R-:W-:Y:S05]  /*ce80*/  BSYNC B1 ;  /* 0x0000000000017941 */ /* 0x000fea0003800000 */
.L_x_103:
        /* <DEDUP_REMOVED lines=38> */
.L_x_105:
[----:B------:R-:W-:Y:S02]  /*d0f0*/  LOP3.LUT R25, R25, R10, RZ, 0x3c, !PT ;  /* 0x0000000a19197212 */ /* 0x000fe400078e3cff */
[----:B------:R-:W-:-:S07]  /*d100*/  SEL R0, R8, RZ, P3 ;  /* 0x000000ff08007207 */ /* 0x000fce0001800000 */
.L_x_101:
[----:B------:R-:W-:Y:S05]  /*d110*/  BSYNC B0 ;  /* 0x0000000000007941 */ /* 0x000fea0003800000 */
.L_x_100:
        /* <DEDUP_REMOVED lines=68> */
[----:B------:R-:W-:Y:S01]  /*d560*/  FMUL R69, R69, 0.5 ;  /* 0x3f00000045457820 */ /* 0x000fe20000400000 */
[----:B-1----:R-:W-:Y:S01]  /*d570*/  @P3 FADD R6, -R6, 1 ;  /* 0x3f80000006063421 */ /* 0x002fe20000000100 */
[----:B------:R-:W-:Y:S01]  /*d580*/  FMUL R45, R57, 0.70710676908493041992 ;  /* 0x3f3504f3392d7820 */ /* 0x000fe20000400000 */
[----:B------:R-:W-:Y:S05]  /*d590*/  WARPSYNC.ALL ;  /* 0x0000000000007948 */ /* 0x000fea0003800000 */
[----:B------:R-:W-:Y:S01]  /*d5a0*/  @P3 LOP3.LUT R4, R6, 0x80000000, R33, 0xb8, !PT ;  /* 0x8000000006043812 */ /* 0x000fe200078eb821 */
[----:B--2---:R-:W-:Y:S01]  /*d5b0*/  @P5 FADD R7, -R7, 1 ;  /* 0x3f80000007075421 */ /* 0x004fe20000000100 */
[C---:B------:R-:W-:Y:S01]  /*d5c0*/  FMUL R6, R35.reuse, R35 ;  /* 0x0000002323067220 */ /* 0x040fe20000400000 */
[----:B------:R-:W-:Y:S01]  /*d5d0*/  FSETP.GE.AND P3, PT, |R35|, 1.0029599666595458984, PT ;  /* 0x3f8060fe2300780b */ /* 0x000fe20003f66200 */
[----:B------:R-:W-:Y:S01]  /*d5e0*/  BSSY B0, `(.L_x_106) ;  /* 0x0000171000007945 */ /* 0x000fe20003800000 */
[----:B------:R-:W-:Y:S01]  /*d5f0*/  FADD R4, R4, 1 ;  /* 0x3f80000004047421 */ /* 0x000fe20000000000 */
[----:B------:R-:W-:-:S02]  /*d600*/  @P5 LOP3.LUT R5, R7, 0x80000000, R10, 0xb8, !PT ;  /* 0x8000000007055812 */ /* 0x000fc400078eb80a */
[----:B------:R-:W-:Y:S02]  /*d610*/  FSEL R6, |R35|, R6, P3 ;  /* 0x0000000623067208 */ /* 0x000fe40001800200 */
[----:B------:R-:W-:Y:S01]  /*d620*/  FSEL R7, R3, 8.4834944573231041431e-05, P3 ;  /* 0x38b1e96a03077808 */ /* 0x000fe20001800000 */
[----:B------:R-:W-:Y:S01]  /*d630*/  FADD R5, R5, 1 ;  /* 0x3f80000005057421 */ /* 0x000fe20000000000 */
[----:B------:R-:W-:Y:S02]  /*d640*/  FSEL R9, -R13, -0.00082130916416645050049, P3 ;  /* 0xba574d200d097808 */ /* 0x000fe40001800100 */
[----:B------:R-:W-:Y:S02]  /*d650*/  FSETP.GE.AND P5, PT, |R28|, 1.0029599666595458984, PT ;  /* 0x3f8060fe1c00780b */ /* 0x000fe40003fa6200 */
[----:B------:R-:W-:Y:S01]  /*d660*/  FSEL R11, -R15, -0.026868773624300956726, P3 ;  /* 0xbcdc1be70f0b7808 */ /* 0x000fe20001800100 */
[----:B------:R-:W-:Y:S01]  /*d670*/  FFMA R7, R6, R7, R9 ;  /* 0x0000000706077223 */ /* 0x000fe20000000009 */
[----:B------:R-:W-:-:S02]  /*d680*/  FSEL R9, R14, 0.0052134888246655464172, P3 ;  /* 0x3baad5ea0e097808 */ /* 0x000fc40001800000 */
        /* <DEDUP_REMOVED lines=262> */
[C---:B------:R-:W-:Y:S01]  /*e6f0*/  FSETP.GE.AND P5, PT, |R43|.reuse, 1.0029599666595458984, PT ;  /* 0x3f8060fe2b00780b */ /* 0x040fe20003fa6200 */
[----:B------:R-:W-:Y:S01]  /*e700*/  FADD R42, R42, 1 ;  /* 0x3f8000002a2a7421 */ /* 0x000fe20000000000 */
        /* <DEDUP_REMOVED lines=29> */
[----:B------:R-:W-:Y:S01]  /*e8e0*/  FMUL R33, R4, R33 ;  /* 0x0000002104217220 */ /* 0x000fe20000400000 */
[----:B------:R-:W1:Y:S01]  /*e8f0*/  @P3 MUFU.EX2 R32, R37 ;  /* 0x0000002500203308 */ /* 0x000e620000000800 */
[----:B------:R-:W-:Y:S01]  /*e900*/  FMUL R35, R60, 0.5 ;  /* 0x3f0000003c237820 */ /* 0x000fe20000400000 */
[----:B------:R-:W-:Y:S01]  /*e910*/  FFMA R31, R31, R34, R34 ;  /* 0x000000221f1f7223 */ /* 0x000fe20000000022 */
[----:B------:R-:W-:-:S02]  /*e920*/  FMUL R4, R63, 0.5 ;  /* 0x3f0000003f047820 */ /* 0x000fc40000400000 */
[----:B------:R-:W-:Y:S01]  /*e930*/  FMUL R35, R6, R35 ;  /* 0x0000002306237220 */ /* 0x000fe20000400000 */
[----:B------:R-:W-:Y:S01]  /*e940*/  FMUL R6, R65, 0.5 ;  /* 0x3f00000041067820 */ /* 0x000fe20000400000 */
[----:B------:R-:W-:Y:S01]  /*e950*/  FMUL R9, R9, R4 ;  /* 0x0000000409097220 */ /* 0x000fe20000400000 */
[----:B------:R-:W2:Y:S01]  /*e960*/  @P5 MUFU.EX2 R30, R31 ;  /* 0x0000001f001e5308 */ /* 0x000ea20000000800 */
[----:B------:R-:W-:Y:S01]  /*e970*/  FMUL R4, R67, 0.5 ;  /* 0x3f00000043047820 */ /* 0x000fe20000400000 */
[----:B------:R-:W-:Y:S01]  /*e980*/  FMUL R39, R11, R6 ;  /* 0x000000060b277220 */ /* 0x000fe20000400000 */
[----:B------:R-:W-:Y:S02]  /*e990*/  FMUL R6, R57, 0.5 ;  /* 0x3f00000039067820 */ /* 0x000fe40000400000 */
[----:B------:R-:W-:Y:S01]  /*e9a0*/  FMUL R29, R29, R4 ;  /* 0x000000041d1d7220 */ /* 0x000fe20000400000 */
        /* <DEDUP_REMOVED lines=15> */
[----:B------:R-:W-:Y:S01]  /*eaa0*/  FMUL R36, R36, R7 ;  /* 0x0000000724247220 */ /* 0x000fe20000400000 */
[----:B------:R-:W-:Y:S01]  /*eab0*/  FADD R31, R31, 1 ;  /* 0x3f8000001f1f7421 */ /* 0x000fe20000000000 */
[----:B------:R-:W-:Y:S01]  /*eac0*/  FMUL R7, R71, 0.5 ;  /* 0x3f00000047077820 */ /* 0x000fe20000400000 */
[----:B------:R-:W-:Y:S01]  /*ead0*/  FMUL R8, R8, R5 ;  /* 0x0000000508087220 */ /* 0x000fe20000400000 */
[----:B------:R-:W-:Y:S01]  /*eae0*/  FMUL R5, R66, 0.5 ;  /* 0x3f00000042057820 */ /* 0x000fe20000400000 */
[----:B------:R-:W-:Y:S01]  /*eaf0*/  FMUL R4, R31, R4 ;  /* 0x000000041f047220 */ /* 0x000fe20000400000 */
[----:B------:R-:W-:Y:S01]  /*eb00*/  FMUL R11, R42, R7 ;  /* 0x000000072a0b7220 */ /* 0x000fe20000400000 */
[----:B------:R-:W-:Y:S01]  /*eb10*/  F2FP.BF16.F32.PACK_AB R6, R32, R35 ;  /* 0x000000232006723e */ /* 0x000fe200000010ff */
[----:B------:R-:W-:Y:S01]  /*eb20*/  FMUL R28, R28, R5 ;  /* 0x000000051c1c7220 */ /* 0x000fe20000400000 */
[----:B------:R-:W-:Y:S01]  /*eb30*/  FMUL R5, R70, 0.5 ;  /* 0x3f00000046057820 */ /* 0x000fe20000400000 */
[----:B------:R-:W-:-:S02]  /*eb40*/  F2FP.BF16.F32.PACK_AB R7, R9, R8 ;  /* 0x000000080907723e */ /* 0x000fc400000010ff */
[----:B------:R-:W-:Y:S01]  /*eb50*/  F2FP.BF16.F32.PACK_AB R8, R39, R10 ;  /* 0x0000000a2708723e */ /* 0x000fe200000010ff */
[----:B------:R-:W-:Y:S01]  /*eb60*/  FMUL R40, R40, R5 ;  /* 0x0000000528287220 */ /* 0x000fe20000400000 */
[----:B------:R-:W-:Y:S02]  /*eb70*/  F2FP.BF16.F32.PACK_AB R5, R30, R33 ;  /* 0x000000211e05723e */ /* 0x000fe400000010ff */
[----:B------:R-:W-:Y:S02]  /*eb80*/  F2FP.BF16.F32.PACK_AB R4, R37, R4 ;  /* 0x000000042504723e */ /* 0x000fe400000010ff */
[----:B------:R-:W-:Y:S02]  /*eb90*/  F2FP.BF16.F32.PACK_AB R9, R29, R28 ;  /* 0x0000001c1d09723e */ /* 0x000fe400000010ff */
[----:B------:R-:W-:Y:S01]  /*eba0*/  F2FP.BF16.F32.PACK_AB R10, R69, R36 ;  /* 0x00000024450a723e */ /* 0x000fe200000010ff */
[----:B------:R1:W-:Y:S01]  /*ebb0*/  STSM.16.M88.4 [R102+0x2200], R4 ;  /* 0x0022000466007844 */ /* 0x0003e20000000200 */
        /* <DEDUP_REMOVED lines=19> */
.L_x_107:
[----:B------:R-:W-:Y:S05]  /*ecf0*/  BSYNC B0 ;  /* 0x0000000000007941 */ /* 0x000fea0003800000 */
.L_x_106:
[----:B------:R-:W-:Y:S06]  /*ed00*/  BAR.SYNC.DEFER_BLOCKING 0x1, 0x100 ;  /* 0x0044000000007b1d */ /* 0x000fec0000010000 */
[----:B------:R-:W-:Y:S04]  /*ed10*/  BSSY B0, `(.L_x_108) ;  /* 0x000000a000007945 */ /* 0x000fe80003800000 */
[----:B------:R-:W-:Y:S05]  /*ed20*/  @P0 BRA `(.L_x_109) ;  /* 0x0000000000200947 */ /* 0x000fea0003800000 */
[----:B------:R-:W-:-:S06]  /*ed30*/  UISETP.NE.AND UP0, UPT, UR49, 0x3, UPT ;  /* 0x000000033100788c */ /* 0x000fcc000bf05270 */
[----:B------:R-:W-:-:S13]  /*ed40*/  PLOP3.LUT P3, PT, PT, PT, UP0, 0x80, 0x0 ;  /* 0x000000000000781c */ /* 0x000fda0003f6f008 */
[----:B------:R-:W-:Y:S05]  /*ed50*/  @!P3 BRA `(.L_x_110) ;  /* 0x000000000004b947 */ /* 0x000fea0003800000 */
[----:B------:R-:W-:Y:S01]  /*ed60*/  BPT.TRAP 0x1 ;  /* 0x000000040000795c */ /* 0x000fe20000300000 */
.L_x_110:
[----:B------:R-:W-:-:S04]  /*ed70*/  ULEA UR4, UR8, UR51, 0x3 ;  /* 0x0000003308047291 */ /* 0x000fc8000f8e183f */
[----:B------:R-:W-:-:S04]  /*ed80*/  UIADD3 UR4, UR4, 0x60, URZ ;  /* 0x0000006004047890 */ /* 0x000fc8000fffe03f */
[----:B------:R-:W-:-:S09]  /*ed90*/  UPRMT UR4, UR53, 0x654, UR4 ;  /* 0x0000065435047896 */ /* 0x000fd20008000004 */
[----:B------:R-:W-:Y:S03]  /*eda0*/  SYNCS.ARRIVE.TRANS64.RED.A1T0 RZ, [UR4], RZ ;  /* 0x000000ffffff79a7 */ /* 0x000fe60008100404 */
.L_x_109:
[----:B------:R-:W-:Y:S05]  /*edb0*/  BSYNC B0 ;  /* 0x0000000000007941 */ /* 0x000fea0003800000 */
.L_x_108:
        /* <DEDUP_REMOVED lines=9> */
.L_x_113:
[C---:B-1----:R-:W-:Y:S01]  /*ee50*/  LEA R4, R0.reuse, UR51, 0x3 ;  /* 0x0000003300047c11 */ /* 0x042fe2000f8e18ff */
[----:B------:R-:W-:Y:S01]  /*ee60*/  VIADD R8, R0, 0x1 ;  /* 0x0000000100087836 */ /* 0x000fe20000000000 */
[----:B------:R-:W-:Y:S01]  /*ee70*/  SHF.L.U32 R5, R25, 0x1f, RZ ;  /* 0x0000001f19057819 */ /* 0x000fe200000006ff */
[----:B------:R-:W-:Y:S03]  /*ee80*/  BSSY B1, `(.L_x_114) ;  /* 0x0000005000017945 */ /* 0x000fe60003800000 */
[----:B------:R-:W1:Y:S01]  /*ee90*/  SYNCS.PHASECHK.TRANS64.TRYWAIT P5, [R4+URZ+0x40], R5 ;  /* 0x00004005040075a7 */ /* 0x000e6200080a017f */
[----:B------:R-:W-:-:S04]  /*eea0*/  ISETP.NE.AND P3, PT, R8, 0x4, PT ;  /* 0x000000040800780c */ /* 0x000fc80003f65270 */
[----:B------:R-:W-:Y:S01]  /*eeb0*/  SEL R10, RZ, 0x1, P3 ;  /* 0x00000001ff0a7807 */ /* 0x000fe20001800000 */
[----:B-1----:R-:W-:Y:S08]  /*eec0*/  @!P5 BRA `(.L_x_115) ;  /* 0x000000780080d947 */ /* 0x002ff00003800000 */
.L_x_239:
[----:B------:R-:W-:Y:S05]  /*eed0*/  BSYNC B1 ;  /* 0x0000000000017941 */ /* 0x000fea0003800000 */
.L_x_114:
[----:B------:R-:W-:Y:S05]  /*eee0*/  @P4 BRA `(.L_x_116) ;  /* 0x0000000000944947 */ /* 0x000fea0003800000 */
[----:B------:R-:W-:Y:S01]  /*eef0*/  LEA R0, R0, R95, 0xd ;  /* 0x0000005f00007211 */ /* 0x000fe200078e68ff */
[----:B------:R-:W-:Y:S05]  /*ef00*/  WARPSYNC.ALL ;  /* 0x0000000000007948 */ /* 0x000fea0003800000 */
[----:B------:R-:W-:Y:S01]  /*ef10*/  IMAD R36, R23, 0x2, R0 ;  /* 0x0000000217247824 */ /* 0x000fe200078e0200 */
[----:B-1----:R-:W1:Y:S05]  /*ef20*/  LDSM.16.M88.4 R4, [R0] ;  /* 0x000000000004783b */ /* 0x002e6a0000000200 */
        /* <DEDUP_REMOVED lines=33> */
.L_x_116:
[----:B------:R-:W-:Y:S02]  /*f140*/  LOP3.LUT R25, R25, R10, RZ, 0x3c, !PT ;  /* 0x0000000a19197212 */ /* 0x000fe400078e3cff */
[----:B------:R-:W-:-:S07]  /*f150*/  SEL R0, R8, RZ, P3 ;  /* 0x000000ff08007207 */ /* 0x000fce0001800000 */
.L_x_112:
[----:B------:R-:W-:Y:S05]  /*f160*/  BSYNC B0 ;  /* 0x0000000000007941 */ /* 0x000fea0003800000 */
.L_x_111:
        /* <DEDUP_REMOVED lines=63> */
[----:B------:R-:W-:Y:S01]  /*f560*/  FMUL R46, R150, 0.70710676908493041992 ;  /* 0x3f3504f3962e7820 */ /* 0x000fe20000400000 */
[C---:B------:R-:W-:Y:S01]  /*f570*/  FFMA R137, R153.reuse, R137, R88 ;  /* 0x0000008999897223 */ /* 0x040fe20000000058 */
[----:B------:R-:W-:Y:S01]  /*f580*/  FFMA R136, R153, R136, R162 ;  /* 0x0000008899887223 */ /* 0x000fe200000000a2 */
[----:B------:R-:W-:Y:S01]  /*f590*/  FMUL R148, R148, 0.5 ;  /* 0x3f00000094947820 */ /* 0x000fe20000400000 */
[----:B------:R-:W-:Y:S05]  /*f5a0*/  WARPSYNC.ALL ;  /* 0x0000000000007948 */ /* 0x000fea0003800000 */
[----:B-1----:R-:W-:Y:S01]  /*f5b0*/  @P3 FADD R6, -R6, 1 ;  /* 0x3f80000006063421 */ /* 0x002fe20000000100 */
[----:B------:R-:W-:Y:S01]  /*f5c0*/  FMUL R44, R137, 0.70710676908493041992 ;  /* 0x3f3504f3892c7820 */ /* 0x000fe20000400000 */
[----:B------:R-:W-:Y:S01]  /*f5d0*/  BSSY B0, `(.L_x_117) ;  /* 0x0000177000007945 */ /* 0x000fe20003800000 */
[----:B--2---:R-:W-:-:S02]  /*f5e0*/  @P5 FADD R7, -R7, 1 ;  /* 0x3f80000007075421 */ /* 0x004fc40000000100 */
        /* <DEDUP_REMOVED lines=100> */
[----:B------:R-:W-:Y:S02]  /*fc30*/  FSEL R24, |R41|, R24, P5 ;  /* 0x0000001829187208 */ /* 0x000fe40002800200 */
[----:B------:R-:W-:Y:S02]  /*fc40*/  FSEL R33, R3, 8.4834944573231041431e-05, P5 ;  /* 0x38b1e96a03217808 */ /* 0x000fe40002800000 */
[----:B------:R-:W-:-:S02]  /*fc50*/  FSEL R35, -R13, -0.00082130916416645050049, P5 ;  /* 0xba574d200d237808 */ /* 0x000fc40002800100 */
[C---:B------:R-:W-:Y:S02]  /*fc60*/  FSEL R29, R14.reuse, 0.0052134888246655464172, P3 ;  /* 0x3baad5ea0e1d7808 */ /* 0x040fe40001800000 */
        /* <DEDUP_REMOVED lines=34> */
[----:B------:R-:W-:Y:S01]  /*fe90*/  FSEL R29, R3, 8.4834944573231041431e-05, P3 ;  /* 0x38b1e96a031d7808 */ /* 0x000fe20001800000 */
[----:B------:R-:W-:Y:S01]  /*fea0*/  FMUL R147, R147, 0.5 ;  /* 0x3f00000093937820 */ /* 0x000fe20000400000 */
[----:B------:R-:W-:Y:S01]  /*feb0*/  FSEL R31, -R13, -0.00082130916416645050049, P3 ;  /* 0xba574d200d1f7808 */ /* 0x000fe20001800100 */
[C---:B------:R-:W-:Y:S01]  /*fec0*/  FMUL R28, R41.reuse, R41 ;  /* 0x00000029291c7220 */ /* 0x040fe20000400000 */
[----:B------:R-:W-:Y:S01]  /*fed0*/  FSETP.GE.AND P5, PT, |R41|, 1.0029599666595458984, PT ;  /* 0x3f8060fe2900780b */ /* 0x000fe20003fa6200 */
[----:B------:R-:W-:Y:S01]  /*fee0*/  FADD R11, R11, 1 ;  /* 0x3f8000000b0b7421 */ /* 0x000fe20000000000 */
        /* <DEDUP_REMOVED lines=86> */
[C---:B------:R-:W-:Y:S01]  /*10450*/  FMUL R31, R42.reuse, R42 ;  /* 0x0000002a2a1f7220 */ /* 0x040fe20000400000 */
[----:B------:R-:W-:Y:S01]  /*10460*/  FSEL R30, R3, 8.4834944573231041431e-05, P3 ;  /* 0x38b1e96a031e7808 */ /* 0x000fe20001800000 */
[----:B------:R-:W-:Y:S01]  /*10470*/  FMUL R35, R35, R148 ;  /* 0x0000009423237220 */ /* 0x000fe20000400000 */
[----:B------:R-:W-:Y:S01]  /*10480*/  FSEL R32, -R13, -0.00082130916416645050049, P3 ;  /* 0xba574d200d207808 */ /* 0x000fe20001800100 */
[----:B------:R-:W-:Y:S01]  /*10490*/  FADD R37, R37, 1 ;  /* 0x3f80000025257421 */ /* 0x000fe20000000000 */
[----:B------:R-:W-:-:S02]  /*104a0*/  FSETP.GE.AND P5, PT, |R42|, 1.0029599666595458984, PT ;  /* 0x3f8060fe2a00780b */ /* 0x000fc40003fa6200 */
[----:B------:R-:W-:Y:S01]  /*104b0*/  FSEL R34, -R15, -0.026868773624300956726, P3 ;  /* 0xbcdc1be70f227808 */ /* 0x000fe20001800100 */
[----:B------:R-:W-:Y:S01]  /*104c0*/  FFMA R30, R29, R30, R32 ;  /* 0x0000001e1d1e7223 */ /* 0x000fe20000000020 */
[----:B------:R-:W-:Y:S02]  /*104d0*/  FSEL R32, R14, 0.0052134888246655464172, P3 ;  /* 0x3baad5ea0e207808 */ /* 0x000fe40001800000 */
        /* <DEDUP_REMOVED lines=42> */
[----:B------:R-:W-:Y:S01]  /*10780*/  FSEL R36, R14, 0.0052134888246655464172, P3 ;  /* 0x3baad5ea0e247808 */ /* 0x000fe20001800000 */
[----:B------:R-:W-:Y:S01]  /*10790*/  FFMA R34, R31, R30, R32 ;  /* 0x0000001e1f227223 */ /* 0x000fe20000000020 */
        /* <DEDUP_REMOVED lines=51> */
[----:B------:R-:W-:Y:S02]  /*10ad0*/  FMUL R6, R151, 0.5 ;  /* 0x3f00000097067820 */ /* 0x000fe40000400000 */
[----:B------:R-:W-:Y:S01]  /*10ae0*/  FMUL R33, R4, R29 ;  /* 0x0000001d04217220 */ /* 0x000fe20000400000 */
[----:B------:R-:W-:Y:S01]  /*10af0*/  FMUL R4, R143, 0.5 ;  /* 0x3f0000008f047820 */ /* 0x000fe20000400000 */
[----:B------:R-:W-:Y:S01]  /*10b00*/  FADD R30, R30, 1 ;  /* 0x3f8000001e1e7421 */ /* 0x000fe20000000000 */
[----:B------:R-:W-:Y:S01]  /*10b10*/  FMUL R29, R36, R7 ;  /* 0x00000007241d7220 */ /* 0x000fe20000400000 */
[----:B------:R-:W-:Y:S01]  /*10b20*/  FMUL R41, R41, R6 ;  /* 0x0000000629297220 */ /* 0x000fe20000400000 */
[----:B------:R-:W-:Y:S01]  /*10b30*/  FMUL R9, R9, R4 ;  /* 0x0000000409097220 */ /* 0x000fe20000400000 */
[----:B------:R-:W-:Y:S01]  /*10b40*/  FMUL R4, R149, 0.5 ;  /* 0x3f00000095047820 */ /* 0x000fe20000400000 */
[----:B------:R-:W-:-:S03]  /*10b50*/  F2FP.BF16.F32.PACK_AB R6, R34, R31 ;  /* 0x0000001f2206723e */ /* 0x000fc600000010ff */
[----:B------:R-:W-:Y:S01]  /*10b60*/  FMUL R28, R37, R4 ;  /* 0x00000004251c7220 */ /* 0x000fe20000400000 */
[----:B------:R-:W-:Y:S01]  /*10b70*/  FMUL R4, R150, 0.5 ;  /* 0x3f00000096047820 */ /* 0x000fe20000400000 */
[----:B------:R-:W-:Y:S02]  /*10b80*/  F2FP.BF16.F32.PACK_AB R7, R9, R8 ;  /* 0x000000080907723e */ /* 0x000fe400000010ff */
[----:B------:R-:W-:Y:S01]  /*10b90*/  F2FP.BF16.F32.PACK_AB R8, R11, R10 ;  /* 0x0000000a0b08723e */ /* 0x000fe200000010ff */
[----:B------:R-:W-:Y:S01]  /*10ba0*/  FMUL R38, R39, R4 ;  /* 0x0000000427267220 */ /* 0x000fe20000400000 */
[----:B------:R-:W-:Y:S01]  /*10bb0*/  FMUL R4, R30, R5 ;  /* 0x000000051e047220 */ /* 0x000fe20000400000 */
[----:B------:R-:W-:Y:S02]  /*10bc0*/  F2FP.BF16.F32.PACK_AB R5, R32, R33 ;  /* 0x000000212005723e */ /* 0x000fe400000010ff */
[----:B------:R-:W-:Y:S02]  /*10bd0*/  F2FP.BF16.F32.PACK_AB R9, R147, R24 ;  /* 0x000000189309723e */ /* 0x000fe400000010ff */
[----:B------:R-:W-:-:S02]  /*10be0*/  F2FP.BF16.F32.PACK_AB R4, R29, R4 ;  /* 0x000000041d04723e */ /* 0x000fc400000010ff */
[----:B------:R-:W-:Y:S02]  /*10bf0*/  F2FP.BF16.F32.PACK_AB R10, R28, R35 ;  /* 0x000000231c0a723e */ /* 0x000fe400000010ff */
[----:B------:R-:W-:Y:S01]  /*10c00*/  F2FP.BF16.F32.PACK_AB R11, R41, R38 ;  /* 0x00000026290b723e */ /* 0x000fe200000010ff */
[----:B------:R1:W-:Y:S04]  /*10c10*/  STSM.16.M88.4 [R102+0x4200], R4 ;  /* 0x0042000466007844 */ /* 0x0003e80000000200 */
        /* <DEDUP_REMOVED lines=18> */
.L_x_118:
[----:B------:R-:W-:Y:S05]  /*10d40*/  BSYNC B0 ;  /* 0x0000000000007941 */ /* 0x000fea0003800000 */
.L_x_117:
[----:B------:R-:W-:Y:S06]  /*10d50*/  BAR.SYNC.DEFER_BLOCKING 0x1, 0x100 ;  /* 0x0044000000007b1d */ /* 0x000fec0000010000 */
[----:B------:R-:W-:Y:S04]  /*10d60*/  BSSY B0, `(.L_x_119) ;  /* 0x000000a000007945 */ /* 0x000fe80003800000 */
[----:B------:R-:W-:Y:S05]  /*10d70*/  @P0 BRA `(.L_x_120) ;  /* 0x0000000000200947 */ /* 0x000fea0003800000 */
[----:B------:R-:W-:-:S06]  /*10d80*/  UISETP.NE.AND UP0, UPT, UR49, 0x3, UPT ;  /* 0x000000033100788c */ /* 0x000fcc000bf05270 */
[----:B------:R-:W-:-:S13]  /*10d90*/  PLOP3.LUT P3, PT, PT, PT, UP0, 0x80, 0x0 ;  /* 0x000000000000781c */ /* 0x000fda0003f6f008 */
[----:B------:R-:W-:Y:S05]  /*10da0*/  @!P3 BRA `(.L_x_121) ;  /* 0x000000000004b947 */ /* 0x000fea0003800000 */
[----:B------:R-:W-:Y:S01]  /*10db0*/  BPT.TRAP 0x1 ;  /* 0x000000040000795c */ /* 0x000fe20000300000 */
.L_x_121:
[----:B------:R-:W-:-:S04]  /*10dc0*/  ULEA UR4, UR8, UR51, 0x3 ;  /* 0x0000003308047291 */ /* 0x000fc8000f8e183f */
[----:B------:R-:W-:-:S04]  /*10dd0*/  UIADD3 UR4, UR4, 0x60, URZ ;  /* 0x0000006004047890 */ /* 0x000fc8000fffe03f */
[----:B------:R-:W-:-:S09]  /*10de0*/  UPRMT UR4, UR53, 0x654, UR4 ;  /* 0x0000065435047896 */ /* 0x000fd20008000004 */
[----:B------:R-:W-:Y:S03]  /*10df0*/  SYNCS.ARRIVE.TRANS64.RED.A1T0 RZ, [UR4], RZ ;  /* 0x000000ffffff79a7 */ /* 0x000fe60008100404 */
.L_x_120:
[----:B------:R-:W-:Y:S05]  /*10e00*/  BSYNC B0 ;  /* 0x0000000000007941 */ /* 0x000fea0003800000 */
.L_x_119:
        /* <DEDUP_REMOVED lines=9> */
.L_x_124:
[----:B------:R-:W-:Y:S01]  /*10ea0*/  SHF.L.U32 R25, R25, 0x1f, RZ ;  /* 0x0000001f19197819 */ /* 0x000fe200000006ff */
[----:B------:R-:W-:Y:S01]  /*10eb0*/  BSSY B1, `(.L_x_125) ;  /* 0x0000004000017945 */ /* 0x000fe20003800000 */
[----:B-1----:R-:W-:-:S04]  /*10ec0*/  LEA R4, R0, UR51, 0x3 ;  /* 0x0000003300047c11 */ /* 0x002fc8000f8e18ff */
[----:B------:R-:W1:Y:S02]  /*10ed0*/  SYNCS.PHASECHK.TRANS64.TRYWAIT P3, [R4+URZ+0x40], R25 ;  /* 0x00004019040075a7 */ /* 0x000e64000806017f */
[----:B-1----:R-:W-:Y:S05]  /*10ee0*/  @!P3 BRA `(.L_x_126) ;  /* 0x00000058008cb947 */ /* 0x002fea0003800000 */
.L_x_240:
[----:B------:R-:W-:Y:S05]  /*10ef0*/  BSYNC B1 ;  /* 0x0000000000017941 */ /* 0x000fea0003800000 */
.L_x_125:
[----:B------:R-:W-:Y:S05]  /*10f00*/  @P4 BRA `(.L_x_123) ;  /* 0x0000000000944947 */ /* 0x000fea0003800000 */
[----:B------:R-:W-:Y:S01]  /*10f10*/  LEA R0, R0, R95, 0xd ;  /* 0x0000005f00007211 */ /* 0x000fe200078e68ff */
[----:B------:R-:W-:Y:S05]  /*10f20*/  WARPSYNC.ALL ;  /* 0x0000000000007948 */ /* 0x000fea0003800000 */
[----:B-1----:R-:W-:Y:S01]  /*10f30*/  IMAD R4, R23, 0x2, R0 ;  /* 0x0000000217047824 */ /* 0x002fe200078e0200 */
[----:B------:R-:W1:Y:S04]  /*10f40*/  LDSM.16.M88.4 R8, [R0] ;  /* 0x000000000008783b */ /* 0x000e680000000200 */
[----:B------:R-:W2:Y:S01]  /*10f50*/  LDSM.16.M88.4 R36, [R4] ;  /* 0x000000000424783b */ /* 0x000ea20000000200 */
[----:B-1----:R-:W-:Y:S01]  /*10f60*/  IMAD.U32 R25, R9, 0x10000, RZ ;  /* 0x0001000009197824 */ /* 0x002fe200078e00ff */
[C---:B------:R-:W-:Y:S01]  /*10f70*/  SHF.L.U32 R5, R8.reuse, 0x10, RZ ;  /* 0x0000001008057819 */ /* 0x040fe200000006ff */
[----:B------:R-:W-:Y:S01]  /*10f80*/  IMAD.U32 R33, R11, 0x10000, RZ ;  /* 0x000100000b217824 */ /* 0x000fe200078e00ff */
[----:B------:R-:W-:Y:S01]  /*10f90*/  LOP3.LUT R7, R8, 0xffff0000, RZ, 0xc0, !PT ;  /* 0xffff000008077812 */ /* 0x000fe200078ec0ff */
        /* <DEDUP_REMOVED lines=28> */
.L_x_123:
[----:B------:R-:W-:Y:S05]  /*11160*/  BSYNC B0 ;  /* 0x0000000000007941 */ /* 0x000fea0003800000 */
.L_x_122:
[C---:B------:R-:W-:Y:S01]  /*11170*/  FFMA R87, R153.reuse, R87, R170 ;  /* 0x0000005799577223 */ /* 0x040fe200000000aa */
[C---:B------:R-:W-:Y:S01]  /*11180*/  FFMA R12, R153.reuse, R74, R12 ;  /* 0x0000004a990c7223 */ /* 0x040fe2000000000c */
[C---:B------:R-:W-:Y:S01]  /*11190*/  FFMA R75, R153.reuse, R75, R90 ;  /* 0x0000004b994b7223 */ /* 0x040fe2000000005a */
[----:B------:R-:W-:Y:S01]  /*111a0*/  FFMA R76, R153, R76, R156 ;  /* 0x0000004c994c7223 */ /* 0x000fe2000000009c */
[----:B-1----:R-:W-:Y:S01]  /*111b0*/  FMUL R9, R87, 0.70710676908493041992 ;  /* 0x3f3504f357097820 */ /* 0x002fe20000400000 */
[----:B------:R-:W-:Y:S01]  /*111c0*/  FMUL R24, R12, 0.70710676908493041992 ;  /* 0x3f3504f30c187820 */ /* 0x000fe20000400000 */
[----:B------:R-:W-:Y:S01]  /*111d0*/  FMUL R35, R75, 0.70710676908493041992 ;  /* 0x3f3504f34b237820 */ /* 0x000fe20000400000 */
[----:B------:R-:W-:Y:S01]  /*111e0*/  FMUL R26, R76, 0.70710676908493041992 ;  /* 0x3f3504f34c1a7820 */ /* 0x000fe20000400000 */
[C---:B------:R-:W-:Y:S01]  /*111f0*/  FMUL R0, R9.reuse, R9 ;  /* 0x0000000909007220 */ /* 0x040fe20000400000 */
[----:B------:R-:W-:Y:S01]  /*11200*/  FSETP.GE.AND P3, PT, |R9|, 1.0029599666595458984, PT ;  /* 0x3f8060fe0900780b */ /* 0x000fe20003f66200 */
[----:B------:R-:W-:Y:S01]  /*11210*/  FFMA R77, R153, R77, R158 ;  /* 0x0000004d994d7223 */ /* 0x000fe2000000009e */
[----:B------:R-:W-:Y:S01]  /*11220*/  FSETP.GE.AND P4, PT, |R35|, 1.0029599666595458984, PT ;  /* 0x3f8060fe2300780b */ /* 0x000fe20003f86200 */
[----:B------:R-:W-:Y:S01]  /*11230*/  FMUL R8, R26, R26 ;  /* 0x0000001a1a087220 */ /* 0x000fe20000400000 */
[----:B------:R-:W-:Y:S01]  /*11240*/  FSEL R0, |R9|, R0, P3 ;  /* 0x0000000009007208 */ /* 0x000fe20001800200 */
[----:B------:R-:W-:Y:S01]  /*11250*/  FFMA R78, R153, R78, R92 ;  /* 0x0000004e994e7223 */ /* 0x000fe2000000005c */
[----:B------:R-:W-:Y:S01]  /*11260*/  FSEL R5, R3, 8.4834944573231041431e-05, P3 ;  /* 0x38b1e96a03057808 */ /* 0x000fe20001800000 */
[----:B------:R-:W-:Y:S01]  /*11270*/  FFMA R79, R153, R79, R160 ;  /* 0x0000004f994f7223 */ /* 0x000fe200000000a0 */
[----:B------:R-:W-:Y:S01]  /*11280*/  FSEL R7, -R13, -0.00082130916416645050049, P3 ;  /* 0xba574d200d077808 */ /* 0x000fe20001800100 */
[----:B------:R-:W-:Y:S01]  /*11290*/  FMUL R36, R78, 0.70710676908493041992 ;  /* 0x3f3504f34e247820 */ /* 0x000fe20000400000 */
[----:B------:R-:W-:Y:S01]  /*112a0*/  FSEL R4, R14, 0.0052134888246655464172, P3 ;  /* 0x3baad5ea0e047808 */ /* 0x000fe20001800000 */
[----:B------:R-:W-:Y:S01]  /*112b0*/  FFMA R80, R153, R80, R94 ;  /* 0x0000005099507223 */ /* 0x000fe2000000005e */
[----:B------:R-:W-:Y:S01]  /*112c0*/  FSEL R6, -R15, -0.026868773624300956726, P3 ;  /* 0xbcdc1be70f067808 */ /* 0x000fe20001800100 */
[C---:B------:R-:W-:Y:S01]  /*112d0*/  FFMA R5, R0.reuse, R5, R7 ;  /* 0x0000000500057223 */ /* 0x040fe20000000007 */
[----:B------:R-:W-:Y:S01]  /*112e0*/  FSEL R7, -|R9|, R9, P3 ;  /* 0x0000000909077208 */ /* 0x000fe20001800300 */
[----:B------:R-:W-:Y:S01]  /*112f0*/  FFMA R81, R153, R81, R164 ;  /* 0x0000005199517223 */ /* 0x000fe200000000a4 */
[----:B------:R-:W-:Y:S01]  /*11300*/  FSEL R11, -R13, -0.00082130916416645050049, P4 ;  /* 0xba574d200d0b7808 */ /* 0x000fe20002000100 */
[----:B------:R-:W-:Y:S01]  /*11310*/  FFMA R5, R0, R5, R4 ;  /* 0x0000000500057223 */ /* 0x000fe20000000004 */
[----:B------:R-:W-:Y:S01]  /*11320*/  FSEL R4, R19, 0.11284004896879196167, P3 ;  /* 0x3de718af13047808 */ /* 0x000fe20001800000 */
[----:B------:R-:W-:Y:S01]  /*11330*/  FMUL R41, R80, 0.70710676908493041992 ;  /* 0x3f3504f350297820 */ /* 0x000fe20000400000 */
[----:B------:R-:W-:Y:S01]  /*11340*/  FSETP.GE.AND P5, PT, |R26|, 1.0029599666595458984, PT ;  /* 0x3f8060fe1a00780b */ /* 0x000fe20003fa6200 */
[----:B------:R-:W-:Y:S01]  /*11350*/  FFMA R5, R0, R5, R6 ;  /* 0x0000000500057223 */ /* 0x000fe20000000006 */
[----:B------:R-:W-:Y:S01]  /*11360*/  FSEL R6, R20, -0.37612664699554443359, P3 ;  /* 0xbec093ac14067808 */ /* 0x000fe20001800000 */
[----:B------:R-:W-:Y:S01]  /*11370*/  FFMA R82, R153, R82, R96 ;  /* 0x0000005299527223 */ /* 0x000fe20000000060 */
[----:B------:R-:W-:Y:S01]  /*11380*/  FSEL R8, |R26|, R8, P5 ;  /* 0x000000081a087208 */ /* 0x000fe20002800200 */
[----:B------:R-:W-:Y:S01]  /*11390*/  FFMA R5, R0, R5, R4 ;  /* 0x0000000500057223 */ /* 0x000fe20000000004 */
[----:B------:R-:W-:Y:S01]  /*113a0*/  FSEL R4, R21, 0.12837915122509002686, P3 ;  /* 0x3e0375d315047808 */ /* 0x000fe20001800000 */
[----:B------:R-:W-:Y:S01]  /*113b0*/  FMUL R43, R82, 0.70710676908493041992 ;  /* 0x3f3504f3522b7820 */ /* 0x000fe20000400000 */
[----:B------:R-:W-:Y:S01]  /*113c0*/  FSEL R29, R3, 8.4834944573231041431e-05, P5 ;  /* 0x38b1e96a031d7808 */ /* 0x000fe20002800000 */
[C---:B------:R-:W-:Y:S01]  /*113d0*/  FFMA R5, R0.reuse, R5, R6 ;  /* 0x0000000500057223 */ /* 0x040fe20000000006 */
[----:B------:R-:W-:Y:S01]  /*113e0*/  FMUL R6, R35, R35 ;  /* 0x0000002323067220 */ /* 0x000fe20000400000 */
[----:B------:R-:W-:Y:S01]  /*113f0*/  FSEL R31, -R13, -0.00082130916416645050049, P5 ;  /* 0xba574d200d1f7808 */ /* 0x000fe20002800100 */
[C---:B------:R-:W-:Y:S01]  /*11400*/  FFMA R83, R153.reuse, R83, R166 ;  /* 0x0000005399537223 */ /* 0x040fe200000000a6 */
[----:B------:R-:W-:Y:S01]  /*11410*/  FFMA R0, R0, R5, R4 ;  /* 0x0000000500007223 */ /* 0x000fe20000000004 */
[----:B------:R-:W-:Y:S01]  /*11420*/  FSEL R25, R14, 0.0052134888246655464172, P4 ;  /* 0x3baad5ea0e197808 */ /* 0x000fe20002000000 */
[----:B------:R-:W-:Y:S01]  /*11430*/  FFMA R84, R153, R84, R168 ;  /* 0x0000005499547223 */ /* 0x000fe200000000a8 */
[----:B------:R-:W-:Y:S01]  /*11440*/  FSEL R6, |R35|, R6, P4 ;  /* 0x0000000623067208 */ /* 0x000fe20002000200 */
[----:B------:R-:W-:Y:S01]  /*11450*/  FFMA R0, R0, R7, R7 ;  /* 0x0000000700007223 */ /* 0x000fe20000000007 */
[----:B------:R-:W-:Y:S01]  /*11460*/  FSEL R33, R14, 0.0052134888246655464172, P5 ;  /* 0x3baad5ea0e217808 */ /* 0x000fe20002800000 */
[C---:B------:R-:W-:Y:S01]  /*11470*/  FFMA R29, R8.reuse, R29, R31 ;  /* 0x0000001d081d7223 */ /* 0x040fe2000000001f */
[----:B------:R-:W-:Y:S01]  /*11480*/  FSEL R31, -R15, -0.026868773624300956726, P5 ;  /* 0xbcdc1be70f1f7808 */ /* 0x000fe20002800100 */
[----:B------:R-:W1:Y:S01]  /*11490*/  @P3 MUFU.EX2 R4, R0 ;  /* 0x0000000000043308 */ /* 0x000e620000000800 */
[----:B------:R-:W-:Y:S01]  /*114a0*/  FSEL R10, R21, 0.12837915122509002686, P5 ;  /* 0x3e0375d3150a7808 */ /* 0x000fe20002800000 */
[C---:B------:R-:W-:Y:S01]  /*114b0*/  FFMA R33, R8.reuse, R29, R33 ;  /* 0x0000001d08217223 */ /* 0x040fe20000000021 */
[----:B------:R-:W-:Y:S01]  /*114c0*/  FSEL R29, R19, 0.11284004896879196167, P4 ;  /* 0x3de718af131d7808 */ /* 0x000fe20002000000 */
[C---:B------:R-:W-:Y:S01]  /*114d0*/  FFMA R85, R153.reuse, R85, R98 ;  /* 0x0000005599557223 */ /* 0x040fe20000000062 */
[C---:B------:R-:W-:Y:S01]  /*114e0*/  FFMA R86, R153.reuse, R86, R100 ;  /* 0x0000005699567223 */ /* 0x040fe20000000064 */
[----:B------:R-:W-:Y:S01]  /*114f0*/  FFMA R31, R8, R33, R31 ;  /* 0x00000021081f7223 */ /* 0x000fe2000000001f */
[C---:B------:R-:W-:Y:S01]  /*11500*/  FFMA R73, R153.reuse, R73, R88 ;  /* 0x0000004999497223 */ /* 0x040fe20000000058 */
[----:B------:R-:W-:Y:S01]  /*11510*/  FFMA R72, R153, R72, R162 ;  /* 0x0000004899487223 */ /* 0x000fe200000000a2 */
[----:B------:R-:W-:Y:S01]  /*11520*/  FMUL R87, R87, 0.5 ;  /* 0x3f00000057577820 */ /* 0x000fe20000400000 */
[----:B------:R-:W-:Y:S05]  /*11530*/  WARPSYNC.ALL ;  /* 0x0000000000007948 */ /* 0x000fea0003800000 */
[----:B------:R-:W-:Y:S01]  /*11540*/  FMUL R40, R73, 0.70710676908493041992 ;  /* 0x3f3504f349287820 */ /* 0x000fe20000400000 */
[----:B------:R-:W-:Y:S01]  /*11550*/  BSSY B0, `(.L_x_127) ;  /* 0x000017f000007945 */ /* 0x000fe20003800000 */
[----:B-1----:R-:W-:-:S05]  /*11560*/  @P3 FADD R4, -R4, 1 ;  /* 0x3f80000004043421 */ /* 0x002fca0000000100 */
[----:B------:R-:W-:Y:S01]  /*11570*/  @P3 LOP3.LUT R0, R4, 0x80000000, R9, 0xb8, !PT ;  /* 0x8000000004003812 */ /* 0x000fe200078eb809 */
[C---:B------:R-:W-:Y:S01]  /*11580*/  FMUL R4, R24.reuse, R24 ;  /* 0x0000001818047220 */ /* 0x040fe20000400000 */
[----:B------:R-:W-:Y:S02]  /*11590*/  FSETP.GE.AND P3, PT, |R24|, 1.0029599666595458984, PT ;  /* 0x3f8060fe1800780b */ /* 0x000fe40003f66200 */
[C---:B------:R-:W-:Y:S01]  /*115a0*/  FSEL R9, R3.reuse, 8.4834944573231041431e-05, P4 ;  /* 0x38b1e96a03097808 */ /* 0x040fe20002000000 */
[----:B------:R-:W-:Y:S01]  /*115b0*/  FADD R0, R0, 1 ;  /* 0x3f80000000007421 */ /* 0x000fe20000000000 */
[----:B------:R-:W-:Y:S02]  /*115c0*/  FSEL R4, |R24|, R4, P3 ;  /* 0x0000000418047208 */ /* 0x000fe40001800200 */
[----:B------:R-:W-:Y:S01]  /*115d0*/  FSEL R5, R3, 8.4834944573231041431e-05, P3 ;  /* 0x38b1e96a03057808 */ /* 0x000fe20001800000 */
[----:B------:R-:W-:Y:S01]  /*115e0*/  FFMA R11, R6, R9, R11 ;  /* 0x00000009060b7223 */ /* 0x000fe2000000000b */
[----:B------:R-:W-:Y:S01]  /*115f0*/  FSEL R7, -R13, -0.00082130916416645050049, P3 ;  /* 0xba574d200d077808 */ /* 0x000fe20001800100 */
[----:B------:R-:W-:Y:S01]  /*11600*/  FMUL R87, R0, R87 ;  /* 0x0000005700577220 */ /* 0x000fe20000400000 */
[C---:B------:R-:W-:Y:S01]  /*11610*/  FSEL R9, -R15.reuse, -0.026868773624300956726, P3 ;  /* 0xbcdc1be70f097808 */ /* 0x040fe20001800100 */
[----:B------:R-:W-:Y:S01]  /*11620*/  FFMA R11, R6, R11, R25 ;  /* 0x0000000b060b7223 */ /* 0x000fe20000000019 */
[----:B------:R-:W-:Y:S01]  /*11630*/  FSEL R25, -R15, -0.026868773624300956726, P4 ;  /* 0xbcdc1be70f197808 */ /* 0x000fe20002000100 */
[----:B------:R-:W-:Y:S01]  /*11640*/  FFMA R5, R4, R5, R7 ;  /* 0x0000000504057223 */ /* 0x000fe20000000007 */
[----:B------:R-:W-:Y:S01]  /*11650*/  FSEL R7, R14, 0.0052134888246655464172, P3 ;  /* 0x3baad5ea0e077808 */ /* 0x000fe20001800000 */
[----:B------:R-:W-:-:S02]  /*11660*/  FMUL R0, R77, 0.5 ;  /* 0x3f0000004d007820 */ /* 0x000fc40000400000 */
[----:B------:R-:W-:Y:S01]  /*11670*/  FFMA R11, R6, R11, R25 ;  /* 0x0000000b060b7223 */ /* 0x000fe20000000019 */
[----:B------:R-:W-:Y:S01]  /*11680*/  FSEL R25, R20, -0.37612664699554443359, P4 ;  /* 0xbec093ac14197808 */ /* 0x000fe20002000000 */
[----:B------:R-:W-:Y:S01]  /*11690*/  FFMA R5, R4, R5, R7 ;  /* 0x0000000504057223 */ /* 0x000fe20000000007 */
[C---:B------:R-:W-:Y:S01]  /*116a0*/  FSEL R7, R19.reuse, 0.11284004896879196167, P3 ;  /* 0x3de718af13077808 */ /* 0x040fe20001800000 */
[----:B------:R-:W-:Y:S01]  /*116b0*/  FFMA R11, R6, R11, R29 ;  /* 0x0000000b060b7223 */ /* 0x000fe2000000001d */
[----:B------:R-:W-:Y:S01]  /*116c0*/  FSEL R29, R19, 0.11284004896879196167, P5 ;  /* 0x3de718af131d7808 */ /* 0x000fe20002800000 */
[----:B------:R-:W-:Y:S01]  /*116d0*/  FFMA R5, R4, R5, R9 ;  /* 0x0000000504057223 */ /* 0x000fe20000000009 */
[----:B------:R-:W-:Y:S01]  /*116e0*/  FSEL R9, R20, -0.37612664699554443359, P3 ;  /* 0xbec093ac14097808 */ /* 0x000fe20001800000 */
[----:B------:R-:W-:Y:S02]  /*116f0*/  FFMA R11, R6, R11, R25 ;  /* 0x0000000b060b7223 */ /* 0x000fe40000000019 */
[----:B------:R-:W-:Y:S01]  /*11700*/  FFMA R5, R4, R5, R7 ;  /* 0x0000000504057223 */ /* 0x000fe20000000007 */
[----:B------:R-:W-:Y:S01]  /*11710*/  FSEL R7, R21, 0.12837915122509002686, P3 ;  /* 0x3e0375d315077808 */ /* 0x000fe20001800000 */
[----:B------:R-:W-:Y:S01]  /*11720*/  FFMA R29, R8, R31, R29 ;  /* 0x0000001f081d7223 */ /* 0x000fe2000000001d */
[----:B------:R-:W-:Y:S01]  /*11730*/  FMUL R31, R79, 0.70710676908493041992 ;  /* 0x3f3504f34f1f7820 */ /* 0x000fe20000400000 */
[----:B------:R-:W-:Y:S01]  /*11740*/  FFMA R5, R4, R5, R9 ;  /* 0x0000000504057223 */ /* 0x000fe20000000009 */
[----:B------:R-:W-:-:S03]  /*11750*/  FSEL R9, -|R24|, R24, P3 ;  /* 0x0000001818097208 */ /* 0x000fc60001800300 */
[----:B------:R-:W-:Y:S01]  /*11760*/  FFMA R4, R4, R5, R7 ;  /* 0x0000000504047223 */ /* 0x000fe20000000007 */
[----:B------:R-:W-:-:S03]  /*11770*/  FSEL R5, R21, 0.12837915122509002686, P4 ;  /* 0x3e0375d315057808 */ /* 0x000fc60002000000 */
[----:B------:R-:W-:Y:S01]  /*11780*/  FFMA R4, R4, R9, R9 ;  /* 0x0000000904047223 */ /* 0x000fe20000000009 */
[----:B------:R-:W-:Y:S01]  /*11790*/  FSEL R9, R20, -0.37612664699554443359, P5 ;  /* 0xbec093ac14097808 */ /* 0x000fe20002800000 */
[----:B------:R-:W-:Y:S01]  /*117a0*/  FFMA R5, R6, R11, R5 ;  /* 0x0000000b06057223 */ /* 0x000fe20000000005 */
[----:B------:R-:W-:Y:S01]  /*117b0*/  FSEL R6, -|R35|, R35, P4 ;  /* 0x0000002323067208 */ /* 0x000fe20002000300 */
[----:B------:R-:W1:Y:S01]  /*117c0*/  @P3 MUFU.EX2 R7, R4 ;  /* 0x0000000400073308 */ /* 0x000e620000000800 */
[----:B------:R-:W-:Y:S01]  /*117d0*/  FMUL R11, R31, R31 ;  /* 0x0000001f1f0b7220 */ /* 0x000fe20000400000 */
[----:B------:R-:W-:Y:S01]  /*117e0*/  FFMA R9, R8, R29, R9 ;  /* 0x0000001d08097223 */ /* 0x000fe20000000009 */
[----:B------:R-:W-:Y:S01]  /*117f0*/  FMUL R29, R77, 0.70710676908493041992 ;  /* 0x3f3504f34d1d7820 */ /* 0x000fe20000400000 */
[----:B------:R-:W-:Y:S01]  /*11800*/  FFMA R5, R5, R6, R6 ;  /* 0x0000000605057223 */ /* 0x000fe20000000006 */
[----:B------:R-:W-:Y:S01]  /*11810*/  FSEL R6, -|R26|, R26, P5 ;  /* 0x0000001a1a067208 */ /* 0x000fe20002800300 */
[----:B------:R-:W-:-:S02]  /*11820*/  FFMA R9, R8, R9, R10 ;  /* 0x0000000908097223 */ /* 0x000fc4000000000a */
[----:B------:R-:W2:Y:S02]  /*11830*/  @P4 MUFU.EX2 R8, R5 ;  /* 0x0000000500084308 */ /* 0x000ea40000000800 */
[----:B------:R-:W-:-:S06]  /*11840*/  FFMA R6, R9, R6, R6 ;  /* 0x0000000609067223 */ /* 0x000fcc0000000006 */
[----:B------:R-:W3:Y:S01]  /*11850*/  @P5 MUFU.EX2 R9, R6 ;  /* 0x0000000600095308 */ /* 0x000ee20000000800 */
[----:B-1----:R-:W-:-:S05]  /*11860*/  @P3 FADD R7, -R7, 1 ;  /* 0x3f80000007073421 */ /* 0x002fca0000000100 */
[----:B------:R-:W-:Y:S01]  /*11870*/  @P3 LOP3.LUT R4, R7, 0x80000000, R24, 0xb8, !PT ;  /* 0x8000000007043812 */ /* 0x000fe200078eb818 */
[C---:B------:R-:W-:Y:S01]  /*11880*/  FMUL R7, R29.reuse, R29 ;  /* 0x0000001d1d077220 */ /* 0x040fe20000400000 */
[C---:B------:R-:W-:Y:S01]  /*11890*/  FSETP.GE.AND P3, PT, |R29|.reuse, 1.0029599666595458984, PT ;  /* 0x3f8060fe1d00780b */ /* 0x040fe20003f66200 */
[----:B--2---:R-:W-:Y:S02]  /*118a0*/  @P4 FADD R8, -R8, 1 ;  /* 0x3f80000008084421 */ /* 0x004fe40000000100 */
[----:B------:R-:W-:Y:S01]  /*118b0*/  FADD R4, R4, 1 ;  /* 0x3f80000004047421 */ /* 0x000fe20000000000 */
[----:B------:R-:W-:Y:S02]  /*118c0*/  FSEL R7, |R29|, R7, P3 ;  /* 0x000000071d077208 */ /* 0x000fe40001800200 */
[----:B------:R-:W-:Y:S02]  /*118d0*/  @P4 LOP3.LUT R5, R8, 0x80000000, R35, 0xb8, !PT ;  /* 0x8000000008054812 */ /* 0x000fe400078eb823 */
[----:B------:R-:W-:Y:S01]  /*118e0*/  FSETP.GE.AND P4, PT, |R36|, 1.0029599666595458984, PT ;  /* 0x3f8060fe2400780b */ /* 0x000fe20003f86200 */
[----:B---3--:R-:W-:Y:S01]  /*118f0*/  @P5 FADD R9, -R9, 1 ;  /* 0x3f80000009095421 */ /* 0x008fe20000000100 */
[----:B------:R-:W-:Y:S01]  /*11900*/  FSEL R8, R3, 8.4834944573231041431e-05, P3 ;  /* 0x38b1e96a03087808 */ /* 0x000fe20001800000 */
[----:B------:R-:W-:Y:S01]  /*11910*/  FADD R5, R5, 1 ;  /* 0x3f80000005057421 */ /* 0x000fe20000000000 */
[----:B------:R-:W-:-:S02]  /*11920*/  FSEL R10, -R13, -0.00082130916416645050049, P3 ;  /* 0xba574d200d0a7808 */ /* 0x000fc40001800100 */
[----:B------:R-:W-:Y:S01]  /*11930*/  @P5 LOP3.LUT R6, R9, 0x80000000, R26, 0xb8, !PT ;  /* 0x8000000009065812 */ /* 0x000fe200078eb81a */
[----:B------:R-:W-:Y:S01]  /*11940*/  FMUL R9, R36, R36 ;  /* 0x0000002424097220 */ /* 0x000fe20000400000 */
[----:B------:R-:W-:Y:S01]  /*11950*/  FSEL R24, R3, 8.4834944573231041431e-05, P4 ;  /* 0x38b1e96a03187808 */ /* 0x000fe20002000000 */
[----:B------:R-:W-:Y:S01]  /*11960*/  FFMA R8, R7, R8, R10 ;  /* 0x0000000807087223 */ /* 0x000fe2000000000a */
[----:B------:R-:W-:Y:S01]  /*11970*/  FSEL R26, -R13, -0.00082130916416645050049, P4 ;  /* 0xba574d200d1a7808 */ /* 0x000fe20002000100 */
[----:B------:R-:W-:Y:S01]  /*11980*/  FADD R6, R6, 1 ;  /* 0x3f80000006067421 */ /* 0x000fe20000000000 */
[----:B------:R-:W-:Y:S02]  /*11990*/  FSEL R9, |R36|, R9, P4 ;  /* 0x0000000924097208 */ /* 0x000fe40002000200 */
[----:B------:R-:W-:Y:S02]  /*119a0*/  FSETP.GE.AND P5, PT, |R31|, 1.0029599666595458984, PT ;  /* 0x3f8060fe1f00780b */ /* 0x000fe40003fa6200 */
[----:B------:R-:W-:Y:S01]  /*119b0*/  FSEL R10, R14, 0.0052134888246655464172, P3 ;  /* 0x3baad5ea0e0a7808 */ /* 0x000fe20001800000 */
[----:B------:R-:W-:Y:S01]  /*119c0*/  FFMA R26, R9, R24, R26 ;  /* 0x00000018091a7223 */ /* 0x000fe2000000001a */
[----:B------:R-:W-:-:S02]  /*119d0*/  FSEL R11, |R31|, R11, P5 ;  /* 0x0000000b1f0b7208 */ /* 0x000fc40002800200 */
[----:B------:R-:W-:Y:S01]  /*119e0*/  FSEL R30, R3, 8.4834944573231041431e-05, P5 ;  /* 0x38b1e96a031e7808 */ /* 0x000fe20002800000 */
[----:B------:R-:W-:Y:S01]  /*119f0*/  FFMA R8, R7, R8, R10 ;  /* 0x0000000807087223 */ /* 0x000fe2000000000a */
[----:B------:R-:W-:Y:S02]  /*11a00*/  FSEL R32, -R13, -0.00082130916416645050049, P5 ;  /* 0xba574d200d207808 */ /* 0x000fe40002800100 */
[C---:B------:R-:W-:Y:S02]  /*11a10*/  FSEL R28, R14.reuse, 0.0052134888246655464172, P4 ;  /* 0x3baad5ea0e1c7808 */ /* 0x040fe40002000000 */
        /* <DEDUP_REMOVED lines=14> */
[----:B------:R-:W-:Y:S01]  /*11b00*/  FSEL R32, -R15, -0.026868773624300956726, P5 ;  /* 0xbcdc1be70f207808 */ /* 0x000fe20002800100 */
[----:B------:R-:W-:Y:S01]  /*11b10*/  FFMA R26, R9, R26, R30 ;  /* 0x0000001a091a7223 */ /* 0x000fe2000000001e */
[C---:B------:R-:W-:Y:S01]  /*11b20*/  FSEL R28, R20.reuse, -0.37612664699554443359, P4 ;  /* 0xbec093ac141c7808 */ /* 0x040fe20002000000 */
[----:B------:R-:W-:Y:S01]  /*11b30*/  FFMA R7, R7, R8, R10 ;  /* 0x0000000807077223 */ /* 0x000fe2000000000a */
[----:B------:R-:W-:Y:S01]  /*11b40*/  FSEL R24, -|R29|, R29, P3 ;  /* 0x0000001d1d187208 */ /* 0x000fe20001800300 */
[----:B------:R-:W-:Y:S01]  /*11b50*/  FFMA R32, R11, R34, R32 ;  /* 0x000000220b207223 */ /* 0x000fe20000000020 */
[----:B------:R-:W-:Y:S01]  /*11b60*/  FSEL R30, R19, 0.11284004896879196167, P5 ;  /* 0x3de718af131e7808 */ /* 0x000fe20002800000 */
[----:B------:R-:W-:Y:S01]  /*11b70*/  FFMA R26, R9, R26, R28 ;  /* 0x0000001a091a7223 */ /* 0x000fe2000000001c */
[----:B------:R-:W-:Y:S01]  /*11b80*/  FSEL R8, R21, 0.12837915122509002686, P4 ;  /* 0x3e0375d315087808 */ /* 0x000fe20002000000 */
[----:B------:R-:W-:Y:S01]  /*11b90*/  FFMA R7, R7, R24, R24 ;  /* 0x0000001807077223 */ /* 0x000fe20000000018 */
[----:B------:R-:W-:Y:S01]  /*11ba0*/  FSEL R24, R20, -0.37612664699554443359, P5 ;  /* 0xbec093ac14187808 */ /* 0x000fe20002800000 */
[----:B------:R-:W-:Y:S01]  /*11bb0*/  FFMA R30, R11, R32, R30 ;  /* 0x000000200b1e7223 */ /* 0x000fe2000000001e */
[----:B------:R-:W-:Y:S01]  /*11bc0*/  FSEL R25, R21, 0.12837915122509002686, P5 ;  /* 0x3e0375d315197808 */ /* 0x000fe20002800000 */
[----:B------:R-:W-:Y:S01]  /*11bd0*/  FFMA R8, R9, R26, R8 ;  /* 0x0000001a09087223 */ /* 0x000fe20000000008 */
[----:B------:R-:W-:Y:S01]  /*11be0*/  FSEL R9, -|R36|, R36, P4 ;  /* 0x0000002424097208 */ /* 0x000fe20002000300 */
[----:B------:R-:W-:Y:S01]  /*11bf0*/  FFMA R24, R11, R30, R24 ;  /* 0x0000001e0b187223 */ /* 0x000fe20000000018 */
[----:B------:R-:W1:Y:S01]  /*11c00*/  @P3 MUFU.EX2 R10, R7 ;  /* 0x00000007000a3308 */ /* 0x000e620000000800 */
[----:B------:R-:W-:Y:S01]  /*11c10*/  FMUL R34, R81, 0.70710676908493041992 ;  /* 0x3f3504f351227820 */ /* 0x000fe20000400000 */
[----:B------:R-:W-:Y:S01]  /*11c20*/  FMUL R26, R43, R43 ;  /* 0x0000002b2b1a7220 */ /* 0x000fe20000400000 */
[----:B------:R-:W-:Y:S01]  /*11c30*/  FFMA R8, R8, R9, R9 ;  /* 0x0000000908087223 */ /* 0x000fe20000000009 */
[----:B------:R-:W-:Y:S01]  /*11c40*/  FSEL R9, -|R31|, R31, P5 ;  /* 0x0000001f1f097208 */ /* 0x000fe20002800300 */
[----:B------:R-:W-:Y:S01]  /*11c50*/  FFMA R24, R11, R24, R25 ;  /* 0x000000180b187223 */ /* 0x000fe20000000019 */
[----:B------:R-:W-:-:S02]  /*11c60*/  FMUL R81, R81, 0.5 ;  /* 0x3f00000051517820 */ /* 0x000fc40000400000 */
[----:B------:R-:W2:Y:S01]  /*11c70*/  @P4 MUFU.EX2 R11, R8 ;  /* 0x00000008000b4308 */ /* 0x000ea20000000800 */
[----:B------:R-:W-:-:S07]  /*11c80*/  FFMA R9, R24, R9, R9 ;  /* 0x0000000918097223 */ /* 0x000fce0000000009 */
[----:B------:R-:W3:Y:S01]  /*11c90*/  @P5 MUFU.EX2 R24, R9 ;  /* 0x0000000900185308 */ /* 0x000ee20000000800 */
        /* <DEDUP_REMOVED lines=20> */
[----:B------:R-:W-:Y:S02]  /*11de0*/  FSEL R25, R14, 0.0052134888246655464172, P3 ;  /* 0x3baad5ea0e197808 */ /* 0x000fe40001800000 */
[----:B------:R-:W-:Y:S01]  /*11df0*/  FSETP.GE.AND P5, PT, |R43|, 1.0029599666595458984, PT ;  /* 0x3f8060fe2b00780b */ /* 0x000fe20003fa6200 */
[----:B------:R-:W-:Y:S01]  /*11e00*/  FFMA R31, R28, R29, R31 ;  /* 0x0000001d1c1f7223 */ /* 0x000fe2000000001f */
[----:B------:R-:W-:Y:S01]  /*11e10*/  FSEL R29, -R15, -0.026868773624300956726, P3 ;  /* 0xbcdc1be70f1d7808 */ /* 0x000fe20001800100 */
[----:B------:R-:W-:Y:S01]  /*11e20*/  FFMA R11, R10, R11, R25 ;  /* 0x0000000b0a0b7223 */ /* 0x000fe20000000019 */
[----:B------:R-:W-:-:S02]  /*11e30*/  FSEL R30, |R43|, R26, P5 ;  /* 0x0000001a2b1e7208 */ /* 0x000fc40002800200 */
[----:B------:R-:W-:Y:S01]  /*11e40*/  FSEL R35, R3, 8.4834944573231041431e-05, P5 ;  /* 0x38b1e96a03237808 */ /* 0x000fe20002800000 */
[----:B------:R-:W-:Y:S01]  /*11e50*/  FFMA R11, R10, R11, R29 ;  /* 0x0000000b0a0b7223 */ /* 0x000fe2000000001d */
[----:B------:R-:W-:Y:S02]  /*11e60*/  FSEL R37, -R13, -0.00082130916416645050049, P5 ;  /* 0xba574d200d257808 */ /* 0x000fe40002800100 */
[----:B------:R-:W-:Y:S02]  /*11e70*/  FSEL R33, R14, 0.0052134888246655464172, P4 ;  /* 0x3baad5ea0e217808 */ /* 0x000fe40002000000 */
[----:B------:R-:W-:Y:S01]  /*11e80*/  FSEL R25, R19, 0.11284004896879196167, P3 ;  /* 0x3de718af13197808 */ /* 0x000fe20001800000 */
[----:B------:R-:W-:Y:S01]  /*11e90*/  FFMA R35, R30, R35, R37 ;  /* 0x000000231e237223 */ /* 0x000fe20000000025 */
[----:B------:R-:W-:Y:S01]  /*11ea0*/  FSEL R39, R14, 0.0052134888246655464172, P5 ;  /* 0x3baad5ea0e277808 */ /* 0x000fe20002800000 */
        /* <DEDUP_REMOVED lines=9> */
[----:B------:R-:W-:Y:S01]  /*11f40*/  FSEL R37, -R15, -0.026868773624300956726, P5 ;  /* 0xbcdc1be70f257808 */ /* 0x000fe20002800100 */
[----:B------:R-:W-:Y:S01]  /*11f50*/  FFMA R31, R28, R31, R35 ;  /* 0x0000001f1c1f7223 */ /* 0x000fe20000000023 */
[----:B------:R-:W-:Y:S01]  /*11f60*/  FSEL R29, R20, -0.37612664699554443359, P4 ;  /* 0xbec093ac141d7808 */ /* 0x000fe20002000000 */
        /* <DEDUP_REMOVED lines=12> */
[C---:B------:R-:W-:Y:S01]  /*12030*/  FFMA R11, R30.reuse, R33, R11 ;  /* 0x000000211e0b7223 */ /* 0x040fe2000000000b */
[----:B------:R-:W1:Y:S01]  /*12040*/  @P3 MUFU.EX2 R10, R26 ;  /* 0x0000001a000a3308 */ /* 0x000e620000000800 */
[----:B------:R-:W-:Y:S01]  /*12050*/  FFMA R28, R25, R24, R24 ;  /* 0x00000018191c7223 */ /* 0x000fe20000000018 */
[----:B------:R-:W-:Y:S01]  /*12060*/  FSEL R25, -|R43|, R43, P5 ;  /* 0x0000002b2b197208 */ /* 0x000fe20002800300 */
[----:B------:R-:W-:Y:S01]  /*12070*/  FFMA R32, R30, R11, R32 ;  /* 0x0000000b1e207223 */ /* 0x000fe20000000020 */
[----:B------:R-:W-:Y:S01]  /*12080*/  FMUL R35, R83, 0.70710676908493041992 ;  /* 0x3f3504f353237820 */ /* 0x000fe20000400000 */
[----:B------:R-:W-:Y:S01]  /*12090*/  FMUL R37, R84, 0.70710676908493041992 ;  /* 0x3f3504f354257820 */ /* 0x000fe20000400000 */
[----:B------:R-:W-:Y:S01]  /*120a0*/  FMUL R39, R85, 0.70710676908493041992 ;  /* 0x3f3504f355277820 */ /* 0x000fe20000400000 */
[----:B------:R-:W-:Y:S01]  /*120b0*/  FFMA R32, R32, R25, R25 ;  /* 0x0000001920207223 */ /* 0x000fe20000000019 */
[----:B------:R-:W2:Y:S02]  /*120c0*/  @P4 MUFU.EX2 R11, R28 ;  /* 0x0000001c000b4308 */ /* 0x000ea40000000800 */
[----:B------:R-:W-:-:S06]  /*120d0*/  FMUL R29, R39, R39 ;  /* 0x00000027271d7220 */ /* 0x000fcc0000400000 */
        /* <DEDUP_REMOVED lines=16> */
[----:B------:R-:W-:Y:S01]  /*121e0*/  FSEL R30, -R13, -0.00082130916416645050049, P4 ;  /* 0xba574d200d1e7808 */ /* 0x000fe20002000100 */
[----:B------:R-:W-:Y:S01]  /*121f0*/  FFMA R11, R10, R11, R25 ;  /* 0x0000000b0a0b7223 */ /* 0x000fe20000000019 */
[----:B------:R-:W-:Y:S01]  /*12200*/  FSETP.GE.AND P5, PT, |R39|, 1.0029599666595458984, PT ;  /* 0x3f8060fe2700780b */ /* 0x000fe20003fa6200 */
[----:B------:R-:W-:Y:S01]  /*12210*/  FADD R32, R32, 1 ;  /* 0x3f80000020207421 */ /* 0x000fe20000000000 */
[----:B------:R-:W-:Y:S01]  /*12220*/  FSEL R31, |R37|, R24, P4 ;  /* 0x00000018251f7208 */ /* 0x000fe20002000200 */
[----:B------:R-:W-:Y:S01]  /*12230*/  FMUL R28, R28, R81 ;  /* 0x000000511c1c7220 */ /* 0x000fe20000400000 */
[----:B------:R-:W-:Y:S02]  /*12240*/  FSEL R24, R3, 8.4834944573231041431e-05, P4 ;  /* 0x38b1e96a03187808 */ /* 0x000fe40002000000 */
[----:B------:R-:W-:-:S02]  /*12250*/  FSEL R25, R14, 0.0052134888246655464172, P3 ;  /* 0x3baad5ea0e197808 */ /* 0x000fc40001800000 */
[----:B------:R-:W-:Y:S01]  /*12260*/  FSEL R33, |R39|, R29, P5 ;  /* 0x0000001d27217208 */ /* 0x000fe20002800200 */
[----:B------:R-:W-:Y:S01]  /*12270*/  FFMA R24, R31, R24, R30 ;  /* 0x000000181f187223 */ /* 0x000fe2000000001e */
        /* <DEDUP_REMOVED lines=13> */
[C---:B------:R-:W-:Y:S01]  /*12350*/  FFMA R11, R10.reuse, R11, R25 ;  /* 0x0000000b0a0b7223 */ /* 0x040fe20000000019 */
[----:B------:R-:W-:Y:S01]  /*12360*/  FSEL R34, R19, 0.11284004896879196167, P4 ;  /* 0x3de718af13227808 */ /* 0x000fe20002000000 */
[----:B------:R-:W-:Y:S01]  /*12370*/  FFMA R24, R31, R24, R30 ;  /* 0x000000181f187223 */ /* 0x000fe2000000001e */
[----:B------:R-:W-:Y:S01]  /*12380*/  FSEL R36, -R15, -0.026868773624300956726, P5 ;  /* 0xbcdc1be70f247808 */ /* 0x000fe20002800100 */
[----:B------:R-:W-:Y:S01]  /*12390*/  FFMA R11, R10, R11, R29 ;  /* 0x0000000b0a0b7223 */ /* 0x000fe2000000001d */
[----:B------:R-:W-:Y:S01]  /*123a0*/  FSEL R25, R21, 0.12837915122509002686, P3 ;  /* 0x3e0375d315197808 */ /* 0x000fe20001800000 */
        /* <DEDUP_REMOVED lines=17> */
[----:B------:R-:W1:Y:S01]  /*124c0*/  @P3 MUFU.EX2 R10, R30 ;  /* 0x0000001e000a3308 */ /* 0x000e620000000800 */
[----:B------:R-:W-:-:S04]  /*124d0*/  FFMA R24, R33, R24, R25 ;  /* 0x0000001821187223 */ /* 0x000fc80000000019 */
[----:B------:R-:W-:-:S03]  /*124e0*/  FFMA R31, R24, R29, R29 ;  /* 0x0000001d181f7223 */ /* 0x000fc6000000001d */
[----:B------:R-:W2:Y:S08]  /*124f0*/  @P4 MUFU.EX2 R11, R34 ;  /* 0x00000022000b4308 */ /* 0x000eb00000000800 */
[----:B------:R-:W3:Y:S01]  /*12500*/  @P5 MUFU.EX2 R24, R31 ;  /* 0x0000001f00185308 */ /* 0x000ee20000000800 */
[----:B-1----:R-:W-:-:S05]  /*12510*/  @P3 FADD R10, -R10, 1 ;  /* 0x3f8000000a0a3421 */ /* 0x002fca0000000100 */
[----:B------:R-:W-:Y:S01]  /*12520*/  @P3 LOP3.LUT R30, R10, 0x80000000, R35, 0xb8, !PT ;  /* 0x800000000a1e3812 */ /* 0x000fe200078eb823 */
[----:B------:R-:W-:Y:S01]  /*12530*/  FMUL R35, R72, 0.70710676908493041992 ;  /* 0x3f3504f348237820 */ /* 0x000fe20000400000 */
[----:B--2---:R-:W-:-:S03]  /*12540*/  @P4 FADD R11, -R11, 1 ;  /* 0x3f8000000b0b4421 */ /* 0x004fc60000000100 */
[----:B------:R-:W-:Y:S01]  /*12550*/  FADD R30, R30, 1 ;  /* 0x3f8000001e1e7421 */ /* 0x000fe20000000000 */
[----:B------:R-:W-:Y:S02]  /*12560*/  FSETP.GE.AND P3, PT, |R35|, 1.0029599666595458984, PT ;  /* 0x3f8060fe2300780b */ /* 0x000fe40003f66200 */
[----:B------:R-:W-:Y:S01]  /*12570*/  @P4 LOP3.LUT R34, R11, 0x80000000, R37, 0xb8, !PT ;  /* 0x800000000b224812 */ /* 0x000fe200078eb825 */
[----:B------:R-:W-:Y:S01]  /*12580*/  FMUL R37, R86, 0.70710676908493041992 ;  /* 0x3f3504f356257820 */ /* 0x000fe20000400000 */
[----:B------:R-:W-:Y:S01]  /*12590*/  FMUL R11, R40, R40 ;  /* 0x00000028280b7220 */ /* 0x000fe20000400000 */
[----:B---3--:R-:W-:Y:S01]  /*125a0*/  @P5 FADD R24, -R24, 1 ;  /* 0x3f80000018185421 */ /* 0x008fe20000000100 */
[----:B------:R-:W-:Y:S01]  /*125b0*/  FSETP.GE.AND P4, PT, |R40|, 1.0029599666595458984, PT ;  /* 0x3f8060fe2800780b */ /* 0x000fe20003f86200 */
[----:B------:R-:W-:Y:S01]  /*125c0*/  FMUL R10, R37, R37 ;  /* 0x00000025250a7220 */ /* 0x000fe20000400000 */
[----:B------:R-:W-:Y:S02]  /*125d0*/  FADD R34, R34, 1 ;  /* 0x3f80000022227421 */ /* 0x000fe40000000000 */
[----:B------:R-:W-:-:S02]  /*125e0*/  @P5 LOP3.LUT R31, R24, 0x80000000, R39, 0xb8, !PT ;  /* 0x80000000181f5812 */ /* 0x000fc400078eb827 */
[----:B------:R-:W-:Y:S02]  /*125f0*/  FSETP.GE.AND P5, PT, |R37|, 1.0029599666595458984, PT ;  /* 0x3f8060fe2500780b */ /* 0x000fe40003fa6200 */
[----:B------:R-:W-:Y:S01]  /*12600*/  FSEL R24, |R40|, R11, P4 ;  /* 0x0000000b28187208 */ /* 0x000fe20002000200 */
[----:B------:R-:W-:Y:S01]  /*12610*/  FADD R31, R31, 1 ;  /* 0x3f8000001f1f7421 */ /* 0x000fe20000000000 */
[----:B------:R-:W-:Y:S01]  /*12620*/  FSEL R33, |R37|, R10, P5 ;  /* 0x0000000a25217208 */ /* 0x000fe20002800200 */
[----:B------:R-:W-:Y:S01]  /*12630*/  FMUL R10, R35, R35 ;  /* 0x00000023230a7220 */ /* 0x000fe20000400000 */
[----:B------:R-:W-:Y:S02]  /*12640*/  FSEL R36, R3, 8.4834944573231041431e-05, P5 ;  /* 0x38b1e96a03247808 */ /* 0x000fe40002800000 */
[----:B------:R-:W-:Y:S02]  /*12650*/  FSEL R38, -R13, -0.00082130916416645050049, P5 ;  /* 0xba574d200d267808 */ /* 0x000fe40002800100 */
[----:B------:R-:W-:-:S02]  /*12660*/  FSEL R11, R3, 8.4834944573231041431e-05, P4 ;  /* 0x38b1e96a030b7808 */ /* 0x000fc40002000000 */
[----:B------:R-:W-:Y:S01]  /*12670*/  FSEL R25, -R13, -0.00082130916416645050049, P4 ;  /* 0xba574d200d197808 */ /* 0x000fe20002000100 */
[----:B------:R-:W-:Y:S01]  /*12680*/  FFMA R36, R33, R36, R38 ;  /* 0x0000002421247223 */ /* 0x000fe20000000026 */
[----:B------:R-:W-:Y:S02]  /*12690*/  FSEL R3, R3, 8.4834944573231041431e-05, P3 ;  /* 0x38b1e96a03037808 */ /* 0x000fe40001800000 */
[----:B------:R-:W-:Y:S01]  /*126a0*/  FSEL R13, -R13, -0.00082130916416645050049, P3 ;  /* 0xba574d200d0d7808 */ /* 0x000fe20001800100 */
[----:B------:R-:W-:Y:S01]  /*126b0*/  FFMA R25, R24, R11, R25 ;  /* 0x0000000b18197223 */ /* 0x000fe20000000019 */
[----:B------:R-:W-:Y:S02]  /*126c0*/  FSEL R10, |R35|, R10, P3 ;  /* 0x0000000a230a7208 */ /* 0x000fe40001800200 */
        /* <DEDUP_REMOVED lines=8> */
[C---:B------:R-:W-:Y:S01]  /*12750*/  FFMA R25, R24.reuse, R25, R29 ;  /* 0x0000001918197223 */ /* 0x040fe2000000001d */
[----:B------:R-:W-:Y:S01]  /*12760*/  FSEL R13, R19, 0.11284004896879196167, P4 ;  /* 0x3de718af130d7808 */ /* 0x000fe20002000000 */
[----:B------:R-:W-:Y:S01]  /*12770*/  FFMA R14, R33, R36, R14 ;  /* 0x00000024210e7223 */ /* 0x000fe2000000000e */
[----:B------:R-:W-:Y:S01]  /*12780*/  FSEL R36, R19, 0.11284004896879196167, P5 ;  /* 0x3de718af13247808 */ /* 0x000fe20002800000 */
[----:B------:R-:W-:Y:S01]  /*12790*/  FFMA R11, R24, R25, R11 ;  /* 0x00000019180b7223 */ /* 0x000fe2000000000b */
[----:B------:R-:W-:-:S02]  /*127a0*/  FSEL R38, R20, -0.37612664699554443359, P5 ;  /* 0xbec093ac14267808 */ /* 0x000fc40002800000 */
[----:B------:R-:W-:Y:S01]  /*127b0*/  FSEL R15, -R15, -0.026868773624300956726, P3 ;  /* 0xbcdc1be70f0f7808 */ /* 0x000fe20001800100 */
[----:B------:R-:W-:Y:S01]  /*127c0*/  FFMA R14, R33, R14, R36 ;  /* 0x0000000e210e7223 */ /* 0x000fe20000000024 */
[----:B------:R-:W-:Y:S01]  /*127d0*/  FFMA R11, R24, R11, R13 ;  /* 0x0000000b180b7223 */ /* 0x000fe2000000000d */
[----:B------:R-:W-:Y:S02]  /*127e0*/  FSEL R36, R21, 0.12837915122509002686, P5 ;  /* 0x3e0375d315247808 */ /* 0x000fe40002800000 */
        /* <DEDUP_REMOVED lines=8> */
[----:B------:R-:W-:Y:S01]  /*12870*/  FSEL R11, R20, -0.37612664699554443359, P3 ;  /* 0xbec093ac140b7808 */ /* 0x000fe20001800000 */
[----:B------:R-:W-:Y:S01]  /*12880*/  FFMA R3, R10, R3, R19 ;  /* 0x000000030a037223 */ /* 0x000fe20000000013 */
[----:B------:R-:W-:Y:S01]  /*12890*/  FSEL R20, -|R40|, R40, P4 ;  /* 0x0000002828147208 */ /* 0x000fe20002000300 */
[----:B------:R-:W-:Y:S01]  /*128a0*/  FFMA R25, R14, R25, R25 ;  /* 0x000000190e197223 */ /* 0x000fe20000000019 */
[----:B------:R-:W-:Y:S01]  /*128b0*/  FFMA R13, R24, R13, R15 ;  /* 0x0000000d180d7223 */ /* 0x000fe2000000000f */
[----:B------:R-:W-:Y:S01]  /*128c0*/  FSEL R14, R21, 0.12837915122509002686, P3 ;  /* 0x3e0375d3150e7808 */ /* 0x000fe20001800000 */
[C---:B------:R-:W-:Y:S01]  /*128d0*/  FFMA R3, R10.reuse, R3, R11 ;  /* 0x000000030a037223 */ /* 0x040fe2000000000b */
[----:B------:R-:W1:Y:S01]  /*128e0*/  @P5 MUFU.EX2 R15, R25 ;  /* 0x00000019000f5308 */ /* 0x000e620000000800 */
[----:B------:R-:W-:Y:S01]  /*128f0*/  FFMA R13, R13, R20, R20 ;  /* 0x000000140d0d7223 */ /* 0x000fe20000000014 */
[----:B------:R-:W-:Y:S01]  /*12900*/  FSEL R20, -|R35|, R35, P3 ;  /* 0x0000002323147208 */ /* 0x000fe20001800300 */
[----:B------:R-:W-:-:S04]  /*12910*/  FFMA R3, R10, R3, R14 ;  /* 0x000000030a037223 */ /* 0x000fc8000000000e */
[----:B------:R-:W-:Y:S01]  /*12920*/  FFMA R3, R3, R20, R20 ;  /* 0x0000001403037223 */ /* 0x000fe20000000014 */
[----:B------:R-:W2:Y:S08]  /*12930*/  @P4 MUFU.EX2 R11, R13 ;  /* 0x0000000d000b4308 */ /* 0x000eb00000000800 */
[----:B------:R-:W3:Y:S01]  /*12940*/  @P3 MUFU.EX2 R10, R3 ;  /* 0x00000003000a3308 */ /* 0x000ee20000000800 */
        /* <DEDUP_REMOVED lines=9> */
[----:B---3--:R-:W-:-:S03]  /*129e0*/  @P3 FADD R10, -R10, 1 ;  /* 0x3f8000000a0a3421 */ /* 0x008fc60000000100 */
[----:B------:R-:W-:Y:S01]  /*129f0*/  FMUL R12, R4, R11 ;  /* 0x0000000b040c7220 */ /* 0x000fe20000400000 */
[----:B------:R-:W-:Y:S01]  /*12a00*/  FMUL R4, R79, 0.5 ;  /* 0x3f0000004f047820 */ /* 0x000fe20000400000 */
[----:B------:R-:W-:Y:S01]  /*12a10*/  FADD R13, R13, 1 ;  /* 0x3f8000000d0d7421 */ /* 0x000fe20000000000 */
[----:B------:R-:W-:Y:S01]  /*12a20*/  @P3 LOP3.LUT R3, R10, 0x80000000, R35, 0xb8, !PT ;  /* 0x800000000a033812 */ /* 0x000fe200078eb823 */
[----:B------:R-:W-:Y:S01]  /*12a30*/  FMUL R10, R75, 0.5 ;  /* 0x3f0000004b0a7820 */ /* 0x000fe20000400000 */
[----:B------:R-:W-:Y:S01]  /*12a40*/  FMUL R21, R9, R4 ;  /* 0x0000000409157220 */ /* 0x000fe20000400000 */
[----:B------:R-:W-:Y:S01]  /*12a50*/  FMUL R4, R73, 0.5 ;  /* 0x3f00000049047820 */ /* 0x000fe20000400000 */
[----:B------:R-:W-:Y:S01]  /*12a60*/  FMUL R11, R80, 0.5 ;  /* 0x3f000000500b7820 */ /* 0x000fe20000400000 */
[----:B------:R-:W-:Y:S01]  /*12a70*/  FMUL R19, R5, R10 ;  /* 0x0000000a05137220 */ /* 0x000fe20000400000 */
[----:B------:R-:W-:Y:S01]  /*12a80*/  FMUL R5, R78, 0.5 ;  /* 0x3f0000004e057820 */ /* 0x000fe20000400000 */
[----:B------:R-:W-:Y:S01]  /*12a90*/  FMUL R10, R7, R0 ;  /* 0x00000000070a7220 */ /* 0x000fe20000400000 */
[----:B------:R-:W-:Y:S01]  /*12aa0*/  FMUL R0, R72, 0.5 ;  /* 0x3f00000048007820 */ /* 0x000fe20000400000 */
[----:B------:R-:W-:Y:S01]  /*12ab0*/  FADD R3, R3, 1 ;  /* 0x3f80000003037421 */ /* 0x000fe20000000000 */
[----:B------:R-:W-:Y:S01]  /*12ac0*/  FMUL R14, R8, R5 ;  /* 0x00000005080e7220 */ /* 0x000fe20000400000 */
[----:B------:R-:W-:Y:S01]  /*12ad0*/  FMUL R5, R82, 0.5 ;  /* 0x3f00000052057820 */ /* 0x000fe20000400000 */
[----:B------:R-:W-:Y:S01]  /*12ae0*/  FMUL R7, R83, 0.5 ;  /* 0x3f00000053077820 */ /* 0x000fe20000400000 */
[----:B------:R-:W-:Y:S01]  /*12af0*/  FMUL R9, R84, 0.5 ;  /* 0x3f00000054097820 */ /* 0x000fe20000400000 */
[----:B------:R-:W-:Y:S01]  /*12b00*/  FMUL R8, R86, 0.5 ;  /* 0x3f00000056087820 */ /* 0x000fe20000400000 */
[----:B------:R-:W-:Y:S01]  /*12b10*/  FMUL R13, R13, R4 ;  /* 0x000000040d0d7220 */ /* 0x000fe20000400000 */
[----:B------:R-:W-:Y:S01]  /*12b20*/  FMUL R0, R3, R0 ;  /* 0x0000000003007220 */ /* 0x000fe20000400000 */
[----:B------:R-:W-:Y:S01]  /*12b30*/  FMUL R11, R26, R11 ;  /* 0x0000000b1a0b7220 */ /* 0x000fe20000400000 */
[----:B------:R-:W-:Y:S01]  /*12b40*/  FMUL R32, R32, R5 ;  /* 0x0000000520207220 */ /* 0x000fe20000400000 */
        /* <DEDUP_REMOVED lines=31> */
.L_x_128:
[----:B------:R-:W-:Y:S05]  /*12d40*/  BSYNC B0 ;  /* 0x0000000000007941 */ /* 0x000fea0003800000 */
.L_x_127:
[----:B------:R-:W-:Y:S06]  /*12d50*/  BAR.SYNC.DEFER_BLOCKING 0x1, 0x100 ;  /* 0x0044000000007b1d */ /* 0x000fec0000010000 */
[----:B------:R-:W-:Y:S04]  /*12d60*/  BSSY B0, `(.L_x_129) ;  /* 0x000000a000007945 */ /* 0x000fe80003800000 */
[----:B------:R-:W-:Y:S05]  /*12d70*/  @P0 BRA `(.L_x_130) ;  /* 0x0000000000200947 */ /* 0x000fea0003800000 */
[----:B------:R-:W-:-:S06]  /*12d80*/  UISETP.NE.AND UP0, UPT, UR49, 0x3, UPT ;  /* 0x000000033100788c */ /* 0x000fcc000bf05270 */
[----:B------:R-:W-:-:S13]  /*12d90*/  PLOP3.LUT P0, PT, PT, PT, UP0, 0x80, 0x0 ;  /* 0x000000000000781c */ /* 0x000fda0003f0f008 */
[----:B------:R-:W-:Y:S05]  /*12da0*/  @!P0 BRA `(.L_x_131) ;  /* 0x0000000000048947 */ /* 0x000fea0003800000 */
[----:B------:R-:W-:Y:S01]  /*12db0*/  BPT.TRAP 0x1 ;  /* 0x000000040000795c */ /* 0x000fe20000300000 */
.L_x_131:
[----:B------:R-:W-:-:S04]  /*12dc0*/  ULEA UR4, UR36, UR51, 0x3 ;  /* 0x0000003324047291 */ /* 0x000fc8000f8e183f */
[----:B------:R-:W-:-:S04]  /*12dd0*/  UIADD3 UR4, UR4, 0x60, URZ ;  /* 0x0000006004047890 */ /* 0x000fc8000fffe03f */
[----:B------:R-:W-:-:S09]  /*12de0*/  UPRMT UR4, UR53, 0x654, UR4 ;  /* 0x0000065435047896 */ /* 0x000fd20008000004 */
[----:B------:R-:W-:Y:S03]  /*12df0*/  SYNCS.ARRIVE.TRANS64.RED.A1T0 RZ, [UR4], RZ ;  /* 0x000000ffffff79a7 */ /* 0x000fe60008100404 */
.L_x_130:
[----:B------:R-:W-:Y:S05]  /*12e00*/  BSYNC B0 ;  /* 0x0000000000007941 */ /* 0x000fea0003800000 */
.L_x_129:
[----:B------:R-:W-:Y:S01]  /*12e10*/  IADD3 R16, P0, R16, UR42, RZ ;  /* 0x0000002a10107c10 */ /* 0x000fe2000ff1e0ff */
[----:B------:R-:W-:Y:S01]  /*12e20*/  ULDC.64 UR4, c[0x0][0x8f8] ;  /* 0x00023e0000047ab9 */ /* 0x000fe20000000a00 */
[----:B------:R-:W-:Y:S01]  /*12e30*/  UIADD3 UR36, UR36, 0x1, URZ ;  /* 0x0000000124247890 */ /* 0x000fe2000fffe03f */
[----:B------:R-:W-:Y:S01]  /*12e40*/  PRMT R0, RZ, 0x7610, R0 ;  /* 0x00007610ff007816 */ /* 0x000fe20000000000 */
[----:B------:R-:W-:Y:S01]  /*12e50*/  UMOV UR47, 0xffffffff ;  /* 0xffffffff002f7882 */ /* 0x000fe20000000000 */
[----:B------:R-:W-:Y:S01]  /*12e60*/  IADD3.X R17, R17, UR52, RZ, P0, !PT ;  /* 0x0000003411117c10 */ /* 0x000fe200087fe4ff */
[----:B------:R-:W-:Y:S01]  /*12e70*/  UISETP.NE.AND UP0, UPT, UR36, 0x4, UPT ;  /* 0x000000042400788c */ /* 0x000fe2000bf05270 */
[----:B------:R-:W-:Y:S01]  /*12e80*/  ISETP.GE.U32.AND P0, PT, R16, UR4, PT ;  /* 0x0000000410007c0c */ /* 0x000fe2000bf06070 */
[----:B------:R-:W-:Y:S01]  /*12e90*/  IMAD.MOV.U32 R155, RZ, RZ, -0x1 ;  /* 0xffffffffff9b7424 */ /* 0x000fe200078e00ff */
[----:B------:R-:W-:Y:S01]  /*12ea0*/  MOV R19, 0xffffffff ;  /* 0xffffffff00137802 */ /* 0x000fe20000000f00 */
[----:B------:R-:W-:Y:S01]  /*12eb0*/  USEL UR36, UR36, URZ, UP0 ;  /* 0x0000003f24247287 */ /* 0x000fe20008000000 */
[----:B------:R-:W-:-:S13]  /*12ec0*/  ISETP.GE.U32.AND.EX P0, PT, R17, UR5, PT, P0 ;  /* 0x0000000511007c0c */ /* 0x000fda000bf06100 */
[----:B------:R-:W-:Y:S05]  /*12ed0*/  @P0 BRA `(.L_x_132) ;  /* 0x0000000400680947 */ /* 0x000fea0003800000 */
[----:B------:R-:W2:Y:S01]  /*12ee0*/  S2R R12, SR_CTAID.X ;  /* 0x00000000000c7919 */ /* 0x000ea20000002500 */
[----:B------:R-:W3:Y:S01]  /*12ef0*/  LDC.64 R10, c[0x0][0x8d0] ;  /* 0x00023400ff0a7b82 */ /* 0x000ee20000000a00 */
[----:B------:R-:W-:Y:S01]  /*12f00*/  ULDC UR4, c[0x0][0x150] ;  /* 0x0000540000047ab9 */ /* 0x000fe20000000800 */
[----:B------:R-:W-:Y:S01]  /*12f10*/  MOV R8, R16 ;  /* 0x0000001000087202 */ /* 0x000fe20000000f00 */
[----:B------:R-:W4:Y:S01]  /*12f20*/  S2R R24, SR_CTAID.Y ;  /* 0x0000000000187919 */ /* 0x000f220000002600 */
[----:B------:R-:W-:-:S04]  /*12f30*/  IMAD.MOV.U32 R9, RZ, RZ, R17 ;  /* 0x000000ffff097224 */ /* 0x000fc800078e0011 */
[----:B------:R-:W1:Y:S08]  /*12f40*/  LDC R25, c[0x0][0x144] ;  /* 0x00005100ff197b82 */ /* 0x000e700000000800 */
[----:B------:R-:W1:Y:S08]  /*12f50*/  LDC R0, c[0x0][0x8d8] ;  /* 0x00023600ff007b82 */ /* 0x000e700000000800 */
[----:B------:R-:W1:Y:S01]  /*12f60*/  LDC.64 R14, c[0x0][0x8c8] ;  /* 0x00023200ff0e7b82 */ /* 0x000e620000000a00 */
[----:B---3--:R-:W-:-:S04]  /*12f70*/  ISETP.NE.U32.AND P0, PT, R10, RZ, PT ;  /* 0x000000ff0a00720c */ /* 0x008fc80003f05070 */
[----:B------:R-:W-:Y:S02]  /*12f80*/  ISETP.NE.AND.EX P0, PT, R11, RZ, PT, P0 ;  /* 0x000000ff0b00720c */ /* 0x000fe40003f05300 */
[----:B--2---:R-:W-:-:S05]  /*12f90*/  I2FP.F32.U32 R3, R12 ;  /* 0x0000000c00037245 */ /* 0x004fca0000201000 */
[----:B------:R-:W-:-:S04]  /*12fa0*/  FMUL R3, R3, UR4 ;  /* 0x0000000403037c20 */ /* 0x000fc80008400000 */
[----:B------:R2:W3:Y:S02]  /*12fb0*/  F2I.U32.TRUNC.NTZ R19, R3 ;  /* 0x0000000300137305 */ /* 0x0004e4000020f000 */
[----:B----4-:R-:W-:Y:S05]  /*12fc0*/  @!P0 BRA `(.L_x_133) ;  /* 0x0000000000288947 */ /* 0x010fea0003800000 */
[----:B--2---:R-:W2:Y:S02]  /*12fd0*/  LDC R3, c[0x0][0x8dc] ;  /* 0x00023700ff037b82 */ /* 0x004ea40000000800 */
[----:B--2---:R-:W-:-:S04]  /*12fe0*/  IADD3 R3, P0, R16, R3, RZ ;  /* 0x0000000310037210 */ /* 0x004fc80007f1e0ff */
[----:B------:R-:W-:-:S05]  /*12ff0*/  IADD3.X R13, RZ, R17, RZ, P0, !PT ;  /* 0x00000011ff0d7210 */ /* 0x000fca00007fe4ff */
[----:B-1----:R-:W-:-:S04]  /*13000*/  IMAD.WIDE.U32 R4, R13, R10, RZ ;  /* 0x0000000a0d047225 */ /* 0x002fc800078e00ff */
[----:B------:R-:W-:-:S04]  /*13010*/  IMAD.WIDE.U32 R6, P0, R3, R11, R4 ;  /* 0x0000000b03067225 */ /* 0x000fc80007800004 */
[----:B------:R-:W-:Y:S01]  /*13020*/  IMAD.WIDE.U32 R4, R3, R10, RZ ;  /* 0x0000000a03047225 */ /* 0x000fe200078e00ff */
[----:B------:R-:W-:-:S03]  /*13030*/  MOV R8, R7 ;  /* 0x0000000700087202 */ /* 0x000fc60000000f00 */
[----:B------:R-:W-:Y:S01]  /*13040*/  IMAD.X R9, RZ, RZ, RZ, P0 ;  /* 0x000000ffff097224 */ /* 0x000fe200000e06ff */
[----:B------:R-:W-:-:S05]  /*13050*/  IADD3 RZ, P0, R5, R6, RZ ;  /* 0x0000000605ff7210 */ /* 0x000fca0007f1e0ff */
[----:B------:R-:W-:-:S08]  /*13060*/  IMAD.WIDE.U32.X R8, R13, R11, R8, P0 ;  /* 0x0000000b0d087225 */ /* 0x000fd000000e0408 */
.L_x_133:
[----:B------:R-:W4:Y:S01]  /*13070*/  LDC.64 R20, c[0x0][0x8e8] ;  /* 0x00023a00ff147b82 */ /* 0x000f220000000a00 */
[-CC-:B-1----:R-:W-:Y:S01]  /*13080*/  SHF.R.U64 R31, R8, R0.reuse, R9.reuse ;  /* 0x00000000081f7219 */ /* 0x182fe20000001209 */
[----:B------:R-:W-:Y:S01]  /*13090*/  ULDC UR4, c[0x0][0x154] ;  /* 0x0000550000047ab9 */ /* 0x000fe20000000800 */
[----:B------:R-:W-:Y:S01]  /*130a0*/  SHF.R.U32.HI R0, RZ, R0, R9 ;  /* 0x00000000ff007219 */ /* 0x000fe20000011609 */
[----:B------:R-:W-:Y:S01]  /*130b0*/  IMAD.MOV.U32 R7, RZ, RZ, 0x1 ;  /* 0x00000001ff077424 */ /* 0x000fe200078e00ff */
[----:B--2---:R-:W-:Y:S02]  /*130c0*/  IADD3 R3, P0, RZ, -R31, RZ ;  /* 0x8000001fff037210 */ /* 0x004fe40007f1e0ff */
[----:B---3--:R-:W-:Y:S01]  /*130d0*/  IADD3 R19, -R19, RZ, RZ ;  /* 0x000000ff13137210 */ /* 0x008fe20007ffe1ff */
[----:B------:R-:W1:Y:S02]  /*130e0*/  LDC R6, c[0x0][0x8c0] ;  /* 0x00023000ff067b82 */ /* 0x000e640000000800 */
[----:B------:R-:W-:-:S02]  /*130f0*/  IMAD.X R5, RZ, RZ, ~R0, P0 ;  /* 0x000000ffff057224 */ /* 0x000fc400000e0e00 */
[----:B------:R-:W-:Y:S02]  /*13100*/  IMAD R26, R25, R19, R12 ;  /* 0x00000013191a7224 */ /* 0x000fe400078e020c */
[-C--:B------:R-:W-:Y:S02]  /*13110*/  IMAD R0, R5, R14.reuse, RZ ;  /* 0x0000000e05007224 */ /* 0x080fe400078e02ff */
[----:B------:R-:W2:Y:S01]  /*13120*/  LDC R8, c[0x0][0x8b0] ;  /* 0x00022c00ff087b82 */ /* 0x000ea20000000800 */
[----:B------:R-:W-:-:S04]  /*13130*/  IMAD.WIDE.U32 R4, R3, R14, R16 ;  /* 0x0000000e03047225 */ /* 0x000fc800078e0010 */
[----:B------:R-:W-:Y:S01]  /*13140*/  IMAD R3, R3, R15, R0 ;  /* 0x0000000f03037224 */ /* 0x000fe200078e0200 */
[----:B------:R-:W-:Y:S02]  /*13150*/  I2FP.F32.U32 R0, R24 ;  /* 0x0000001800007245 */ /* 0x000fe40000201000 */
[----:B------:R-:W3:Y:S01]  /*13160*/  LDC R28, c[0x0][0x900] ;  /* 0x00024000ff1c7b82 */ /* 0x000ee20000000800 */
[----:B------:R-:W-:Y:S01]  /*13170*/  IMAD.IADD R3, R5, 0x1, R3 ;  /* 0x0000000105037824 */ /* 0x000fe200078e0203 */
[----:B----4-:R-:W-:Y:S01]  /*13180*/  ISETP.NE.U32.AND P0, PT, R20, RZ, PT ;  /* 0x000000ff1400720c */ /* 0x010fe20003f05070 */
[----:B------:R-:W-:Y:S01]  /*13190*/  FMUL R0, R0, UR4 ;  /* 0x0000000400007c20 */ /* 0x000fe20008400000 */
[----:B------:R-:W-:Y:S02]  /*131a0*/  MOV R5, 0xffffffff ;  /* 0xffffffff00057802 */ /* 0x000fe40000000f00 */
[----:B------:R-:W-:Y:S01]  /*131b0*/  ISETP.NE.AND.EX P0, PT, R21, RZ, PT, P0 ;  /* 0x000000ff1500720c */ /* 0x000fe20003f05300 */
[----:B------:R4:W3:Y:S01]  /*131c0*/  F2I.U32.TRUNC.NTZ R13, R0 ;  /* 0x00000000000d7305 */ /* 0x0008e2000020f000 */
[----:B------:R-:W4:Y:S01]  /*131d0*/  LDC R15, c[0x0][0x148] ;  /* 0x00005200ff0f7b82 */ /* 0x000f220000000800 */
[----:B-1----:R-:W-:-:S02]  /*131e0*/  SHF.R.U64 R12, R4, R6, R3 ;  /* 0x00000006040c7219 */ /* 0x002fc40000001203 */
[----:B------:R-:W-:-:S05]  /*131f0*/  SHF.R.U32.HI R3, RZ, R6, R3 ;  /* 0x00000006ff037219 */ /* 0x000fca0000011603 */
[----:B------:R-:W1:Y:S01]  /*13200*/  LDC R25, c[0x0][0x8a8] ;  /* 0x00022a00ff197b82 */ /* 0x000e620000000800 */
[-CC-:B--2---:R-:W-:Y:S02]  /*13210*/  SHF.R.U64 R10, R12, R8.reuse, R3.reuse ;  /* 0x000000080c0a7219 */ /* 0x184fe40000001203 */
[----:B------:R-:W-:-:S05]  /*13220*/  SHF.R.U32.HI R3, RZ, R8, R3 ;  /* 0x00000008ff037219 */ /* 0x000fca0000011603 */
[----:B------:R-:W2:Y:S01]  /*13230*/  LDC R27, c[0x0][0x8f0] ;  /* 0x00023c00ff1b7b82 */ /* 0x000ea20000000800 */
[-C--:B---3--:R-:W-:Y:S02]  /*13240*/  SHF.L.U32 R4, R5, R28.reuse, RZ ;  /* 0x0000001c05047219 */ /* 0x088fe400000006ff */
[-CC-:B------:R-:W-:Y:S02]  /*13250*/  SHF.R.U64 R14, R10, R28.reuse, R3.reuse ;  /* 0x0000001c0a0e7219 */ /* 0x180fe40000001203 */
[----:B------:R-:W-:Y:S02]  /*13260*/  SHF.R.U32.HI R5, RZ, R28, R3 ;  /* 0x0000001cff057219 */ /* 0x000fe40000011603 */
[----:B------:R-:W-:Y:S01]  /*13270*/  LOP3.LUT R19, RZ, R4, RZ, 0x33, !PT ;  /* 0x00000004ff137212 */ /* 0x000fe200078e33ff */
[----:B------:R-:W3:Y:S01]  /*13280*/  LDC R29, c[0x0][0x8e0] ;  /* 0x00023800ff1d7b82 */ /* 0x000ee20000000800 */
[----:B------:R-:W-:Y:S02]  /*13290*/  SHF.L.U32 R28, R7, R28, RZ ;  /* 0x0000001c071c7219 */ /* 0x000fe400000006ff */
[----:B------:R-:W-:-:S05]  /*132a0*/  MOV R4, R14 ;  /* 0x0000000e00047202 */ /* 0x000fca0000000f00 */
[----:B------:R-:W1:Y:S01]  /*132b0*/  LDC R30, c[0x0][0x8b8] ;  /* 0x00022e00ff1e7b82 */ /* 0x000e620000000800 */
[----:B------:R-:W-:Y:S05]  /*132c0*/  @!P0 BRA `(.L_x_134) ;  /* 0x0000000000288947 */ /* 0x000fea0003800000 */
[----:B------:R-:W5:Y:S02]  /*132d0*/  LDC R3, c[0x0][0x8f4] ;  /* 0x00023d00ff037b82 */ /* 0x000f640000000800 */
[----:B-----5:R-:W-:-:S05]  /*132e0*/  IADD3 R3, P0, R14, R3, RZ ;  /* 0x000000030e037210 */ /* 0x020fca0007f1e0ff */
        /* <DEDUP_REMOVED lines=8> */
.L_x_134:
[----:B------:R-:W-:Y:S02]  /*13370*/  ISETP.NE.AND P0, PT, R2, 0x1, PT ;  /* 0x000000010200780c */ /* 0x000fe40003f05270 */
[----:B--2-4-:R-:W-:Y:S01]  /*13380*/  SHF.R.U64 R0, R4, R27, R5 ;  /* 0x0000001b04007219 */ /* 0x014fe20000001205 */
[----:B-1----:R-:W-:Y:S01]  /*13390*/  VIADD R5, R25, 0xffffffff ;  /* 0xffffffff19057836 */ /* 0x002fe20000000000 */
[----:B------:R-:W-:Y:S02]  /*133a0*/  LOP3.LUT R19, R10, R19, RZ, 0xc0, !PT ;  /* 0x000000130a137212 */ /* 0x000fe400078ec0ff */
[----:B------:R-:W-:Y:S02]  /*133b0*/  IADD3 R13, -R13, RZ, RZ ;  /* 0x000000ff0d0d7210 */ /* 0x000fe40007ffe1ff */
[----:B------:R-:W-:Y:S01]  /*133c0*/  IADD3 R3, -R0, RZ, RZ ;  /* 0x000000ff00037210 */ /* 0x000fe20007ffe1ff */
[----:B------:R-:W-:Y:S01]  /*133d0*/  IMAD R19, R28, R0, R19 ;  /* 0x000000001c137224 */ /* 0x000fe200078e0213 */
[----:B------:R-:W-:-:S02]  /*133e0*/  LOP3.LUT R5, R12, R5, RZ, 0xc0, !PT ;  /* 0x000000050c057212 */ /* 0x000fc400078ec0ff */
[----:B------:R-:W-:Y:S01]  /*133f0*/  R2UR UR47, R31 ;  /* 0x000000001f2f72ca */ /* 0x000fe200000e0000 */
[----:B------:R-:W-:Y:S02]  /*13400*/  @P0 IMAD R26, R15, R13, R24 ;  /* 0x0000000d0f1a0224 */ /* 0x000fe400078e0218 */
[----:B---3--:R-:W-:Y:S02]  /*13410*/  IMAD R0, R3, R29, R14 ;  /* 0x0000001d03007224 */ /* 0x008fe400078e020e */
[----:B------:R-:W-:Y:S02]  /*13420*/  IMAD R19, R19, R30, R26 ;  /* 0x0000001e13137224 */ /* 0x000fe400078e021a */
[----:B------:R-:W-:Y:S02]  /*13430*/  IMAD R0, R0, R25, R5 ;  /* 0x0000001900007224 */ /* 0x000fe400078e0205 */
[----:B------:R-:W-:-:S03]  /*13440*/  IMAD.MOV.U32 R3, RZ, RZ, 0x1 ;  /* 0x00000001ff037424 */ /* 0x000fc600078e00ff */
[----:B------:R-:W-:Y:S02]  /*13450*/  SEL R155, R0, R19, !P0 ;  /* 0x00000013009b7207 */ /* 0x000fe40004000000 */
[----:B------:R-:W-:Y:S02]  /*13460*/  SEL R19, R19, R0, !P0 ;  /* 0x0000000013137207 */ /* 0x000fe40004000000 */
[----:B------:R-:W-:-:S07]  /*13470*/  PRMT R0, R3, 0x7610, R0 ;  /* 0x0000761003007816 */ /* 0x000fce0000000000 */
.L_x_132:
[----:B------:R-:W-:Y:S01]  /*13480*/  R2UR UR48, R89 ;  /* 0x00000000593072ca */ /* 0x000fe200000e0000 */
[----:B------:R-:W-:Y:S01]  /*13490*/  UIADD3 UR39, UR39, 0x8, URZ ;  /* 0x0000000827277890 */ /* 0x000fe2000fffe03f */
[----:B------:R-:W-:-:S11]  /*134a0*/  LOP3.LUT P0, RZ, R0, 0xff, RZ, 0xc0, !PT ;  /* 0x000000ff00ff7812 */ /* 0x000fd6000780c0ff */
[----:B------:R-:W-:Y:S02]  /*134b0*/  ULOP3.LUT UR48, UR48, 0x3, URZ, 0xc0, !UPT ;  /* 0x0000000330307892 */ /* 0x000fe4000f8ec03f */
[----:B------:R-:W-:Y:S10]  /*134c0*/  @P0 BRA `(.L_x_135) ;  /* 0xfffffee000180947 */ /* 0x000ff4000383ffff */
[----:B------:R-:W-:-:S13]  /*134d0*/  PLOP3.LUT P0, PT, PT, PT, PT, 0x8, 0x0 ;  /* 0x000000000000781c */ /* 0x000fda0003f0e170 */
.L_x_18:
[----:B------:R-:W-:Y:S05]  /*134e0*/  @P0 BRA `(.L_x_10) ;  /* 0x0000003000480947 */ /* 0x000fea0003800000 */
[----:B------:R-:W-:Y:S01]  /*134f0*/  ULDC.64 UR6, c[0x0][0x588] ;  /* 0x0001620000067ab9 */ /* 0x000fe20000000a00 */
[----:B------:R-:W-:Y:S01]  /*13500*/  ISETP.NE.AND.EX P1, PT, R165, RZ, PT, P1 ;  /* 0x000000ffa500720c */ /* 0x000fe20003f25310 */
[----:B------:R-:W-:-:S04]  /*13510*/  DEPBAR.LE SB0, 0x0 ;  /* 0x000080000000791a */ /* 0x000fc80000000000 */
[----:B------:R-:W-:Y:S01]  /*13520*/  ISETP.NE.U32.AND P0, PT, RZ, UR6, PT ;  /* 0x00000006ff007c0c */ /* 0x000fe2000bf05070 */
[----:B------:R-:W-:Y:S03]  /*13530*/  BSSY B0, `(.L_x_136) ;  /* 0x0000014000007945 */ /* 0x000fe60003800000 */
[----:B------:R-:W-:-:S13]  /*13540*/  ISETP.NE.AND.EX P0, PT, RZ, UR7, PT, P0 ;  /* 0x00000007ff007c0c */ /* 0x000fda000bf05300 */
[----:B------:R-:W-:Y:S05]  /*13550*/  @P0 BRA P1, `(.L_x_137) ;  /* 0x0000000000440947 */ /* 0x000fea0000800000 */
[----:B------:R-:W-:-:S04]  /*13560*/  ISETP.NE.U32.AND P0, PT, R163, RZ, PT ;  /* 0x000000ffa300720c */ /* 0x000fc80003f05070 */
[----:B------:R-:W-:-:S13]  /*13570*/  ISETP.NE.AND.EX P0, PT, R165, RZ, PT, P0 ;  /* 0x000000ffa500720c */ /* 0x000fda0003f05300 */
[----:B------:R-:W-:Y:S05]  /*13580*/  @!P0 BRA `(.L_x_138) ;  /* 0x00000000002c8947 */ /* 0x000fea0003800000 */
[----:B------:R-:W-:-:S13]  /*13590*/  LOP3.LUT P0, RZ, R22, 0xff, RZ, 0xc0, !PT ;  /* 0x000000ff16ff7812 */ /* 0x000fda000780c0ff */
[----:B------:R-:W-:Y:S05]  /*135a0*/  @!P0 BRA `(.L_x_139) ;  /* 0x0000000000108947 */ /* 0x000fea0003800000 */
[----:B-----5:R-:W-:-:S13]  /*135b0*/  FSETP.NEU.AND P0, PT, R154, RZ, PT ;  /* 0x000000ff9a00720b */ /* 0x020fda0003f0d000 */
[----:B------:R-:W-:Y:S05]  /*135c0*/  @!P0 BREAK B0 ;  /* 0x0000000000008942 */ /* 0x000fea0003800000 */
[----:B------:R-:W-:Y:S05]  /*135d0*/  @P0 BRA `(.L_x_137) ;  /* 0x0000000000240947 */ /* 0x000fea0003800000 */
[----:B------:R-:W-:Y:S05]  /*135e0*/  BRA `(.L_x_10) ;  /* 0x0000003000087947 */ /* 0x000fea0003800000 */
.L_x_139:
[----:B------:R-:W-:-:S04]  /*135f0*/  ISETP.NE.U32.AND P0, PT, RZ, UR6, PT ;  /* 0x00000006ff007c0c */ /* 0x000fc8000bf05070 */
[----:B------:R-:W-:-:S13]  /*13600*/  ISETP.NE.AND.EX P0, PT, RZ, UR7, PT, P0 ;  /* 0x00000007ff007c0c */ /* 0x000fda000bf05300 */
[----:B------:R-:W-:Y:S05]  /*13610*/  @!P0 BREAK B0 ;  /* 0x0000000000008942 */ /* 0x000fea0003800000 */
[----:B------:R-:W-:Y:S05]  /*13620*/  @P0 BRA `(.L_x_137) ;  /* 0x0000000000100947 */ /* 0x000fea0003800000 */
[----:B------:R-:W-:Y:S05]  /*13630*/  BRA `(.L_x_10) ;  /* 0x0000002c00f47947 */ /* 0x000fea0003800000 */
.L_x_138:
[----:B-----5:R-:W-:-:S13]  /*13640*/  FSETP.NEU.AND P0, PT, R154, RZ, PT ;  /* 0x000000ff9a00720b */ /* 0x020fda0003f0d000 */
[----:B------:R-:W-:Y:S05]  /*13650*/  @!P0 BREAK B0 ;  /* 0x0000000000008942 */ /* 0x000fea0003800000 */
[----:B------:R-:W-:Y:S05]  /*13660*/  @!P0 BRA `(.L_x_10) ;  /* 0x0000002c00e88947 */ /* 0x000fea0003800000 */
.L_x_137:
[----:B------:R-:W-:Y:S05]  /*13670*/  BSYNC B0 ;  /* 0x0000000000007941 */ /* 0x000fea0003800000 */
.L_x_136:
[----:B------:R-:W-:-:S04]  /*13680*/  ULOP3.LUT UR4, UR58, 0x1, URZ, 0xfc, !UPT ;  /* 0x000000013a047892 */ /* 0x000fc8000f8efc3f */
[----:B------:R-:W-:-:S06]  /*13690*/  UISETP.NE.AND UP0, UPT, UR4, 0x3, UPT ;  /* 0x000000030400788c */ /* 0x000fcc000bf05270 */
[----:B------:R-:W-:-:S13]  /*136a0*/  PLOP3.LUT P0, PT, PT, PT, UP0, 0x80, 0x0 ;  /* 0x000000000000781c */ /* 0x000fda0003f0f008 */
[----:B------:R-:W-:Y:S05]  /*136b0*/  @!P0 BRA `(.L_x_140) ;  /* 0x0000000000048947 */ /* 0x000fea0003800000 */
[----:B------:R-:W-:Y:S01]  /*136c0*/  BPT.TRAP 0x1 ;  /* 0x000000040000795c */ /* 0x000fe20000300000 */
.L_x_140:
[----:B------:R-:W3:Y:S01]  /*136d0*/  S2UR UR5, SR_CgaCtaId ;  /* 0x00000000000579c3 */ /* 0x000ee20000008800 */
[----:B------:R-:W-:Y:S02]  /*136e0*/  UMOV UR4, 0x400 ;  /* 0x0000040000047882 */ /* 0x000fe40000000000 */
[----:B---3--:R-:W-:-:S04]  /*136f0*/  ULEA UR4, UR5, UR4, 0x18 ;  /* 0x0000000405047291 */ /* 0x008fc8000f8ec03f */
[----:B------:R-:W-:-:S04]  /*13700*/  ULEA UR4, UR36, UR4, 0x3 ;  /* 0x0000000424047291 */ /* 0x000fc8000f8e183f */
[----:B------:R-:W-:-:S04]  /*13710*/  UIADD3 UR4, UR4, 0x60, URZ ;  /* 0x0000006004047890 */ /* 0x000fc8000fffe03f */
[----:B------:R-:W-:-:S09]  /*13720*/  UPRMT UR4, UR5, 0x654, UR4 ;  /* 0x0000065405047896 */ /* 0x000fd20008000004 */
[----:B------:R-:W-:Y:S01]  /*13730*/  SYNCS.ARRIVE.TRANS64.RED.A1T0 RZ, [UR4], RZ ;  /* 0x000000ffffff79a7 */ /* 0x000fe20008100404 */
[----:B------:R-:W-:Y:S05]  /*13740*/  BRA `(.L_x_10) ;  /* 0x0000002c00b07947 */ /* 0x000fea0003800000 */
.L_x_9:
[----:B------:R-:W-:Y:S01]  /*13750*/  ULDC.64 UR4, c[0x0][0x8f8] ;  /* 0x00023e0000047ab9 */ /* 0x000fe20000000a00 */
[----:B------:R-:W-:Y:S01]  /*13760*/  PRMT R3, RZ, 0x7610, R3 ;  /* 0x00007610ff037816 */ /* 0x000fe20000000003 */
[----:B------:R-:W-:Y:S01]  /*13770*/  IMAD.MOV.U32 R7, RZ, RZ, -0x1 ;  /* 0xffffffffff077424 */ /* 0x000fe200078e00ff */
[----:B------:R-:W-:Y:S02]  /*13780*/  ISETP.GE.U32.AND P0, PT, R16, UR4, PT ;  /* 0x0000000410007c0c */ /* 0x000fe4000bf06070 */
[----:B------:R-:W-:Y:S02]  /*13790*/  MOV R9, 0xffffffff ;  /* 0xffffffff00097802 */ /* 0x000fe40000000f00 */
[----:B------:R-:W-:Y:S02]  /*137a0*/  ISETP.GE.U32.AND.EX P0, PT, R17, UR5, PT, P0 ;  /* 0x0000000511007c0c */ /* 0x000fe4000bf06100 */
[----:B------:R-:W-:-:S11]  /*137b0*/  MOV R6, 0xffffffff ;  /* 0xffffffff00067802 */ /* 0x000fd60000000f00 */
[----:B------:R-:W-:Y:S05]  /*137c0*/  @P0 BRA `(.L_x_141) ;  /* 0x00000004005c0947 */ /* 0x000fea0003800000 */
[----:B------:R-:W1:Y:S01]  /*137d0*/  LDC.64 R12, c[0x0][0x8d0] ;  /* 0x00023400ff0c7b82 */ /* 0x000e620000000a00 */
[----:B------:R-:W-:Y:S01]  /*137e0*/  MOV R10, R16 ;  /* 0x00000010000a7202 */ /* 0x000fe20000000f00 */
[----:B------:R-:W-:-:S06]  /*137f0*/  IMAD.MOV.U32 R11, RZ, RZ, R17 ;  /* 0x000000ffff0b7224 */ /* 0x000fcc00078e0011 */
[----:B------:R-:W2:Y:S08]  /*13800*/  LDC R14, c[0x0][0x8d8] ;  /* 0x00023600ff0e7b82 */ /* 0x000eb00000000800 */
[----:B------:R-:W3:Y:S01]  /*13810*/  LDC.64 R20, c[0x0][0x8c8] ;  /* 0x00023200ff147b82 */ /* 0x000ee20000000a00 */
[----:B-1----:R-:W-:-:S04]  /*13820*/  ISETP.NE.U32.AND P0, PT, R12, RZ, PT ;  /* 0x000000ff0c00720c */ /* 0x002fc80003f05070 */
[----:B------:R-:W-:-:S13]  /*13830*/  ISETP.NE.AND.EX P0, PT, R13, RZ, PT, P0 ;  /* 0x000000ff0d00720c */ /* 0x000fda0003f05300 */
[----:B--23--:R-:W-:Y:S05]  /*13840*/  @!P0 BRA `(.L_x_142) ;  /* 0x0000000000288947 */ /* 0x00cfea0003800000 */
[----:B------:R-:W1:Y:S02]  /*13850*/  LDC R3, c[0x0][0x8dc] ;  /* 0x00023700ff037b82 */ /* 0x000e640000000800 */
[----:B-1----:R-:W-:-:S04]  /*13860*/  IADD3 R3, P0, R16, R3, RZ ;  /* 0x0000000310037210 */ /* 0x002fc80007f1e0ff */
[----:B------:R-:W-:-:S05]  /*13870*/  IADD3.X R15, RZ, R17, RZ, P0, !PT ;  /* 0x00000011ff0f7210 */ /* 0x000fca00007fe4ff */
[----:B------:R-:W-:-:S04]  /*13880*/  IMAD.WIDE.U32 R6, R15, R12, RZ ;  /* 0x0000000c0f067225 */ /* 0x000fc800078e00ff */
[----:B------:R-:W-:-:S04]  /*13890*/  IMAD.WIDE.U32 R8, P0, R3, R13, R6 ;  /* 0x0000000d03087225 */ /* 0x000fc80007800006 */
[----:B------:R-:W-:Y:S01]  /*138a0*/  IMAD.WIDE.U32 R6, R3, R12, RZ ;  /* 0x0000000c03067225 */ /* 0x000fe200078e00ff */
[----:B------:R-:W-:-:S03]  /*138b0*/  IADD3.X R11, RZ, RZ, RZ, P0, !PT ;  /* 0x000000ffff0b7210 */ /* 0x000fc600007fe4ff */
[----:B------:R-:W-:Y:S01]  /*138c0*/  IMAD.MOV.U32 R10, RZ, RZ, R9 ;  /* 0x000000ffff0a7224 */ /* 0x000fe200078e0009 */
[----:B------:R-:W-:-:S05]  /*138d0*/  IADD3 RZ, P0, R7, R8, RZ ;  /* 0x0000000807ff7210 */ /* 0x000fca0007f1e0ff */
[----:B------:R-:W-:-:S08]  /*138e0*/  IMAD.WIDE.U32.X R10, R15, R13, R10, P0 ;  /* 0x0000000d0f0a7225 */ /* 0x000fd000000e040a */
.L_x_142:
[-CC-:B------:R-:W-:Y:S01]  /*138f0*/  SHF.R.U64 R12, R10, R14.reuse, R11.reuse ;  /* 0x0000000e0a0c7219 */ /* 0x180fe2000000120b */
[----:B------:R-:W1:Y:S01]  /*13900*/  LDC R22, c[0x0][0x8c0] ;  /* 0x00023000ff167b82 */ /* 0x000e620000000800 */
[----:B------:R-:W-:Y:S01]  /*13910*/  SHF.R.U32.HI R3, RZ, R14, R11 ;  /* 0x0000000eff037219 */ /* 0x000fe2000001160b */
[----:B------:R-:W-:Y:S01]  /*13920*/  ULDC UR4, c[0x0][0x150] ;  /* 0x0000540000047ab9 */ /* 0x000fe20000000800 */
[----:B------:R-:W-:Y:S02]  /*13930*/  IADD3 R5, P0, RZ, -R12, RZ ;  /* 0x8000000cff057210 */ /* 0x000fe40007f1e0ff */
[----:B------:R-:W-:Y:S02]  /*13940*/  I2FP.F32.U32 R6, R4 ;  /* 0x0000000400067245 */ /* 0x000fe40000201000 */
[----:B------:R-:W-:Y:S01]  /*13950*/  IADD3.X R3, RZ, ~R3, RZ, P0, !PT ;  /* 0x80000003ff037210 */ /* 0x000fe200007fe4ff */
[----:B------:R-:W2:Y:S02]  /*13960*/  LDC.64 R24, c[0x0][0x8e8] ;  /* 0x00023a00ff187b82 */ /* 0x000ea40000000a00 */
[----:B------:R-:W-:Y:S01]  /*13970*/  FMUL R9, R6, UR4 ;  /* 0x0000000406097c20 */ /* 0x000fe20008400000 */
[----:B------:R-:W-:Y:S01]  /*13980*/  IMAD.WIDE.U32 R6, R5, R20, R16 ;  /* 0x0000001405067225 */ /* 0x000fe200078e0010 */
[----:B------:R-:W-:-:S03]  /*13990*/  ULDC UR4, c[0x0][0x154] ;  /* 0x0000550000047ab9 */ /* 0x000fc60000000800 */
[----:B------:R-:W-:Y:S01]  /*139a0*/  IMAD R8, R3, R20, RZ ;  /* 0x0000001403087224 */ /* 0x000fe200078e02ff */
[----:B------:R-:W3:Y:S01]  /*139b0*/  LDC R11, c[0x0][0x144] ;  /* 0x00005100ff0b7b82 */ /* 0x000ee20000000800 */
[----:B------:R-:W4:Y:S02]  /*139c0*/  F2I.U32.TRUNC.NTZ R9, R9 ;  /* 0x0000000900097305 */ /* 0x000f24000020f000 */
[----:B------:R-:W-:-:S05]  /*139d0*/  IMAD R3, R5, R21, R8 ;  /* 0x0000001505037224 */ /* 0x000fca00078e0208 */
[----:B------:R-:W5:Y:S01]  /*139e0*/  LDC R20, c[0x0][0x8b0] ;  /* 0x00022c00ff147b82 */ /* 0x000f620000000800 */
[----:B------:R-:W-:Y:S02]  /*139f0*/  IADD3 R3, R7, R3, RZ ;  /* 0x0000000307037210 */ /* 0x000fe40007ffe0ff */
[----:B------:R-:W-:Y:S02]  /*13a00*/  MOV R7, 0x1 ;  /* 0x0000000100077802 */ /* 0x000fe40000000f00 */
[----:B-1----:R-:W-:Y:S02]  /*13a10*/  SHF.R.U64 R10, R6, R22, R3 ;  /* 0x00000016060a7219 */ /* 0x002fe40000001203 */
[----:B------:R-:W-:Y:S01]  /*13a20*/  I2FP.F32.U32 R6, R0 ;  /* 0x0000000000067245 */ /* 0x000fe20000201000 */
[----:B------:R-:W1:Y:S01]  /*13a30*/  LDC R8, c[0x0][0x900] ;  /* 0x00024000ff087b82 */ /* 0x000e620000000800 */
[----:B--2---:R-:W-:Y:S01]  /*13a40*/  ISETP.NE.U32.AND P0, PT, R24, RZ, PT ;  /* 0x000000ff1800720c */ /* 0x004fe20003f05070 */
[----:B----4-:R-:W-:Y:S01]  /*13a50*/  IMAD.MOV R5, RZ, RZ, -R9 ;  /* 0x000000ffff057224 */ /* 0x010fe200078e0a09 */
[----:B------:R-:W-:Y:S01]  /*13a60*/  SHF.R.U32.HI R3, RZ, R22, R3 ;  /* 0x00000016ff037219 */ /* 0x000fe20000011603 */
[----:B------:R-:W-:Y:S01]  /*13a70*/  FMUL R6, R6, UR4 ;  /* 0x0000000406067c20 */ /* 0x000fe20008400000 */
[----:B------:R-:W-:-:S03]  /*13a80*/  ISETP.NE.AND.EX P0, PT, R25, RZ, PT, P0 ;  /* 0x000000ff1900720c */ /* 0x000fc60003f05300 */
[----:B------:R-:W2:Y:S01]  /*13a90*/  LDC R15, c[0x0][0x148] ;  /* 0x00005200ff0f7b82 */ /* 0x000ea20000000800 */
[----:B------:R4:W1:Y:S01]  /*13aa0*/  F2I.U32.TRUNC.NTZ R13, R6 ;  /* 0x00000006000d7305 */ /* 0x000862000020f000 */
[----:B---3--:R-:W-:Y:S01]  /*13ab0*/  IMAD R22, R11, R5, R4 ;  /* 0x000000050b167224 */ /* 0x008fe200078e0204 */
[----:B------:R-:W-:-:S05]  /*13ac0*/  MOV R5, 0xffffffff ;  /* 0xffffffff00057802 */ /* 0x000fca0000000f00 */
[----:B------:R-:W3:Y:S01]  /*13ad0*/  LDC R19, c[0x0][0x8a8] ;  /* 0x00022a00ff137b82 */ /* 0x000ee20000000800 */
[-CC-:B-----5:R-:W-:Y:S02]  /*13ae0*/  SHF.R.U64 R14, R10, R20.reuse, R3.reuse ;  /* 0x000000140a0e7219 */ /* 0x1a0fe40000001203 */
[----:B------:R-:W-:-:S05]  /*13af0*/  SHF.R.U32.HI R3, RZ, R20, R3 ;  /* 0x00000014ff037219 */ /* 0x000fca0000011603 */
[----:B------:R-:W2:Y:S01]  /*13b00*/  LDC R21, c[0x0][0x8f0] ;  /* 0x00023c00ff157b82 */ /* 0x000ea20000000800 */
[-C--:B-1----:R-:W-:Y:S02]  /*13b10*/  SHF.L.U32 R4, R5, R8.reuse, RZ ;  /* 0x0000000805047219 */ /* 0x082fe400000006ff */
[--C-:B------:R-:W-:Y:S02]  /*13b20*/  SHF.R.U64 R20, R14, R8, R3.reuse ;  /* 0x000000080e147219 */ /* 0x100fe40000001203 */
        /* <DEDUP_REMOVED lines=17> */
.L_x_143:
[----:B------:R-:W-:Y:S02]  /*13c40*/  ISETP.NE.AND P0, PT, R2, 0x1, PT ;  /* 0x000000010200780c */ /* 0x000fe40003f05270 */
[----:B--2---:R-:W-:Y:S02]  /*13c50*/  SHF.R.U64 R4, R4, R21, R5 ;  /* 0x0000001504047219 */ /* 0x004fe40000001205 */
[----:B------:R-:W-:Y:S02]  /*13c60*/  IADD3 R13, -R13, RZ, RZ ;  /* 0x000000ff0d0d7210 */ /* 0x000fe40007ffe1ff */
[----:B------:R-:W-:Y:S01]  /*13c70*/  LOP3.LUT R3, R14, R27, RZ, 0xc0, !PT ;  /* 0x0000001b0e037212 */ /* 0x000fe200078ec0ff */
[----:B------:R-:W-:Y:S01]  /*13c80*/  IMAD.MOV R5, RZ, RZ, -R4 ;  /* 0x000000ffff057224 */ /* 0x000fe200078e0a04 */
[----:B---3--:R-:W-:Y:S02]  /*13c90*/  IADD3 R7, R19, -0x1, RZ ;  /* 0xffffffff13077810 */ /* 0x008fe40007ffe0ff */
[----:B------:R-:W-:Y:S01]  /*13ca0*/  MOV R6, R12 ;  /* 0x0000000c00067202 */ /* 0x000fe20000000f00 */
[----:B------:R-:W-:Y:S01]  /*13cb0*/  IMAD R3, R26, R4, R3 ;  /* 0x000000041a037224 */ /* 0x000fe200078e0203 */
[----:B------:R-:W-:Y:S01]  /*13cc0*/  LOP3.LUT R7, R10, R7, RZ, 0xc0, !PT ;  /* 0x000000070a077212 */ /* 0x000fe200078ec0ff */
[----:B------:R-:W-:-:S02]  /*13cd0*/  @P0 IMAD R22, R15, R13, R0 ;  /* 0x0000000d0f160224 */ /* 0x000fc400078e0200 */
[----:B-1----:R-:W-:Y:S02]  /*13ce0*/  IMAD R0, R5, R23, R20 ;  /* 0x0000001705007224 */ /* 0x002fe400078e0214 */
[----:B------:R-:W-:Y:S01]  /*13cf0*/  IMAD R9, R3, R28, R22 ;  /* 0x0000001c03097224 */ /* 0x000fe200078e0216 */
[----:B------:R-:W-:Y:S01]  /*13d00*/  MOV R3, 0x1 ;  /* 0x0000000100037802 */ /* 0x000fe20000000f00 */
[----:B------:R-:W-:-:S05]  /*13d10*/  IMAD R0, R0, R19, R7 ;  /* 0x0000001300007224 */ /* 0x000fca00078e0207 */
[----:B------:R-:W-:Y:S02]  /*13d20*/  SEL R7, R0, R9, !P0 ;  /* 0x0000000900077207 */ /* 0x000fe40004000000 */
[----:B------:R-:W-:-:S07]  /*13d30*/  SEL R9, R9, R0, !P0 ;  /* 0x0000000009097207 */ /* 0x000fce0004000000 */
.L_x_141:
[----:B------:R-:W-:-:S08]  /*13d40*/  NOP ;  /* 0x0000000000007918 */ /* 0x000fd00000000000 */
[----:B------:R-:W1:-:S00]  /*13d50*/  USETMAXREG.DEALLOC.CTAPOOL 0x28 ;  /* 0x00000028000079c8 */ /* 0x000e4000080e0500 */
[----:B------:R-:W-:-:S06]  /*13d60*/  UISETP.NE.AND UP0, UPT, UR55, 0x1, UPT ;  /* 0x000000013700788c */ /* 0x000fcc000bf05270 */
[----:B------:R-:W-:-:S13]  /*13d70*/  PLOP3.LUT P0, PT, PT, PT, UP0, 0x80, 0x0 ;  /* 0x000000000000781c */ /* 0x000fda0003f0f008 */
[----:B-1----:R-:W-:Y:S05]  /*13d80*/  @!P0 BRA `(.L_x_10) ;  /* 0x0000002800208947 */ /* 0x002fea0003800000 */
[----:B------:R-:W-:-:S06]  /*13d90*/  UISETP.NE.AND UP0, UPT, UR55, URZ, UPT ;  /* 0x0000003f3700728c */ /* 0x000fcc000bf05270 */
[----:B------:R-:W-:-:S13]  /*13da0*/  PLOP3.LUT P0, PT, PT, PT, UP0, 0x80, 0x0 ;  /* 0x000000000000781c */ /* 0x000fda0003f0f008 */
[----:B------:R-:W-:Y:S05]  /*13db0*/  @!P0 BRA `(.L_x_144) ;  /* 0x00000018002c8947 */ /* 0x000fea0003800000 */
[----:B------:R-:W-:-:S04]  /*13dc0*/  UISETP.NE.AND UP0, UPT, UR59, URZ, UPT ;  /* 0x0000003f3b00728c */ /* 0x000fc8000bf05270 */
[----:B------:R-:W-:-:S06]  /*13dd0*/  UISETP.NE.OR UP0, UPT, UR55, 0x2, UP0 ;  /* 0x000000023700788c */ /* 0x000fcc0008705670 */
[----:B------:R-:W-:-:S13]  /*13de0*/  PLOP3.LUT P0, PT, PT, PT, UP0, 0x80, 0x0 ;  /* 0x000000000000781c */ /* 0x000fda0003f0f008 */
[----:B------:R-:W-:Y:S05]  /*13df0*/  @P0 BRA `(.L_x_10) ;  /* 0x0000002800040947 */ /* 0x000fea0003800000 */
[----:B------:R-:W-:-:S13]  /*13e00*/  LOP3.LUT P2, RZ, R3, 0xff, RZ, 0xc0, !PT ;  /* 0x000000ff03ff7812 */ /* 0x000fda000784c0ff */
[----:B------:R-:W-:Y:S05]  /*13e10*/  @!P2 BRA `(.L_x_145) ;  /* 0x000000000018a947 */ /* 0x000fea0003800000 */
[----:B------:R-:W-:Y:S01]  /*13e20*/  UMOV UR4, 0x400 ;  /* 0x0000040000047882 */ /* 0x000fe20000000000 */
[----:B------:R-:W-:Y:S01]  /*13e30*/  IMAD.MOV.U32 R0, RZ, RZ, RZ ;  /* 0x000000ffff007224 */ /* 0x000fe200078e00ff */
[----:B------:R-:W-:-:S04]  /*13e40*/  ULEA UR4, UR38, UR4, 0x18 ;  /* 0x0000000426047291 */ /* 0x000fc8000f8ec03f */
[----:B------:R-:W-:-:S05]  /*13e50*/  SHF.L.U32 R0, R0, 0x1f, RZ ;  /* 0x0000001f00007819 */ /* 0x000fca00000006ff */
[----:B------:R-:W1:Y:S02]  /*13e60*/  SYNCS.PHASECHK.TRANS64.TRYWAIT P0, [UR4+0x88], R0 ;  /* 0x00008800ff0075a7 */ /* 0x000e640008000144 */
[----:B-1----:R-:W-:Y:S05]  /*13e70*/  @!P0 BRA `(.L_x_146) ;  /* 0x0000002800bc8947 */ /* 0x002fea0003800000 */
.L_x_145:
[----:B------:R-:W-:Y:S01]  /*13e80*/  PRMT R12, RZ, 0x7610, R12 ;  /* 0x00007610ff0c7816 */ /* 0x000fe2000000000c */
[----:B------:R-:W-:Y:S06]  /*13e90*/  @P1 BRA `(.L_x_147) ;  /* 0x0000000000301947 */ /* 0x000fec0003800000 */
[----:B------:R-:W-:Y:S02]  /*13ea0*/  ULDC.64 UR4, c[0x0][0x588] ;  /* 0x0001620000047ab9 */ /* 0x000fe40000000a00 */
[----:B------:R-:W-:-:S04]  /*13eb0*/  ISETP.NE.U32.AND P0, PT, RZ, UR4, PT ;  /* 0x00000004ff007c0c */ /* 0x000fc8000bf05070 */
[----:B------:R-:W-:-:S13]  /*13ec0*/  ISETP.NE.AND.EX P0, PT, RZ, UR5, PT, P0 ;  /* 0x00000005ff007c0c */ /* 0x000fda000bf05300 */
[----:B------:R-:W-:Y:S05]  /*13ed0*/  @!P0 BRA `(.L_x_148) ;  /* 0x0000000000188947 */ /* 0x000fea0003800000 */
[----:B------:R-:W-:Y:S02]  /*13ee0*/  ULDC.64 UR4, c[0x0][0x588] ;  /* 0x0001620000047ab9 */ /* 0x000fe40000000a00 */
[----:B------:R-:W-:Y:S02]  /*13ef0*/  MOV R4, UR4 ;  /* 0x0000000400047c02 */ /* 0x000fe40008000f00 */
[----:B------:R-:W-:-:S05]  /*13f00*/  MOV R5, UR5 ;  /* 0x0000000500057c02 */ /* 0x000fca0008000f00 */
[----:B------:R2:W5:Y:S01]  /*13f10*/  LDG.E R11, desc[UR56][R4.64] ;  /* 0x00000038040b7981 */ /* 0x000562000c1e1900 */
[----:B------:R-:W-:Y:S01]  /*13f20*/  IMAD.MOV.U32 R12, RZ, RZ, 0x1 ;  /* 0x00000001ff0c7424 */ /* 0x000fe200078e00ff */
[----:B------:R-:W-:Y:S06]  /*13f30*/  BRA `(.L_x_147) ;  /* 0x0000000000087947 */ /* 0x000fec0003800000 */
.L_x_148:
[----:B------:R-:W3:Y:S01]  /*13f40*/  LDC R11, c[0x0][0x580] ;  /* 0x00016000ff0b7b82 */ /* 0x000ee20000000800 */
[----:B------:R-:W-:-:S07]  /*13f50*/  MOV R12, 0x1 ;  /* 0x00000001000c7802 */ /* 0x000fce0000000f00 */
.L_x_147:
[----:B------:R-:W-:Y:S05]  /*13f60*/  @!P2 BRA `(.L_x_149) ;  /* 0x000000140044a947 */ /* 0x000fea0003800000 */
[----:B------:R-:W4:Y:S01]  /*13f70*/  LDC R10, c[0x0][0x900] ;  /* 0x00024000ff0a7b82 */ /* 0x000f220000000800 */
[----:B--2---:R-:W-:Y:S01]  /*13f80*/  MOV R5, 0xffffffff ;  /* 0xffffffff00057802 */ /* 0x004fe20000000f00 */
[----:B------:R-:W-:Y:S01]  /*13f90*/  IMAD.MOV.U32 R13, RZ, RZ, 0x1 ;  /* 0x00000001ff0d7424 */ /* 0x000fe200078e00ff */
[----:B------:R-:W-:Y:S01]  /*13fa0*/  ULOP3.LUT UR13, UR58, 0x2, URZ, 0xfc, !UPT ;  /* 0x000000023a0d7892 */ /* 0x000fe2000f8efc3f */
[----:B------:R-:W-:Y:S01]  /*13fb0*/  ULDC.64 UR4, c[0x0][0x198] ;  /* 0x0000660000047ab9 */ /* 0x000fe20000000a00 */
[----:B------:R-:W-:Y:S01]  /*13fc0*/  ULDC.64 UR22, c[0x0][0x588] ;  /* 0x0001620000167ab9 */ /* 0x000fe20000000a00 */
[----:B------:R-:W-:Y:S02]  /*13fd0*/  ULDC.64 UR6, c[0x0][0x8f8] ;  /* 0x00023e0000067ab9 */ /* 0x000fe40000000a00 */
[----:B-1----:R-:W1:Y:S01]  /*13fe0*/  LDC R3, c[0x0][0x8a8] ;  /* 0x00022a00ff037b82 */ /* 0x002e620000000800 */
[----:B------:R-:W-:Y:S01]  /*13ff0*/  ULDC.64 UR14, c[0x0][0x590] ;  /* 0x00016400000e7ab9 */ /* 0x000fe20000000a00 */
[----:B----4-:R-:W-:-:S02]  /*14000*/  SHF.L.U32 R0, R5, R10, RZ ;  /* 0x0000000a05007219 */ /* 0x010fc400000006ff */
[----:B------:R-:W-:Y:S02]  /*14010*/  SHF.L.U32 R10, R13, R10, RZ ;  /* 0x0000000a0d0a7219 */ /* 0x000fe400000006ff */
[----:B------:R-:W-:Y:S02]  /*14020*/  LOP3.LUT R0, RZ, R0, RZ, 0x33, !PT ;  /* 0x00000000ff007212 */ /* 0x000fe400078e33ff */
[----:B-1----:R-:W-:-:S07]  /*14030*/  IADD3 R3, R3, -0x1, RZ ;  /* 0xffffffff03037810 */ /* 0x002fce0007ffe0ff */
.L_x_205:
[----:B------:R-:W-:Y:S02]  /*14040*/  ISETP.NE.U32.AND P0, PT, RZ, UR14, PT ;  /* 0x0000000eff007c0c */ /* 0x000fe4000bf05070 */
[----:B------:R-:W-:Y:S02]  /*14050*/  R2UR UR19, R9 ;  /* 0x00000000091372ca */ /* 0x000fe400000e0000 */
[----:B------:R-:W-:Y:S02]  /*14060*/  R2UR UR18, R7 ;  /* 0x00000000071272ca */ /* 0x000fe400000e0000 */
[----:B------:R-:W-:-:S09]  /*14070*/  ISETP.NE.AND.EX P0, PT, RZ, UR15, PT, P0 ;  /* 0x0000000fff007c0c */ /* 0x000fd2000bf05300 */
[----:B------:R-:W-:Y:S02]  /*14080*/  USHF.L.U32 UR19, UR19, 0x8, URZ ;  /* 0x0000000813137899 */ /* 0x000fe4000800063f */
[----:B------:R-:W-:Y:S02]  /*14090*/  USHF.L.U32 UR18, UR18, 0x7, URZ ;  /* 0x0000000712127899 */ /* 0x000fe4000800063f */
[----:B--234-:R-:W-:Y:S10]  /*140a0*/  @!P0 BRA `(.L_x_150) ;  /* 0x00000000002c8947 */ /* 0x01cff40003800000 */
[----:B------:R-:W-:-:S04]  /*140b0*/  ISETP.NE.U32.AND P1, PT, RZ, UR22, PT ;  /* 0x00000016ff007c0c */ /* 0x000fc8000bf25070 */
[----:B------:R-:W-:-:S13]  /*140c0*/  ISETP.NE.AND.EX P1, PT, RZ, UR23, PT, P1 ;  /* 0x00000017ff007c0c */ /* 0x000fda000bf25310 */
[----:B------:R-:W-:Y:S05]  /*140d0*/  @!P1 BRA `(.L_x_151) ;  /* 0x0000000000189947 */ /* 0x000fea0003800000 */
[----:B------:R-:W1:Y:S01]  /*140e0*/  LDC.64 R4, c[0x0][0x588] ;  /* 0x00016200ff047b82 */ /* 0x000e620000000a00 */
[----:B------:R-:W-:-:S04]  /*140f0*/  IMAD R7, R6, UR14, RZ ;  /* 0x0000000e06077c24 */ /* 0x000fc8000f8e02ff */
[----:B-1----:R-:W-:-:S05]  /*14100*/  IMAD.WIDE R4, R7, 0x4, R4 ;  /* 0x0000000407047825 */ /* 0x002fca00078e0204 */
[----:B---3-5:R1:W5:Y:S01]  /*14110*/  LDG.E R11, desc[UR56][R4.64] ;  /* 0x00000038040b7981 */ /* 0x028362000c1e1900 */
[----:B------:R-:W-:Y:S01]  /*14120*/  MOV R12, 0x1 ;  /* 0x00000001000c7802 */ /* 0x000fe20000000f00 */
[----:B------:R-:W-:Y:S06]  /*14130*/  BRA `(.L_x_150) ;  /* 0x0000000000087947 */ /* 0x000fec0003800000 */
.L_x_151:
[----:B---3-5:R-:W2:Y:S01]  /*14140*/  LDC R11, c[0x0][0x580] ;  /* 0x00016000ff0b7b82 */ /* 0x028ea20000000800 */
[----:B------:R-:W-:-:S07]  /*14150*/  IMAD.MOV.U32 R12, RZ, RZ, 0x1 ;  /* 0x00000001ff0c7424 */ /* 0x000fce00078e00ff */
.L_x_150:
[----:B------:R-:W-:Y:S05]  /*14160*/  @!P0 BRA `(.L_x_152) ;  /* 0x00000000001c8947 */ /* 0x000fea0003800000 */
[----:B------:R-:W-:-:S13]  /*14170*/  LOP3.LUT P2, RZ, R12, 0xff, RZ, 0xc0, !PT ;  /* 0x000000ff0cff7812 */ /* 0x000fda000784c0ff */
[----:B-1----:R-:W1:Y:S02]  /*14180*/  @!P2 LDC.64 R4, c[0x0][0x588] ;  /* 0x00016200ff04ab82 */ /* 0x002e640000000a00 */
[----:B-1----:R-:W-:-:S04]  /*14190*/  @!P2 ISETP.NE.U32.AND P0, PT, R4, RZ, PT ;  /* 0x000000ff0400a20c */ /* 0x002fc80003f05070 */
[----:B------:R-:W-:Y:S02]  /*141a0*/  @!P2 ISETP.NE.AND.EX P1, PT, R5, RZ, PT, P0 ;  /* 0x000000ff0500a20c */ /* 0x000fe40003f25300 */
[----:B--23-5:R-:W-:Y:S02]  /*141b0*/  @P2 FSETP.EQ.AND P0, PT, R11, RZ, PT ;  /* 0x000000ff0b00220b */ /* 0x02cfe40003f02000 */
[----:B------:R-:W-:Y:S01]  /*141c0*/  @!P2 PLOP3.LUT P0, PT, P1, PT, PT, 0x8, 0x0 ;  /* 0x000000000000a81c */ /* 0x000fe20000f0e170 */
[----:B------:R-:W-:-:S12]  /*141d0*/  BRA `(.L_x_153) ;  /* 0x0000000000047947 */ /* 0x000fd80003800000 */
.L_x_152:
[----:B--23-5:R-:W-:-:S13]  /*141e0*/  FSETP.EQ.AND P0, PT, R11, RZ, PT ;  /* 0x000000ff0b00720b */ /* 0x02cfda0003f02000 */
.L_x_153:
[----:B------:R-:W-:Y:S01]  /*141f0*/  UISETP.NE.AND UP0, UPT, UR13, 0x3, UPT ;  /* 0x000000030d00788c */ /* 0x000fe2000bf05270 */
[----:B------:R-:W-:-:S04]  /*14200*/  ELECT P1, URZ, PT ;  /* 0x00000000003f782f */ /* 0x000fc80003820000 */
[----:B------:R-:W-:Y:S02]  /*14210*/  PLOP3.LUT P0, PT, P1, P0, PT, 0x20, 0x0 ;  /* 0x000000000000781c */ /* 0x000fe40000f00470 */
[----:B------:R-:W-:-:S13]  /*14220*/  PLOP3.LUT P1, PT, PT, PT, UP0, 0x80, 0x0 ;  /* 0x000000000000781c */ /* 0x000fda0003f2f008 */
[----:B------:R-:W-:Y:S05]  /*14230*/  @!P1 BRA `(.L_x_154) ;  /* 0x0000000000049947 */ /* 0x000fea0003800000 */
[----:B------:R-:W-:Y:S01]  /*14240*/  BPT.TRAP 0x1 ;  /* 0x000000040000795c */ /* 0x000fe20000300000 */
.L_x_154:
[----:B------:R-:W2:Y:S01]  /*14250*/  S2UR UR38, SR_CgaCtaId ;  /* 0x00000000002679c3 */ /* 0x000ea20000008800 */
[----:B------:R-:W-:Y:S01]  /*14260*/  UMOV UR21, 0x400 ;  /* 0x0000040000157882 */ /* 0x000fe20000000000 */
[----:B-1----:R-:W-:-:S04]  /*14270*/  MOV R4, 0x1 ;  /* 0x0000000100047802 */ /* 0x002fc80000000f00 */
[----:B------:R-:W-:Y:S01]  /*14280*/  SHF.L.U32 R4, R4, 0x1f, RZ ;  /* 0x0000001f04047819 */ /* 0x000fe200000006ff */
[----:B--2---:R-:W-:-:S09]  /*14290*/  ULEA UR21, UR38, UR21, 0x18 ;  /* 0x0000001526157291 */ /* 0x004fd2000f8ec03f */
[----:B------:R-:W1:Y:S02]  /*142a0*/  SYNCS.PHASECHK.TRANS64.TRYWAIT P2, [UR21+0x60], R4 ;  /* 0x00006004ff0075a7 */ /* 0x000e640008040155 */
[----:B-1----:R-:W-:Y:S05]  /*142b0*/  @!P2 BRA `(.L_x_155) ;  /* 0x0000002400c4a947 */ /* 0x002fea0003800000 */
.L_x_241:
[----:B------:R-:W-:Y:S04]  /*142c0*/  BSSY B0, `(.L_x_156) ;  /* 0x000000e000007945 */ /* 0x000fe80003800000 */
[----:B------:R-:W-:Y:S05]  /*142d0*/  @!P0 BRA `(.L_x_157) ;  /* 0x0000000000308947 */ /* 0x000fea0003800000 */
[----:B------:R-:W-:Y:S01]  /*142e0*/  R2UR UR20, R6 ;  /* 0x00000000061472ca */ /* 0x000fe200000e0000 */
[----:B------:R-:W-:Y:S02]  /*142f0*/  UIADD3 UR8, UP0, UR4, 0x3f0, URZ ;  /* 0x000003f004087890 */ /* 0x000fe4000ff1e03f */
[----:B------:R-:W-:Y:S02]  /*14300*/  UIADD3 UR16, UR21, 0x200, URZ ;  /* 0x0000020015107890 */ /* 0x000fe4000fffe03f */
[----:B------:R-:W-:Y:S02]  /*14310*/  UIADD3 UR17, UR21, 0x40, URZ ;  /* 0x0000004015117890 */ /* 0x000fe4000fffe03f */
[----:B------:R-:W-:Y:S01]  /*14320*/  UIADD3.X UR9, URZ, UR5, URZ, UP0, !UPT ;  /* 0x000000053f097290 */ /* 0x000fe200087fe43f */
[----:B------:R-:W-:Y:S01]  /*14330*/  UMOV UR10, 0x0 ;  /* 0x00000000000a7882 */ /* 0x000fe20000000000 */
[----:B------:R-:W-:-:S07]  /*14340*/  UMOV UR11, 0x10000000 ;  /* 0x10000000000b7882 */ /* 0x000fce0000000000 */
[----:B------:R2:W-:Y:S02]  /*14350*/  UTMALDG.3D [UR16], [UR8], desc[UR10] ;  /* 0x00000a10080075b4 */ /* 0x0005e40008011000 */
[----:B--2---:R-:W-:Y:S05]  /*14360*/  @!P1 BRA `(.L_x_158) ;  /* 0x0000000000049947 */ /* 0x004fea0003800000 */
[----:B------:R-:W-:Y:S01]  /*14370*/  BPT.TRAP 0x1 ;  /* 0x000000040000795c */ /* 0x000fe20000300000 */
.L_x_158:
[----:B-1----:R-:W1:Y:S02]  /*14380*/  LDC R5, c[0x0][0x800] ;  /* 0x00020000ff057b82 */ /* 0x002e640000000800 */
[----:B-1----:R2:W-:Y:S02]  /*14390*/  SYNCS.ARRIVE.TRANS64.RED.A0TR RZ, [UR21+0x40], R5 ;  /* 0x00004005ffff79a7 */ /* 0x0025e40008300415 */
.L_x_157:
[----:B------:R-:W-:Y:S05]  /*143a0*/  BSYNC B0 ;  /* 0x0000000000007941 */ /* 0x000fea0003800000 */
.L_x_156:
[----:B------:R-:W-:Y:S05]  /*143b0*/  @!P1 BRA `(.L_x_159) ;  /* 0x0000000000049947 */ /* 0x000fea0003800000 */
[----:B------:R-:W-:Y:S01]  /*143c0*/  BPT.TRAP 0x1 ;  /* 0x000000040000795c */ /* 0x000fe20000300000 */
.L_x_159:
[----:B------:R-:W-:-:S04]  /*143d0*/  UIADD3 UR33, UR21, 0x40, URZ ;  /* 0x0000004015217890 */ /* 0x000fc8000fffe03f */
[----:B------:R-:W-:-:S09]  /*143e0*/  UPRMT UR16, UR38, 0x654, UR33 ;  /* 0x0000065426107896 */ /* 0x000fd20008000021 */
[----:B------:R-:W-:Y:S01]  /*143f0*/  SYNCS.ARRIVE.TRANS64.RED.A1T0 RZ, [UR16], RZ ;  /* 0x000000ffffff79a7 */ /* 0x000fe20008100410 */
[----:B------:R-:W-:Y:S05]  /*14400*/  @!P1 BRA `(.L_x_160) ;  /* 0x0000000000049947 */ /* 0x000fea0003800000 */
[----:B------:R-:W-:Y:S01]  /*14410*/  BPT.TRAP 0x1 ;  /* 0x000000040000795c */ /* 0x000fe20000300000 */
.L_x_160:
[----:B------:R-:W3:Y:S02]  /*14420*/  SYNCS.PHASECHK.TRANS64.TRYWAIT P2, [UR21+0x68], R4 ;  /* 0x00006804ff0075a7 */ /* 0x000ee40008040155 */
[----:B---3--:R-:W-:Y:S05]  /*14430*/  @!P2 BRA `(.L_x_161) ;  /* 0x00000024007ca947 */ /* 0x008fea0003800000 */
.L_x_242:
[----:B------:R-:W-:Y:S04]  /*14440*/  BSSY B0, `(.L_x_162) ;  /* 0x0000010000007945 */ /* 0x000fe80003800000 */
[----:B------:R-:W-:Y:S05]  /*14450*/  @!P0 BRA `(.L_x_163) ;  /* 0x0000000000388947 */ /* 0x000fea0003800000 */
[----:B------:R-:W-:Y:S01]  /*14460*/  UIADD3 UR24, UP0, UR4, 0x3f0, URZ ;  /* 0x000003f004187890 */ /* 0x000fe2000ff1e03f */
[----:B------:R-:W-:Y:S01]  /*14470*/  R2UR UR12, R6 ;  /* 0x00000000060c72ca */ /* 0x000fe200000e0000 */
[----:B------:R-:W-:Y:S02]  /*14480*/  UIADD3 UR11, UR19, 0x80, URZ ;  /* 0x00000080130b7890 */ /* 0x000fe4000fffe03f */
[----:B------:R-:W-:Y:S02]  /*14490*/  UIADD3 UR8, UR21, 0x2200, URZ ;  /* 0x0000220015087890 */ /* 0x000fe4000fffe03f */
[----:B------:R-:W-:Y:S02]  /*144a0*/  UIADD3 UR9, UR21, 0x48, URZ ;  /* 0x0000004815097890 */ /* 0x000fe4000fffe03f */
[----:B------:R-:W-:Y:S01]  /*144b0*/  UIADD3.X UR25, URZ, UR5, URZ, UP0, !UPT ;  /* 0x000000053f197290 */ /* 0x000fe200087fe43f */
[----:B------:R-:W-:Y:S01]  /*144c0*/  UMOV UR26, 0x0 ;  /* 0x00000000001a7882 */ /* 0x000fe20000000000 */
[----:B------:R-:W-:Y:S01]  /*144d0*/  UMOV UR27, 0x10000000 ;  /* 0x10000000001b7882 */ /* 0x000fe20000000000 */
[----:B------:R-:W-:-:S06]  /*144e0*/  UMOV UR10, UR18 ;  /* 0x00000012000a7c82 */ /* 0x000fcc0008000000 */
[----:B------:R3:W-:Y:S02]  /*144f0*/  UTMALDG.3D [UR8], [UR24], desc[UR26] ;  /* 0x00001a08180075b4 */ /* 0x0007e40008011000 */
[----:B---3--:R-:W-:Y:S05]  /*14500*/  @!P1 BRA `(.L_x_164) ;  /* 0x0000000000049947 */ /* 0x008fea0003800000 */
[----:B------:R-:W-:Y:S01]  /*14510*/  BPT.TRAP 0x1 ;  /* 0x000000040000795c */ /* 0x000fe20000300000 */
.L_x_164:
[----:B-12---:R-:W1:Y:S02]  /*14520*/  LDC R5, c[0x0][0x800] ;  /* 0x00020000ff057b82 */ /* 0x006e640000000800 */
[----:B-1----:R3:W-:Y:S02]  /*14530*/  SYNCS.ARRIVE.TRANS64.RED.A0TR RZ, [UR21+0x48], R5 ;  /* 0x00004805ffff79a7 */ /* 0x0027e40008300415 */
.L_x_163:
[----:B------:R-:W-:Y:S05]  /*14540*/  BSYNC B0 ;  /* 0x0000000000007941 */ /* 0x000fea0003800000 */
.L_x_162:
[----:B------:R-:W-:Y:S05]  /*14550*/  @!P1 BRA `(.L_x_165) ;  /* 0x0000000000049947 */ /* 0x000fea0003800000 */
[----:B------:R-:W-:Y:S01]  /*14560*/  BPT.TRAP 0x1 ;  /* 0x000000040000795c */ /* 0x000fe20000300000 */
.L_x_165:
[----:B------:R-:W-:Y:S02]  /*14570*/  UIADD3 UR25, UR21, 0x48, URZ ;  /* 0x0000004815197890 */ /* 0x000fe4000fffe03f */
[----:B------:R-:W-:Y:S02]  /*14580*/  UIADD3 UR10, UR18, 0x20, URZ ;  /* 0x00000020120a7890 */ /* 0x000fe4000fffe03f */
[----:B------:R-:W-:-:S09]  /*14590*/  UPRMT UR20, UR38, 0x654, UR25 ;  /* 0x0000065426147896 */ /* 0x000fd20008000019 */
[----:B------:R-:W-:Y:S01]  /*145a0*/  SYNCS.ARRIVE.TRANS64.RED.A1T0 RZ, [UR20], RZ ;  /* 0x000000ffffff79a7 */ /* 0x000fe20008100414 */
[----:B------:R-:W-:Y:S05]  /*145b0*/  @!P1 BRA `(.L_x_166) ;  /* 0x0000000000049947 */ /* 0x000fea0003800000 */
[----:B------:R-:W-:Y:S01]  /*145c0*/  BPT.TRAP 0x1 ;  /* 0x000000040000795c */ /* 0x000fe20000300000 */
.L_x_166:
[----:B------:R-:W4:Y:S02]  /*145d0*/  SYNCS.PHASECHK.TRANS64.TRYWAIT P2, [UR21+0x70], R4 ;  /* 0x00007004ff0075a7 */ /* 0x000f240008040155 */
[----:B----4-:R-:W-:Y:S05]  /*145e0*/  @!P2 BRA `(.L_x_167) ;  /* 0x000000240028a947 */ /* 0x010fea0003800000 */
.L_x_243:
        /* <DEDUP_REMOVED lines=8> */
[----:B------:R-:W-:Y:S01]  /*14670*/  UMOV UR29, 0x10000000 ;  /* 0x10000000001d7882 */ /* 0x000fe20000000000 */
[----:B------:R-:W-:-:S06]  /*14680*/  UMOV UR11, UR19 ;  /* 0x00000013000b7c82 */ /* 0x000fcc0008000000 */
[----:B------:R4:W-:Y:S02]  /*14690*/  UTMALDG.3D [UR8], [UR26], desc[UR28] ;  /* 0x00001c081a0075b4 */ /* 0x0009e40008011000 */
[----:B----4-:R-:W-:Y:S05]  /*146a0*/  @!P1 BRA `(.L_x_170) ;  /* 0x0000000000049947 */ /* 0x010fea0003800000 */
[----:B------:R-:W-:Y:S01]  /*146b0*/  BPT.TRAP 0x1 ;  /* 0x000000040000795c */ /* 0x000fe20000300000 */
.L_x_170:
[----:B-123--:R-:W1:Y:S02]  /*146c0*/  LDC R5, c[0x0][0x800] ;  /* 0x00020000ff057b82 */ /* 0x00ee640000000800 */
[----:B-1----:R4:W-:Y:S02]  /*146d0*/  SYNCS.ARRIVE.TRANS64.RED.A0TR RZ, [UR21+0x50], R5 ;  /* 0x00005005ffff79a7 */ /* 0x0029e40008300415 */
.L_x_169:
[----:B------:R-:W-:Y:S05]  /*146e0*/  BSYNC B0 ;  /* 0x0000000000007941 */ /* 0x000fea0003800000 */
.L_x_168:
[----:B------:R-:W-:Y:S05]  /*146f0*/  @!P1 BRA `(.L_x_171) ;  /* 0x0000000000049947 */ /* 0x000fea0003800000 */
[----:B------:R-:W-:Y:S01]  /*14700*/  BPT.TRAP 0x1 ;  /* 0x000000040000795c */ /* 0x000fe20000300000 */
.L_x_171:
[----:B------:R-:W-:-:S04]  /*14710*/  UIADD3 UR17, UR21, 0x50, URZ ;  /* 0x0000005015117890 */ /* 0x000fc8000fffe03f */
[----:B------:R-:W-:-:S09]  /*14720*/  UPRMT UR29, UR38, 0x654, UR17 ;  /* 0x00000654261d7896 */ /* 0x000fd20008000011 */
[----:B------:R-:W-:Y:S01]  /*14730*/  SYNCS.ARRIVE.TRANS64.RED.A1T0 RZ, [UR29], RZ ;  /* 0x000000ffffff79a7 */ /* 0x000fe2000810041d */
[----:B------:R-:W-:Y:S05]  /*14740*/  @!P1 BRA `(.L_x_172) ;  /* 0x0000000000049947 */ /* 0x000fea0003800000 */
[----:B------:R-:W-:Y:S01]  /*14750*/  BPT.TRAP 0x1 ;  /* 0x000000040000795c */ /* 0x000fe20000300000 */
.L_x_172:
[----:B------:R-:W5:Y:S02]  /*14760*/  SYNCS.PHASECHK.TRANS64.TRYWAIT P2, [UR21+0x78], R4 ;  /* 0x00007804ff0075a7 */ /* 0x000f640008040155 */
[----:B-----5:R-:W-:Y:S05]  /*14770*/  @!P2 BRA `(.L_x_173) ;  /* 0x0000002000dca947 */ /* 0x020fea0003800000 */
.L_x_244:
        /* <DEDUP_REMOVED lines=9> */
[----:B------:R-:W-:-:S07]  /*14810*/  UMOV UR31, 0x10000000 ;  /* 0x10000000001f7882 */ /* 0x000fce0000000000 */
[----:B------:R1:W-:Y:S02]  /*14820*/  UTMALDG.3D [UR8], [UR26], desc[UR30] ;  /* 0x00001e081a0075b4 */ /* 0x0003e40008011000 */
[----:B-1----:R-:W-:Y:S05]  /*14830*/  @!P1 BRA `(.L_x_176) ;  /* 0x0000000000049947 */ /* 0x002fea0003800000 */
[----:B------:R-:W-:Y:S01]  /*14840*/  BPT.TRAP 0x1 ;  /* 0x000000040000795c */ /* 0x000fe20000300000 */
.L_x_176:
[----:B------:R-:W1:Y:S02]  /*14850*/  LDC R4, c[0x0][0x800] ;  /* 0x00020000ff047b82 */ /* 0x000e640000000800 */
[----:B-1----:R1:W-:Y:S02]  /*14860*/  SYNCS.ARRIVE.TRANS64.RED.A0TR RZ, [UR21+0x58], R4 ;  /* 0x00005804ffff79a7 */ /* 0x0023e40008300415 */
.L_x_175:
[----:B------:R-:W-:Y:S05]  /*14870*/  BSYNC B0 ;  /* 0x0000000000007941 */ /* 0x000fea0003800000 */
.L_x_174:
[----:B------:R-:W-:Y:S05]  /*14880*/  @!P1 BRA `(.L_x_177) ;  /* 0x0000000000049947 */ /* 0x000fea0003800000 */
[----:B------:R-:W-:Y:S01]  /*14890*/  BPT.TRAP 0x1 ;  /* 0x000000040000795c */ /* 0x000fe20000300000 */
.L_x_177:
[----:B------:R-:W-:Y:S02]  /*148a0*/  UIADD3 UR9, UR21, 0x58, URZ ;  /* 0x0000005815097890 */ /* 0x000fe4000fffe03f */
[----:B------:R-:W-:Y:S02]  /*148b0*/  UIADD3 UR34, UR18, 0x40, URZ ;  /* 0x0000004012227890 */ /* 0x000fe4000fffe03f */
[----:B------:R-:W-:-:S09]  /*148c0*/  UPRMT UR30, UR38, 0x654, UR9 ;  /* 0x00000654261e7896 */ /* 0x000fd20008000009 */
[----:B------:R-:W-:Y:S01]  /*148d0*/  SYNCS.ARRIVE.TRANS64.RED.A1T0 RZ, [UR30], RZ ;  /* 0x000000ffffff79a7 */ /* 0x000fe2000810041e */
[----:B------:R-:W-:Y:S05]  /*148e0*/  @!P1 BRA `(.L_x_178) ;  /* 0x0000000000049947 */ /* 0x000fea0003800000 */
[----:B------:R-:W-:Y:S01]  /*148f0*/  BPT.TRAP 0x1 ;  /* 0x000000040000795c */ /* 0x000fe20000300000 */
.L_x_178:
[----:B-1----:R-:W-:-:S04]  /*14900*/  SHF.L.U32 R4, RZ, 0x1f, RZ ;  /* 0x0000001fff047819 */ /* 0x002fc800000006ff */
[----:B------:R-:W1:Y:S02]  /*14910*/  SYNCS.PHASECHK.TRANS64.TRYWAIT P2, [UR21+0x60], R4 ;  /* 0x00006004ff0075a7 */ /* 0x000e640008040155 */
[----:B-1----:R-:W-:Y:S05]  /*14920*/  @!P2 BRA `(.L_x_179) ;  /* 0x000000200088a947 */ /* 0x002fea0003800000 */
.L_x_245:
[----:B------:R-:W-:Y:S04]  /*14930*/  BSSY B0, `(.L_x_180) ;  /* 0x000000e000007945 */ /* 0x000fe80003800000 */
[----:B------:R-:W-:Y:S05]  /*14940*/  @!P0 BRA `(.L_x_181) ;  /* 0x0000000000308947 */ /* 0x000fea0003800000 */
[----:B------:R-:W-:Y:S01]  /*14950*/  R2UR UR36, R6 ;  /* 0x00000000062472ca */ /* 0x000fe200000e0000 */
[----:B------:R-:W-:Y:S02]  /*14960*/  UIADD3 UR10, UP0, UR4, 0x3f0, URZ ;  /* 0x000003f0040a7890 */ /* 0x000fe4000ff1e03f */
[----:B------:R-:W-:Y:S02]  /*14970*/  UIADD3 UR32, UR21, 0x200, URZ ;  /* 0x0000020015207890 */ /* 0x000fe4000fffe03f */
[----:B------:R-:W-:Y:S01]  /*14980*/  UIADD3.X UR11, URZ, UR5, URZ, UP0, !UPT ;  /* 0x000000053f0b7290 */ /* 0x000fe200087fe43f */
[----:B------:R-:W-:Y:S01]  /*14990*/  UMOV UR26, 0x0 ;  /* 0x00000000001a7882 */ /* 0x000fe20000000000 */
[----:B------:R-:W-:Y:S01]  /*149a0*/  UMOV UR27, 0x10000000 ;  /* 0x10000000001b7882 */ /* 0x000fe20000000000 */
[----:B------:R-:W-:-:S06]  /*149b0*/  UMOV UR35, UR19 ;  /* 0x0000001300237c82 */ /* 0x000fcc0008000000 */
[----:B------:R1:W-:Y:S02]  /*149c0*/  UTMALDG.3D [UR32], [UR10], desc[UR26] ;  /* 0x00001a200a0075b4 */ /* 0x0003e40008011000 */
[----:B-1----:R-:W-:Y:S05]  /*149d0*/  @!P1 BRA `(.L_x_182) ;  /* 0x0000000000049947 */ /* 0x002fea0003800000 */
[----:B------:R-:W-:Y:S01]  /*149e0*/  BPT.TRAP 0x1 ;  /* 0x000000040000795c */ /* 0x000fe20000300000 */
.L_x_182:
[----:B--234-:R-:W1:Y:S02]  /*149f0*/  LDC R5, c[0x0][0x800] ;  /* 0x00020000ff057b82 */ /* 0x01ce640000000800 */
[----:B-1----:R1:W-:Y:S02]  /*14a00*/  SYNCS.ARRIVE.TRANS64.RED.A0TR RZ, [UR21+0x40], R5 ;  /* 0x00004005ffff79a7 */ /* 0x0023e40008300415 */
.L_x_181:
[----:B------:R-:W-:Y:S05]  /*14a10*/  BSYNC B0 ;  /* 0x0000000000007941 */ /* 0x000fea0003800000 */
.L_x_180:
[----:B------:R-:W-:Y:S05]  /*14a20*/  @!P1 BRA `(.L_x_183) ;  /* 0x0000000000049947 */ /* 0x000fea0003800000 */
[----:B------:R-:W-:Y:S01]  /*14a30*/  BPT.TRAP 0x1 ;  /* 0x000000040000795c */ /* 0x000fe20000300000 */
.L_x_183:
[----:B------:R-:W-:Y:S01]  /*14a40*/  SYNCS.ARRIVE.TRANS64.RED.A1T0 RZ, [UR16], RZ ;  /* 0x000000ffffff79a7 */ /* 0x000fe20008100410 */
[----:B------:R-:W-:Y:S05]  /*14a50*/  @!P1 BRA `(.L_x_184) ;  /* 0x0000000000049947 */ /* 0x000fea0003800000 */
[----:B------:R-:W-:Y:S01]  /*14a60*/  BPT.TRAP 0x1 ;  /* 0x000000040000795c */ /* 0x000fe20000300000 */
.L_x_184:
[----:B------:R-:W5:Y:S02]  /*14a70*/  SYNCS.PHASECHK.TRANS64.TRYWAIT P2, [UR21+0x68], R4 ;  /* 0x00006804ff0075a7 */ /* 0x000f640008040155 */
[----:B-----5:R-:W-:Y:S05]  /*14a80*/  @!P2 BRA `(.L_x_185) ;  /* 0x000000200048a947 */ /* 0x020fea0003800000 */
.L_x_246:
        /* <DEDUP_REMOVED lines=13> */
.L_x_188:
[----:B--234-:R-:W1:Y:S02]  /*14b60*/  LDC R5, c[0x0][0x800] ;  /* 0x00020000ff057b82 */ /* 0x01ce640000000800 */
[----:B-1----:R1:W-:Y:S02]  /*14b70*/  SYNCS.ARRIVE.TRANS64.RED.A0TR RZ, [UR21+0x48], R5 ;  /* 0x00004805ffff79a7 */ /* 0x0023e40008300415 */
.L_x_187:
[----:B------:R-:W-:Y:S05]  /*14b80*/  BSYNC B0 ;  /* 0x0000000000007941 */ /* 0x000fea0003800000 */
.L_x_186:
[----:B------:R-:W-:Y:S05]  /*14b90*/  @!P1 BRA `(.L_x_189) ;  /* 0x0000000000049947 */ /* 0x000fea0003800000 */
[----:B------:R-:W-:Y:S01]  /*14ba0*/  BPT.TRAP 0x1 ;  /* 0x000000040000795c */ /* 0x000fe20000300000 */
.L_x_189:
[----:B------:R-:W-:Y:S01]  /*14bb0*/  SYNCS.ARRIVE.TRANS64.RED.A1T0 RZ, [UR20], RZ ;  /* 0x000000ffffff79a7 */ /* 0x000fe20008100414 */
[----:B------:R-:W-:Y:S01]  /*14bc0*/  UIADD3 UR18, UR18, 0x60, URZ ;  /* 0x0000006012127890 */ /* 0x000fe2000fffe03f */
[----:B------:R-:W-:Y:S11]  /*14bd0*/  @!P1 BRA `(.L_x_190) ;  /* 0x0000000000049947 */ /* 0x000ff60003800000 */
[----:B------:R-:W-:Y:S01]  /*14be0*/  BPT.TRAP 0x1 ;  /* 0x000000040000795c */ /* 0x000fe20000300000 */
.L_x_190:
[----:B------:R-:W5:Y:S02]  /*14bf0*/  SYNCS.PHASECHK.TRANS64.TRYWAIT P2, [UR21+0x70], R4 ;  /* 0x00007004ff0075a7 */ /* 0x000f640008040155 */
[----:B-----5:R-:W-:Y:S05]  /*14c00*/  @!P2 BRA `(.L_x_191) ;  /* 0x000000200000a947 */ /* 0x020fea0003800000 */
.L_x_247:
[----:B------:R-:W-:Y:S04]  /*14c10*/  BSSY B0, `(.L_x_192) ;  /* 0x000000d000007945 */ /* 0x000fe80003800000 */
[----:B------:R-:W-:Y:S05]  /*14c20*/  @!P0 BRA `(.L_x_193) ;  /* 0x00000000002c8947 */ /* 0x000fea0003800000 */
[----:B------:R-:W-:Y:S01]  /*14c30*/  R2UR UR20, R6 ;  /* 0x00000000061472ca */ /* 0x000fe200000e0000 */
[----:B------:R-:W-:Y:S02]  /*14c40*/  UIADD3 UR10, UP0, UR4, 0x3f0, URZ ;  /* 0x000003f0040a7890 */ /* 0x000fe4000ff1e03f */
[----:B------:R-:W-:Y:S02]  /*14c50*/  UIADD3 UR16, UR21, 0x4200, URZ ;  /* 0x0000420015107890 */ /* 0x000fe4000fffe03f */
[----:B------:R-:W-:Y:S01]  /*14c60*/  UIADD3.X UR11, URZ, UR5, URZ, UP0, !UPT ;  /* 0x000000053f0b7290 */ /* 0x000fe200087fe43f */
[----:B------:R-:W-:Y:S01]  /*14c70*/  UMOV UR24, 0x0 ;  /* 0x0000000000187882 */ /* 0x000fe20000000000 */
[----:B------:R-:W-:-:S07]  /*14c80*/  UMOV UR25, 0x10000000 ;  /* 0x1000000000197882 */ /* 0x000fce0000000000 */
[----:B------:R1:W-:Y:S02]  /*14c90*/  UTMALDG.3D [UR16], [UR10], desc[UR24] ;  /* 0x000018100a0075b4 */ /* 0x0003e40008011000 */
[----:B-1----:R-:W-:Y:S05]  /*14ca0*/  @!P1 BRA `(.L_x_194) ;  /* 0x0000000000049947 */ /* 0x002fea0003800000 */
[----:B------:R-:W-:Y:S01]  /*14cb0*/  BPT.TRAP 0x1 ;  /* 0x000000040000795c */ /* 0x000fe20000300000 */
.L_x_194:
[----:B--234-:R-:W1:Y:S02]  /*14cc0*/  LDC R5, c[0x0][0x800] ;  /* 0x00020000ff057b82 */ /* 0x01ce640000000800 */
[----:B-1----:R1:W-:Y:S02]  /*14cd0*/  SYNCS.ARRIVE.TRANS64.RED.A0TR RZ, [UR21+0x50], R5 ;  /* 0x00005005ffff79a7 */ /* 0x0023e40008300415 */
.L_x_193:
[----:B------:R-:W-:Y:S05]  /*14ce0*/  BSYNC B0 ;  /* 0x0000000000007941 */ /* 0x000fea0003800000 */
.L_x_192:
[----:B------:R-:W-:Y:S05]  /*14cf0*/  @!P1 BRA `(.L_x_195) ;  /* 0x0000000000049947 */ /* 0x000fea0003800000 */
[----:B------:R-:W-:Y:S01]  /*14d00*/  BPT.TRAP 0x1 ;  /* 0x000000040000795c */ /* 0x000fe20000300000 */
.L_x_195:
[----:B------:R-:W-:Y:S01]  /*14d10*/  SYNCS.ARRIVE.TRANS64.RED.A1T0 RZ, [UR29], RZ ;  /* 0x000000ffffff79a7 */ /* 0x000fe2000810041d */
[----:B------:R-:W-:Y:S05]  /*14d20*/  @!P1 BRA `(.L_x_196) ;  /* 0x0000000000049947 */ /* 0x000fea0003800000 */
[----:B------:R-:W-:Y:S01]  /*14d30*/  BPT.TRAP 0x1 ;  /* 0x000000040000795c */ /* 0x000fe20000300000 */
.L_x_196:
[----:B------:R-:W5:Y:S02]  /*14d40*/  SYNCS.PHASECHK.TRANS64.TRYWAIT P2, [UR21+0x78], R4 ;  /* 0x00007804ff0075a7 */ /* 0x000f640008040155 */
[----:B-----5:R-:W-:Y:S05]  /*14d50*/  @!P2 BRA `(.L_x_197) ;  /* 0x0000001c00c4a947 */ /* 0x020fea0003800000 */
.L_x_248:
        /* <DEDUP_REMOVED lines=13> */
.L_x_200:
[----:B------:R-:W1:Y:S02]  /*14e30*/  LDC R4, c[0x0][0x800] ;  /* 0x00020000ff047b82 */ /* 0x000e640000000800 */
[----:B-1----:R1:W-:Y:S02]  /*14e40*/  SYNCS.ARRIVE.TRANS64.RED.A0TR RZ, [UR21+0x58], R4 ;  /* 0x00005804ffff79a7 */ /* 0x0023e40008300415 */
.L_x_199:
[----:B------:R-:W-:Y:S05]  /*14e50*/  BSYNC B0 ;  /* 0x0000000000007941 */ /* 0x000fea0003800000 */
.L_x_198:
[----:B------:R-:W-:Y:S05]  /*14e60*/  @!P1 BRA `(.L_x_201) ;  /* 0x0000000000049947 */ /* 0x000fea0003800000 */
[----:B------:R-:W-:Y:S01]  /*14e70*/  BPT.TRAP 0x1 ;  /* 0x000000040000795c */ /* 0x000fe20000300000 */
.L_x_201:
[----:B------:R-:W-:Y:S01]  /*14e80*/  IADD3 R16, P0, R16, UR42, RZ ;  /* 0x0000002a10107c10 */ /* 0x000fe2000ff1e0ff */
[----:B------:R-:W-:Y:S01]  /*14e90*/  SYNCS.ARRIVE.TRANS64.RED.A1T0 RZ, [UR30], RZ ;  /* 0x000000ffffff79a7 */ /* 0x000fe2000810041e */
[----:B-1----:R-:W-:Y:S01]  /*14ea0*/  PRMT R4, RZ, 0x7610, R4 ;  /* 0x00007610ff047816 */ /* 0x002fe20000000004 */
[----:B------:R-:W-:Y:S01]  /*14eb0*/  IMAD.MOV.U32 R7, RZ, RZ, -0x1 ;  /* 0xffffffffff077424 */ /* 0x000fe200078e00ff */
[----:B------:R-:W-:Y:S02]  /*14ec0*/  IADD3.X R17, R17, UR52, RZ, P0, !PT ;  /* 0x0000003411117c10 */ /* 0x000fe400087fe4ff */
[----:B------:R-:W-:Y:S02]  /*14ed0*/  ISETP.GE.U32.AND P0, PT, R16, UR6, PT ;  /* 0x0000000610007c0c */ /* 0x000fe4000bf06070 */
[----:B------:R-:W-:Y:S02]  /*14ee0*/  MOV R9, 0xffffffff ;  /* 0xffffffff00097802 */ /* 0x000fe40000000f00 */
[----:B------:R-:W-:-:S02]  /*14ef0*/  ISETP.GE.U32.AND.EX P0, PT, R17, UR7, PT, P0 ;  /* 0x0000000711007c0c */ /* 0x000fc4000bf06100 */
[----:B------:R-:W-:-:S11]  /*14f00*/  MOV R6, 0xffffffff ;  /* 0xffffffff00067802 */ /* 0x000fd60000000f00 */
[----:B------:R-:W-:Y:S05]  /*14f10*/  @P0 BRA `(.L_x_202) ;  /* 0x0000000400500947 */ /* 0x000fea0003800000 */
[----:B------:R-:W1:Y:S01]  /*14f20*/  LDC.64 R18, c[0x0][0x8d0] ;  /* 0x00023400ff127b82 */ /* 0x000e620000000a00 */
[----:B------:R-:W-:Y:S01]  /*14f30*/  MOV R4, R16 ;  /* 0x0000001000047202 */ /* 0x000fe20000000f00 */
[----:B--234-:R-:W-:-:S06]  /*14f40*/  IMAD.MOV.U32 R5, RZ, RZ, R17 ;  /* 0x000000ffff057224 */ /* 0x01cfcc00078e0011 */
[----:B------:R-:W2:Y:S08]  /*14f50*/  LDC R20, c[0x0][0x8d8] ;  /* 0x00023600ff147b82 */ /* 0x000eb00000000800 */
[----:B------:R-:W3:Y:S01]  /*14f60*/  LDC.64 R14, c[0x0][0x8c8] ;  /* 0x00023200ff0e7b82 */ /* 0x000ee20000000a00 */
[----:B-1----:R-:W-:-:S04]  /*14f70*/  ISETP.NE.U32.AND P0, PT, R18, RZ, PT ;  /* 0x000000ff1200720c */ /* 0x002fc80003f05070 */
[----:B------:R-:W-:-:S13]  /*14f80*/  ISETP.NE.AND.EX P0, PT, R19, RZ, PT, P0 ;  /* 0x000000ff1300720c */ /* 0x000fda0003f05300 */
[----:B--23--:R-:W-:Y:S05]  /*14f90*/  @!P0 BRA `(.L_x_203) ;  /* 0x0000000000288947 */ /* 0x00cfea0003800000 */
[----:B------:R-:W1:Y:S02]  /*14fa0*/  LDC R5, c[0x0][0x8dc] ;  /* 0x00023700ff057b82 */ /* 0x000e640000000800 */
[----:B-1----:R-:W-:-:S04]  /*14fb0*/  IADD3 R5, P0, R16, R5, RZ ;  /* 0x0000000510057210 */ /* 0x002fc80007f1e0ff */
[----:B------:R-:W-:Y:S01]  /*14fc0*/  IADD3.X R13, RZ, R17, RZ, P0, !PT ;  /* 0x00000011ff0d7210 */ /* 0x000fe200007fe4ff */
[----:B------:R-:W-:-:S04]  /*14fd0*/  IMAD.WIDE.U32 R8, R5, R18, RZ ;  /* 0x0000001205087225 */ /* 0x000fc800078e00ff */
[----:B------:R-:W-:-:S04]  /*14fe0*/  IMAD.WIDE.U32 R6, R13, R18, RZ ;  /* 0x000000120d067225 */ /* 0x000fc800078e00ff */
[----:B------:R-:W-:-:S04]  /*14ff0*/  IMAD.WIDE.U32 R6, P0, R5, R19, R6 ;  /* 0x0000001305067225 */ /* 0x000fc80007800006 */
[----:B------:R-:W-:Y:S01]  /*15000*/  IMAD.MOV.U32 R4, RZ, RZ, R7 ;  /* 0x000000ffff047224 */ /* 0x000fe200078e0007 */
[----:B------:R-:W-:Y:S02]  /*15010*/  IADD3.X R5, RZ, RZ, RZ, P0, !PT ;  /* 0x000000ffff057210 */ /* 0x000fe400007fe4ff */
[----:B------:R-:W-:-:S05]  /*15020*/  IADD3 RZ, P0, R9, R6, RZ ;  /* 0x0000000609ff7210 */ /* 0x000fca0007f1e0ff */
[----:B------:R-:W-:-:S08]  /*15030*/  IMAD.WIDE.U32.X R4, R13, R19, R4, P0 ;  /* 0x000000130d047225 */ /* 0x000fd000000e0404 */
.L_x_203:
[----:B------:R-:W1:Y:S01]  /*15040*/  LDC.64 R8, c[0x0][0x8e8] ;  /* 0x00023a00ff087b82 */ /* 0x000e620000000a00 */
[-CC-:B------:R-:W-:Y:S01]  /*15050*/  SHF.R.U64 R13, R4, R20.reuse, R5.reuse ;  /* 0x00000014040d7219 */ /* 0x180fe20000001205 */
[----:B------:R-:W2:Y:S01]  /*15060*/  S2R R18, SR_CTAID.X ;  /* 0x0000000000127919 */ /* 0x000ea20000002500 */
[----:B------:R-:W-:Y:S01]  /*15070*/  SHF.R.U32.HI R4, RZ, R20, R5 ;  /* 0x00000014ff047219 */ /* 0x000fe20000011605 */
[----:B------:R-:W-:Y:S01]  /*15080*/  ULDC UR8, c[0x0][0x150] ;  /* 0x0000540000087ab9 */ /* 0x000fe20000000800 */
[----:B------:R-:W-:-:S03]  /*15090*/  IADD3 R5, P0, RZ, -R13, RZ ;  /* 0x8000000dff057210 */ /* 0x000fc60007f1e0ff */
[----:B------:R-:W3:Y:S01]  /*150a0*/  LDC R6, c[0x0][0x8c0] ;  /* 0x00023000ff067b82 */ /* 0x000ee20000000800 */
[----:B------:R-:W-:-:S05]  /*150b0*/  IADD3.X R7, RZ, ~R4, RZ, P0, !PT ;  /* 0x80000004ff077210 */ /* 0x000fca00007fe4ff */
[-C--:B------:R-:W-:Y:S02]  /*150c0*/  IMAD R4, R7, R14.reuse, RZ ;  /* 0x0000000e07047224 */ /* 0x080fe400078e02ff */
[----:B------:R-:W4:Y:S02]  /*150d0*/  LDC R20, c[0x0][0x8b0] ;  /* 0x00022c00ff147b82 */ /* 0x000f240000000800 */
[C---:B------:R-:W-:Y:S02]  /*150e0*/  IMAD R7, R5.reuse, R15, R4 ;  /* 0x0000000f05077224 */ /* 0x040fe400078e0204 */
[----:B------:R-:W-:Y:S01]  /*150f0*/  IMAD.WIDE.U32 R4, R5, R14, R16 ;  /* 0x0000000e05047225 */ /* 0x000fe200078e0010 */
[----:B------:R-:W2:Y:S03]  /*15100*/  S2R R15, SR_CTAID.Y ;  /* 0x00000000000f7919 */ /* 0x000ea60000002600 */
[----:B------:R-:W5:Y:S01]  /*15110*/  LDC R23, c[0x0][0x900] ;  /* 0x00024000ff177b82 */ /* 0x000f620000000800 */
[----:B-1----:R-:W-:-:S02]  /*15120*/  ISETP.NE.U32.AND P0, PT, R8, RZ, PT ;  /* 0x000000ff0800720c */ /* 0x002fc40003f05070 */
[----:B------:R-:W-:Y:S02]  /*15130*/  IADD3 R5, R5, R7, RZ ;  /* 0x0000000705057210 */ /* 0x000fe40007ffe0ff */
[----:B------:R-:W-:Y:S02]  /*15140*/  ISETP.NE.AND.EX P0, PT, R9, RZ, PT, P0 ;  /* 0x000000ff0900720c */ /* 0x000fe40003f05300 */
[-CC-:B---3--:R-:W-:Y:S02]  /*15150*/  SHF.R.U64 R14, R4, R6.reuse, R5.reuse ;  /* 0x00000006040e7219 */ /* 0x188fe40000001205 */
[----:B------:R-:W-:-:S04]  /*15160*/  SHF.R.U32.HI R5, RZ, R6, R5 ;  /* 0x00000006ff057219 */ /* 0x000fc80000011605 */
[-CC-:B----4-:R-:W-:Y:S02]  /*15170*/  SHF.R.U64 R21, R14, R20.reuse, R5.reuse ;  /* 0x000000140e157219 */ /* 0x190fe40000001205 */
[----:B------:R-:W-:Y:S02]  /*15180*/  SHF.R.U32.HI R4, RZ, R20, R5 ;  /* 0x00000014ff047219 */ /* 0x000fe40000011605 */
[----:B--2---:R-:W-:Y:S02]  /*15190*/  I2FP.F32.U32 R5, R18 ;  /* 0x0000001200057245 */ /* 0x004fe40000201000 */
[----:B-----5:R-:W-:-:S03]  /*151a0*/  SHF.R.U64 R19, R21, R23, R4 ;  /* 0x0000001715137219 */ /* 0x020fc60000001204 */
[----:B------:R-:W-:Y:S01]  /*151b0*/  FMUL R20, R5, UR8 ;  /* 0x0000000805147c20 */ /* 0x000fe20008400000 */
[----:B------:R-:W-:Y:S01]  /*151c0*/  SHF.R.U32.HI R23, RZ, R23, R4 ;  /* 0x00000017ff177219 */ /* 0x000fe20000011604 */
[----:B------:R-:W-:-:S03]  /*151d0*/  IMAD.MOV.U32 R4, RZ, RZ, R19 ;  /* 0x000000ffff047224 */ /* 0x000fc600078e0013 */
[----:B------:R-:W-:Y:S01]  /*151e0*/  MOV R5, R23 ;  /* 0x0000001700057202 */ /* 0x000fe20000000f00 */
[----:B------:R-:W-:Y:S06]  /*151f0*/  @!P0 BRA `(.L_x_204) ;  /* 0x0000000000288947 */ /* 0x000fec0003800000 */
[----:B------:R-:W1:Y:S02]  /*15200*/  LDC R4, c[0x0][0x8f4] ;  /* 0x00023d00ff047b82 */ /* 0x000e640000000800 */
[----:B-1----:R-:W-:-:S04]  /*15210*/  IADD3 R5, P0, R19, R4, RZ ;  /* 0x0000000413057210 */ /* 0x002fc80007f1e0ff */
[----:B------:R-:W-:-:S05]  /*15220*/  IADD3.X R23, RZ, R23, RZ, P0, !PT ;  /* 0x00000017ff177210 */ /* 0x000fca00007fe4ff */
[----:B------:R-:W-:-:S04]  /*15230*/  IMAD.WIDE.U32 R6, R23, R8, RZ ;  /* 0x0000000817067225 */ /* 0x000fc800078e00ff */
[----:B------:R-:W-:-:S04]  /*15240*/  IMAD.WIDE.U32 R6, P0, R5, R9, R6 ;  /* 0x0000000905067225 */ /* 0x000fc80007800006 */
[----:B------:R-:W-:Y:S01]  /*15250*/  IMAD.WIDE.U32 R4, R5, R8, RZ ;  /* 0x0000000805047225 */ /* 0x000fe200078e00ff */
[----:B------:R-:W-:-:S04]  /*15260*/  MOV R4, R7 ;  /* 0x0000000700047202 */ /* 0x000fc80000000f00 */
[----:B------:R-:W-:Y:S01]  /*15270*/  IADD3 RZ, P1, R5, R6, RZ ;  /* 0x0000000605ff7210 */ /* 0x000fe20007f3e0ff */
[----:B------:R-:W-:-:S04]  /*15280*/  IMAD.X R5, RZ, RZ, RZ, P0 ;  /* 0x000000ffff057224 */ /* 0x000fc800000e06ff */
[----:B------:R-:W-:-:S08]  /*15290*/  IMAD.WIDE.U32.X R4, R23, R9, R4, P1 ;  /* 0x0000000917047225 */ /* 0x000fd000008e0404 */
.L_x_204:
[----:B------:R-:W1:Y:S01]  /*152a0*/  LDC R9, c[0x0][0x8f0] ;  /* 0x00023c00ff097b82 */ /* 0x000e620000000800 */
[----:B------:R-:W-:Y:S01]  /*152b0*/  I2FP.F32.U32 R6, R15 ;  /* 0x0000000f00067245 */ /* 0x000fe20000201000 */
[----:B------:R-:W-:Y:S01]  /*152c0*/  ULDC UR8, c[0x0][0x154] ;  /* 0x0000550000087ab9 */ /* 0x000fe20000000800 */
[----:B------:R-:W2:Y:S01]  /*152d0*/  F2I.U32.TRUNC.NTZ R20, R20 ;  /* 0x0000001400147305 */ /* 0x000ea2000020f000 */
[----:B------:R-:W-:Y:S02]  /*152e0*/  ISETP.NE.AND P0, PT, R2, 0x1, PT ;  /* 0x000000010200780c */ /* 0x000fe40003f05270 */
[----:B------:R-:W-:Y:S01]  /*152f0*/  FMUL R8, R6, UR8 ;  /* 0x0000000806087c20 */ /* 0x000fe20008400000 */
[----:B------:R-:W-:Y:S01]  /*15300*/  LOP3.LUT R21, R21, R0, RZ, 0xc0, !PT ;  /* 0x0000000015157212 */ /* 0x000fe200078ec0ff */
[----:B------:R-:W3:Y:S01]  /*15310*/  LDC R7, c[0x0][0x144] ;  /* 0x00005100ff077b82 */ /* 0x000ee20000000800 */
[----:B------:R-:W-:-:S03]  /*15320*/  LOP3.LUT R14, R14, R3, RZ, 0xc0, !PT ;  /* 0x000000030e0e7212 */ /* 0x000fc600078ec0ff */
[----:B------:R-:W4:Y:S04]  /*15330*/  F2I.U32.TRUNC.NTZ R8, R8 ;  /* 0x0000000800087305 */ /* 0x000f28000020f000 */
[----:B------:R-:W5:Y:S01]  /*15340*/  LDC R22, c[0x0][0x148] ;  /* 0x00005200ff167b82 */ /* 0x000f620000000800 */
[----:B--2---:R-:W-:-:S07]  /*15350*/  IADD3 R6, -R20, RZ, RZ ;  /* 0x000000ff14067210 */ /* 0x004fce0007ffe1ff */
[----:B------:R-:W2:Y:S01]  /*15360*/  LDC R23, c[0x0][0x8e0] ;  /* 0x00023800ff177b82 */ /* 0x000ea20000000800 */
[----:B-1----:R-:W-:Y:S01]  /*15370*/  SHF.R.U64 R4, R4, R9, R5 ;  /* 0x0000000904047219 */ /* 0x002fe20000001205 */
[----:B----4-:R-:W-:-:S04]  /*15380*/  IMAD.MOV R5, RZ, RZ, -R8 ;  /* 0x000000ffff057224 */ /* 0x010fc800078e0a08 */
[----:B------:R-:W-:Y:S02]  /*15390*/  IMAD R9, R10, R4, R21 ;  /* 0x000000040a097224 */ /* 0x000fe400078e0215 */
[----:B------:R-:W1:Y:S01]  /*153a0*/  LDC R24, c[0x0][0x8b8] ;  /* 0x00022e00ff187b82 */ /* 0x000e620000000800 */
[----:B---3--:R-:W-:Y:S01]  /*153b0*/  IMAD R18, R7, R6, R18 ;  /* 0x0000000607127224 */ /* 0x008fe200078e0212 */
[----:B------:R-:W-:Y:S02]  /*153c0*/  IADD3 R6, -R4, RZ, RZ ;  /* 0x000000ff04067210 */ /* 0x000fe40007ffe1ff */
[----:B------:R-:W-:-:S04]  /*153d0*/  MOV R4, 0x1 ;  /* 0x0000000100047802 */ /* 0x000fc80000000f00 */
[----:B------:R-:W3:Y:S01]  /*153e0*/  LDC R25, c[0x0][0x8a8] ;  /* 0x00022a00ff197b82 */ /* 0x000ee20000000800 */
[----:B-----5:R-:W-:Y:S02]  /*153f0*/  @P0 IMAD R18, R22, R5, R15 ;  /* 0x0000000516120224 */ /* 0x020fe400078e020f */
[----:B--2---:R-:W-:Y:S02]  /*15400*/  IMAD R19, R6, R23, R19 ;  /* 0x0000001706137224 */ /* 0x004fe400078e0213 */
[----:B-1----:R-:W-:Y:S02]  /*15410*/  IMAD R9, R9, R24, R18 ;  /* 0x0000001809097224 */ /* 0x002fe400078e0212 */
[----:B---3--:R-:W-:-:S05]  /*15420*/  IMAD R6, R19, R25, R14 ;  /* 0x0000001913067224 */ /* 0x008fca00078e020e */
[----:B------:R-:W-:Y:S02]  /*15430*/  SEL R7, R6, R9, !P0 ;  /* 0x0000000906077207 */ /* 0x000fe40004000000 */
[----:B------:R-:W-:Y:S01]  /*15440*/  SEL R9, R9, R6, !P0 ;  /* 0x0000000609097207 */ /* 0x000fe20004000000 */
[----:B------:R-:W-:-:S07]  /*15450*/  IMAD.MOV.U32 R6, RZ, RZ, R13 ;  /* 0x000000ffff067224 */ /* 0x000fce00078e000d */
.L_x_202:
[----:B------:R-:W-:-:S13]  /*15460*/  LOP3.LUT P0, RZ, R4, 0xff, RZ, 0xc0, !PT ;  /* 0x000000ff04ff7812 */ /* 0x000fda000780c0ff */
[----:B------:R-:W-:Y:S05]  /*15470*/  @P0 BRA `(.L_x_205) ;  /* 0xffffffe800f00947 */ /* 0x000fea000383ffff */
.L_x_149:
[----:B------:R-:W-:-:S13]  /*15480*/  ELECT P0, URZ, PT ;  /* 0x00000000003f782f */ /* 0x000fda0003800000 */
[----:B------:R-:W-:Y:S05]  /*15490*/  @!P0 BRA `(.L_x_10) ;  /* 0x00000010005c8947 */ /* 0x000fea0003800000 */
[----:B------:R-:W-:-:S06]  /*154a0*/  ULOP3.LUT UR4, UR58, 0x2, URZ, 0xfc, !UPT ;  /* 0x000000023a047892 */ /* 0x000fcc000f8efc3f */
[----:B-1----:R-:W-:-:S04]  /*154b0*/  MOV R0, UR4 ;  /* 0x0000000400007c02 */ /* 0x002fc80008000f00 */
[----:B------:R-:W-:-:S13]  /*154c0*/  ISETP.NE.AND P1, PT, R0, 0x3, PT ;  /* 0x000000030000780c */ /* 0x000fda0003f25270 */
[----:B------:R-:W-:Y:S05]  /*154d0*/  @!P1 BRA `(.L_x_206) ;  /* 0x0000000000049947 */ /* 0x000fea0003800000 */
[----:B------:R-:W-:Y:S01]  /*154e0*/  BPT.TRAP 0x1 ;  /* 0x000000040000795c */ /* 0x000fe20000300000 */
.L_x_206:
[----:B------:R-:W-:Y:S01]  /*154f0*/  MOV R0, 0x400 ;  /* 0x0000040000007802 */ /* 0x000fe20000000f00 */
[----:B------:R-:W-:Y:S01]  /*15500*/  IMAD.MOV.U32 R2, RZ, RZ, 0x1 ;  /* 0x00000001ff027424 */ /* 0x000fe200078e00ff */
[----:B------:R-:W-:-:S04]  /*15510*/  MOV R3, UR38 ;  /* 0x0000002600037c02 */ /* 0x000fc80008000f00 */
[----:B------:R-:W-:Y:S02]  /*15520*/  LEA R0, R3, R0, 0x18 ;  /* 0x0000000003007211 */ /* 0x000fe400078ec0ff */
[----:B------:R-:W-:-:S04]  /*15530*/  SHF.L.U32 R3, R2, 0x1f, RZ ;  /* 0x0000001f02037819 */ /* 0x000fc800000006ff */
[----:B------:R-:W1:Y:S02]  /*15540*/  SYNCS.PHASECHK.TRANS64.TRYWAIT P0, [R0+URZ+0x60], R3 ;  /* 0x00006003000075a7 */ /* 0x000e64000800017f */
[----:B-1----:R-:W-:Y:S05]  /*15550*/  @!P0 BRA `(.L_x_207) ;  /* 0x0000001400dc8947 */ /* 0x002fea0003800000 */
.L_x_249:
[----:B------:R-:W-:Y:S05]  /*15560*/  @!P1 BRA `(.L_x_208) ;  /* 0x0000000000049947 */ /* 0x000fea0003800000 */
[----:B------:R-:W-:Y:S01]  /*15570*/  BPT.TRAP 0x1 ;  /* 0x000000040000795c */ /* 0x000fe20000300000 */
.L_x_208:
[----:B------:R-:W1:Y:S02]  /*15580*/  SYNCS.PHASECHK.TRANS64.TRYWAIT P0, [R0+URZ+0x68], R3 ;  /* 0x00006803000075a7 */ /* 0x000e64000800017f */
[----:B-1----:R-:W-:Y:S05]  /*15590*/  @!P0 BRA `(.L_x_209) ;  /* 0x0000001400e08947 */ /* 0x002fea0003800000 */
.L_x_250:
[----:B------:R-:W-:Y:S05]  /*155a0*/  @!P1 BRA `(.L_x_210) ;  /* 0x0000000000049947 */ /* 0x000fea0003800000 */
[----:B------:R-:W-:Y:S01]  /*155b0*/  BPT.TRAP 0x1 ;  /* 0x000000040000795c */ /* 0x000fe20000300000 */
.L_x_210:
[----:B------:R-:W1:Y:S02]  /*155c0*/  SYNCS.PHASECHK.TRANS64.TRYWAIT P0, [R0+URZ+0x70], R3 ;  /* 0x00007003000075a7 */ /* 0x000e64000800017f */
[----:B-1----:R-:W-:Y:S05]  /*155d0*/  @!P0 BRA `(.L_x_211) ;  /* 0x0000001400e48947 */ /* 0x002fea0003800000 */
.L_x_251:
[----:B------:R-:W-:Y:S05]  /*155e0*/  @!P1 BRA `(.L_x_212) ;  /* 0x0000000000049947 */ /* 0x000fea0003800000 */
[----:B------:R-:W-:Y:S01]  /*155f0*/  BPT.TRAP 0x1 ;  /* 0x000000040000795c */ /* 0x000fe20000300000 */
.L_x_212:
[----:B------:R-:W-:-:S04]  /*15600*/  MOV R3, 0x1 ;  /* 0x0000000100037802 */ /* 0x000fc80000000f00 */
[----:B------:R-:W-:-:S07]  /*15610*/  SHF.L.U32 R3, R3, 0x1f, RZ ;  /* 0x0000001f03037819 */ /* 0x000fce00000006ff */
.L_x_213:
[----:B------:R1:W1:Y:S02]  /*15620*/  SYNCS.PHASECHK.TRANS64.TRYWAIT P0, [R0+URZ+0x78], R3 ;  /* 0x00007803000075a7 */ /* 0x000264000800017f */
[----:B-1----:R-:W-:Y:S05]  /*15630*/  @!P0 NANOSLEEP.SYNCS 0x989680 ;  /* 0x009896800000895d */ /* 0x002fea0003900000 */
[----:B------:R-:W1:Y:S02]  /*15640*/  @!P0 SYNCS.PHASECHK.TRANS64 P0, [R0+URZ+0x78], R3 ;  /* 0x00007803000085a7 */ /* 0x000e64000800007f */
[----:B-1----:R-:W-:Y:S05]  /*15650*/  @P0 BRA `(.L_x_10) ;  /* 0x0000000c00ec0947 */ /* 0x002fea0003800000 */
[----:B------:R-:W-:Y:S05]  /*15660*/  BRA `(.L_x_213) ;  /* 0xfffffffc00ec7947 */ /* 0x000fea000383ffff */
.L_x_144:
[----:B------:R-:W-:Y:S01]  /*15670*/  LOP3.LUT P0, RZ, R3, 0xff, RZ, 0xc0, !PT ;  /* 0x000000ff03ff7812 */ /* 0x000fe2000780c0ff */
[----:B------:R-:W-:Y:S01]  /*15680*/  IMAD.MOV.U32 R0, RZ, RZ, RZ ;  /* 0x000000ffff007224 */ /* 0x000fe200078e00ff */
[----:B------:R-:W-:-:S11]  /*15690*/  MOV R3, 0x1 ;  /* 0x0000000100037802 */ /* 0x000fd60000000f00 */
[----:B------:R-:W-:Y:S05]  /*156a0*/  @!P0 BRA `(.L_x_214) ;  /* 0x0000000c00208947 */ /* 0x000fea0003800000 */
[----:B------:R-:W1:Y:S01]  /*156b0*/  LDC R0, c[0x0][0x28c] ;  /* 0x0000a300ff007b82 */ /* 0x000e620000000800 */
[C---:B------:R-:W-:Y:S01]  /*156c0*/  LOP3.LUT P2, RZ, R18.reuse, 0x7f, RZ, 0xc0, !PT ;  /* 0x0000007f12ff7812 */ /* 0x040fe2000784c0ff */
[----:B------:R-:W-:Y:S01]  /*156d0*/  ULDC UR5, c[0x0][0x900] ;  /* 0x0002400000057ab9 */ /* 0x000fe20000000800 */
[----:B------:R-:W-:Y:S01]  /*156e0*/  LOP3.LUT P0, RZ, R18, 0x1f, RZ, 0xc0, !PT ;  /* 0x0000001f12ff7812 */ /* 0x000fe2000780c0ff */
[----:B------:R-:W-:Y:S01]  /*156f0*/  UMOV UR6, 0xffffffff ;  /* 0xffffffff00067882 */ /* 0x000fe20000000000 */
[----:B------:R-:W-:Y:S01]  /*15700*/  BSSY B0, `(.L_x_214) ;  /* 0x00000c2000007945 */ /* 0x000fe20003800000 */
[----:B------:R-:W-:Y:S01]  /*15710*/  USHF.L.U32 UR6, UR6, UR5, URZ ;  /* 0x0000000506067299 */ /* 0x000fe2000800063f */
[----:B------:R-:W-:Y:S01]  /*15720*/  MOV R11, 0x1 ;  /* 0x00000001000b7802 */ /* 0x000fe20000000f00 */
[----:B------:R-:W-:Y:S01]  /*15730*/  ULDC UR4, c[0x0][0x8a8] ;  /* 0x00022a0000047ab9 */ /* 0x000fe20000000800 */
[----:B------:R-:W-:Y:S01]  /*15740*/  PLOP3.LUT P0, PT, P0, P2, PT, 0x8a, 0x0 ;  /* 0x000000000000781c */ /* 0x000fe20000705172 */
[----:B------:R-:W-:Y:S01]  /*15750*/  UMOV UR7, 0x1 ;  /* 0x0000000100077882 */ /* 0x000fe20000000000 */
[----:B------:R-:W-:-:S02]  /*15760*/  ULOP3.LUT UR19, UR37, 0x2, URZ, 0xfc, !UPT ;  /* 0x0000000225137892 */ /* 0x000fc4000f8efc3f */
[----:B------:R-:W-:Y:S02]  /*15770*/  UIADD3 UR4, UR4, -0x1, URZ ;  /* 0xffffffff04047890 */ /* 0x000fe4000fffe03f */
[----:B------:R-:W-:Y:S02]  /*15780*/  USHF.L.U32 UR5, UR7, UR5, URZ ;  /* 0x0000000507057299 */ /* 0x000fe4000800063f */
[----:B------:R-:W-:Y:S01]  /*15790*/  ULOP3.LUT UR6, URZ, UR6, URZ, 0x33, !UPT ;  /* 0x000000063f067292 */ /* 0x000fe2000f8e333f */
[----:B------:R-:W-:Y:S01]  /*157a0*/  ULDC.64 UR20, c[0x0][0x198] ;  /* 0x0000660000147ab9 */ /* 0x000fe20000000a00 */
[----:B-1----:R-:W-:-:S04]  /*157b0*/  IADD3 R0, R0, 0x3f, RZ ;  /* 0x0000003f00007810 */ /* 0x002fc80007ffe0ff */
[----:B------:R-:W-:-:S04]  /*157c0*/  SHF.R.S32.HI R3, RZ, 0x1f, R0 ;  /* 0x0000001fff037819 */ /* 0x000fc80000011400 */
[----:B------:R-:W-:Y:S02]  /*157d0*/  LEA.HI R3, R3, R0, RZ, 0x6 ;  /* 0x0000000003037211 */ /* 0x000fe400078f30ff */
[----:B------:R-:W-:Y:S02]  /*157e0*/  MOV R0, RZ ;  /* 0x000000ff00007202 */ /* 0x000fe40000000f00 */
[----:B------:R-:W-:Y:S01]  /*157f0*/  SHF.R.S32.HI R13, RZ, 0x6, R3 ;  /* 0x00000006ff0d7819 */ /* 0x000fe20000011403 */
[----:B------:R-:W-:-:S03]  /*15800*/  IMAD.MOV.U32 R3, RZ, RZ, 0x1 ;  /* 0x00000001ff037424 */ /* 0x000fc600078e00ff */
[----:B------:R-:W-:-:S07]  /*15810*/  IADD3 R10, R13, 0x1, RZ ;  /* 0x000000010d0a7810 */ /* 0x000fce0007ffe0ff */
.L_x_226:
[----:B------:R-:W-:-:S03]  /*15820*/  UMOV UR7, 0xffffffff ;  /* 0xffffffff00077882 */ /* 0x000fc60000000000 */
[----:B------:R-:W-:Y:S05]  /*15830*/  BRA.DIV UR7, `(.L_x_215) ;  /* 0x0000001607607947 */ /* 0x000fea000b800000 */
[----:B------:R-:W-:-:S13]  /*15840*/  ELECT P6, URZ, PT ;  /* 0x00000000003f782f */ /* 0x000fda00038c0000 */
.L_x_254:
[----:B------:R-:W1:Y:S01]  /*15850*/  LDC R4, c[0x0][0x28c] ;  /* 0x0000a300ff047b82 */ /* 0x000e620000000800 */
[----:B------:R-:W-:Y:S01]  /*15860*/  BSSY B1, `(.L_x_216) ;  /* 0x0000038000017945 */ /* 0x000fe20003800000 */
[----:B-1----:R-:W-:-:S13]  /*15870*/  ISETP.LT.OR P6, PT, R4, 0x1, !P6 ;  /* 0x000000010400780c */ /* 0x002fda00077c1670 */
[----:B------:R-:W-:Y:S05]  /*15880*/  @P6 BRA `(.L_x_217) ;  /* 0x0000000000d46947 */ /* 0x000fea0003800000 */
[----:B------:R-:W-:Y:S01]  /*15890*/  IMAD.SHL.U32 R12, R7, 0x80, RZ ;  /* 0x00000080070c7824 */ /* 0x000fe200078e00ff */
[----:B------:R-:W-:Y:S01]  /*158a0*/  SHF.L.U32 R14, R9, 0x8, RZ ;  /* 0x00000008090e7819 */ /* 0x000fe200000006ff */
[----:B------:R-:W-:Y:S01]  /*158b0*/  IMAD.MOV.U32 R4, RZ, RZ, R10 ;  /* 0x000000ffff047224 */ /* 0x000fe200078e000a */
[----:B------:R-:W-:Y:S02]  /*158c0*/  MOV R19, RZ ;  /* 0x000000ff00137202 */ /* 0x000fe40000000f00 */
[----:B------:R-:W-:Y:S02]  /*158d0*/  MOV R5, R3 ;  /* 0x0000000300057202 */ /* 0x000fe40000000f00 */
[----:B------:R-:W-:-:S07]  /*158e0*/  MOV R7, R0 ;  /* 0x0000000000077202 */ /* 0x000fce0000000f00 */
.L_x_221:
[----:B------:R-:W1:Y:S01]  /*158f0*/  S2R R9, SR_CgaCtaId ;  /* 0x0000000000097919 */ /* 0x000e620000008800 */
[----:B------:R-:W-:-:S04]  /*15900*/  MOV R8, 0x400 ;  /* 0x0000040000087802 */ /* 0x000fc80000000f00 */
[----:B-1----:R-:W-:Y:S02]  /*15910*/  LEA R18, R9, R8, 0x18 ;  /* 0x0000000809127211 */ /* 0x002fe400078ec0ff */
[----:B------:R-:W-:Y:S01]  /*15920*/  SHF.L.U32 R8, R5, 0x1f, RZ ;  /* 0x0000001f05087819 */ /* 0x000fe200000006ff */
[----:B------:R-:W1:Y:S02]  /*15930*/  @!P2 LDC R9, c[0x0][0x500] ;  /* 0x00014000ff09ab82 */ /* 0x000e640000000800 */
[----:B------:R-:W-:-:S04]  /*15940*/  IMAD R15, R7, 0x8, R18 ;  /* 0x00000008070f7824 */ /* 0x000fc800078e0212 */
[----:B------:R-:W2:Y:S02]  /*15950*/  SYNCS.PHASECHK.TRANS64.TRYWAIT P1, [R15+URZ+0x20], R8 ;  /* 0x000020080f0075a7 */ /* 0x000ea4000802017f */
[----:B--2---:R-:W-:Y:S05]  /*15960*/  @!P1 BRA `(.L_x_218) ;  /* 0x0000001400349947 */ /* 0x004fea0003800000 */
.L_x_255:
[----:B------:R-:W-:Y:S01]  /*15970*/  UPRMT UR7, UR19, 0x9910, URZ ;  /* 0x0000991013077896 */ /* 0x000fe2000800003f */
[----:B-1----:R1:W-:Y:S03]  /*15980*/  @!P2 SYNCS.ARRIVE.TRANS64 RZ, [R15+URZ], R9 ;  /* 0x000000090fffa9a7 */ /* 0x0023e6000800003f */
[----:B------:R-:W-:-:S06]  /*15990*/  UISETP.NE.AND UP0, UPT, UR7, 0x2, UPT ;  /* 0x000000020700788c */ /* 0x000fcc000bf05270 */
[----:B------:R-:W-:-:S13]  /*159a0*/  PLOP3.LUT P1, PT, PT, PT, UP0, 0x80, 0x0 ;  /* 0x000000000000781c */ /* 0x000fda0003f2f008 */
[----:B-1----:R-:W-:Y:S05]  /*159b0*/  @P1 BRA `(.L_x_219) ;  /* 0x0000000000041947 */ /* 0x002fea0003800000 */
[----:B------:R-:W-:Y:S01]  /*159c0*/  BPT.TRAP 0x1 ;  /* 0x000000040000795c */ /* 0x000fe20000300000 */
.L_x_219:
[----:B------:R-:W-:Y:S05]  /*159d0*/  @P0 BRA `(.L_x_220) ;  /* 0x0000000000040947 */ /* 0x000fea0003800000 */
[----:B------:R-:W-:Y:S01]  /*159e0*/  BPT.TRAP 0x1 ;  /* 0x000000040000795c */ /* 0x000fe20000300000 */
.L_x_220:
[CC--:B--2---:R-:W-:Y:S01]  /*159f0*/  LEA R8, R7.reuse, R18.reuse, 0xf ;  /* 0x0000001207087211 */ /* 0x0c4fe200078e78ff */
[----:B------:R-:W-:Y:S01]  /*15a00*/  UIADD3 UR14, UP0, UR20, 0xf0, URZ ;  /* 0x000000f0140e7890 */ /* 0x000fe2000ff1e03f */
[C---:B------:R-:W-:Y:S01]  /*15a10*/  LEA R18, R7.reuse, R18, 0xe ;  /* 0x0000001207127211 */ /* 0x040fe200078e70ff */
[----:B------:R-:W-:Y:S01]  /*15a20*/  UIADD3 UR22, UP1, UR20, 0x1f0, URZ ;  /* 0x000001f014167890 */ /* 0x000fe2000ff3e03f */
[----:B------:R-:W-:Y:S01]  /*15a30*/  R2UR UR7, R8 ;  /* 0x00000000080772ca */ /* 0x000fe200000e0000 */
[----:B------:R-:W-:Y:S01]  /*15a40*/  UIADD3.X UR15, URZ, UR21, URZ, UP0, !UPT ;  /* 0x000000153f0f7290 */ /* 0x000fe200087fe43f */
[----:B------:R-:W-:Y:S01]  /*15a50*/  R2UR UR8, R18 ;  /* 0x00000000120872ca */ /* 0x000fe200000e0000 */
[----:B------:R-:W-:Y:S01]  /*15a60*/  VIADD R7, R7, 0x1 ;  /* 0x0000000107077836 */ /* 0x000fe20000000000 */
[----:B------:R-:W-:Y:S01]  /*15a70*/  R2UR UR9, R15 ;  /* 0x000000000f0972ca */ /* 0x000fe200000e0000 */
[----:B------:R-:W-:Y:S01]  /*15a80*/  UIADD3.X UR23, URZ, UR21, URZ, UP1, !UPT ;  /* 0x000000153f177290 */ /* 0x000fe20008ffe43f */
[----:B------:R-:W-:Y:S01]  /*15a90*/  R2UR UR11, R14 ;  /* 0x000000000e0b72ca */ /* 0x000fe200000e0000 */
[----:B------:R-:W-:Y:S01]  /*15aa0*/  UMOV UR16, 0x0 ;  /* 0x0000000000107882 */ /* 0x000fe20000000000 */
[----:B------:R-:W-:Y:S01]  /*15ab0*/  R2UR UR10, R19 ;  /* 0x00000000130a72ca */ /* 0x000fe200000e0000 */
[----:B------:R-:W-:Y:S01]  /*15ac0*/  UMOV UR17, 0x10000000 ;  /* 0x1000000000117882 */ /* 0x000fe20000000000 */
[----:B------:R-:W-:-:S02]  /*15ad0*/  R2UR UR12, R6 ;  /* 0x00000000060c72ca */ /* 0x000fc400000e0000 */
[----:B------:R-:W-:Y:S01]  /*15ae0*/  IADD3 R4, R4, -0x1, RZ ;  /* 0xffffffff04047810 */ /* 0x000fe20007ffe0ff */
[----:B------:R-:W-:Y:S01]  /*15af0*/  UIADD3 UR7, UR7, 0x8400, URZ ;  /* 0x0000840007077890 */ /* 0x000fe2000fffe03f */
[----:B------:R-:W-:Y:S01]  /*15b00*/  R2UR UR18, R12 ;  /* 0x000000000c1272ca */ /* 0x000fe200000e0000 */
[----:B------:R-:W-:Y:S01]  /*15b10*/  UIADD3 UR13, UR8, 0x28400, URZ ;  /* 0x00028400080d7890 */ /* 0x000fe2000fffe03f */
[----:B------:R-:W-:Y:S02]  /*15b20*/  ISETP.GT.AND P3, PT, R4, 0x1, PT ;  /* 0x000000010400780c */ /* 0x000fe40003f64270 */
[----:B------:R-:W-:Y:S02]  /*15b30*/  ISETP.NE.AND P1, PT, R7, 0x4, PT ;  /* 0x000000040700780c */ /* 0x000fe40003f25270 */
[----:B------:R-:W-:Y:S01]  /*15b40*/  UMOV UR8, UR7 ;  /* 0x0000000700087c82 */ /* 0x000fe20008000000 */
[----:B------:R-:W-:Y:S02]  /*15b50*/  IADD3 R19, R19, 0x40, RZ ;  /* 0x0000004013137810 */ /* 0x000fe40007ffe0ff */
[----:B------:R1:W-:Y:S01]  /*15b60*/  UTMALDG.3D [UR8], [UR14], desc[UR16] ;  /* 0x000010080e0075b4 */ /* 0x0003e20008011000 */
[----:B------:R-:W-:-:S02]  /*15b70*/  SEL R8, RZ, 0x1, P1 ;  /* 0x00000001ff087807 */ /* 0x000fc40000800000 */
[----:B------:R-:W-:Y:S02]  /*15b80*/  SEL R7, R7, RZ, P1 ;  /* 0x000000ff07077207 */ /* 0x000fe40000800000 */
[----:B------:R-:W-:Y:S01]  /*15b90*/  LOP3.LUT R5, R5, R8, RZ, 0x3c, !PT ;  /* 0x0000000805057212 */ /* 0x000fe200078e3cff */
[----:B-1----:R-:W-:Y:S01]  /*15ba0*/  UMOV UR8, UR13 ;  /* 0x0000000d00087c82 */ /* 0x002fe20008000000 */
[----:B------:R-:W-:Y:S02]  /*15bb0*/  UMOV UR11, UR18 ;  /* 0x00000012000b7c82 */ /* 0x000fe40008000000 */
[----:B------:R1:W-:Y:S02]  /*15bc0*/  UTMALDG.3D [UR8], [UR22], desc[UR16] ;  /* 0x00001008160075b4 */ /* 0x0003e40008011000 */
[----:B-1----:R-:W-:Y:S05]  /*15bd0*/  @P3 BRA `(.L_x_221) ;  /* 0xfffffffc00443947 */ /* 0x002fea000383ffff */
.L_x_217:
[----:B------:R-:W-:Y:S05]  /*15be0*/  BSYNC B1 ;  /* 0x0000000000017941 */ /* 0x000fea0003800000 */
.L_x_216:
[----:B------:R-:W-:Y:S01]  /*15bf0*/  LOP3.LUT P3, RZ, R11, 0xff, RZ, 0xc0, !PT ;  /* 0x000000ff0bff7812 */ /* 0x000fe2000786c0ff */
[----:B------:R-:W-:Y:S01]  /*15c00*/  IMAD.IADD R0, R13, 0x1, R0 ;  /* 0x000000010d007824 */ /* 0x000fe200078e0200 */
[----:B------:R-:W-:Y:S01]  /*15c10*/  IADD3 R16, P4, R16, UR42, RZ ;  /* 0x0000002a10107c10 */ /* 0x000fe2000ff9e0ff */
[----:B------:R-:W-:Y:S01]  /*15c20*/  ULDC.64 UR8, c[0x0][0x8f8] ;  /* 0x00023e0000087ab9 */ /* 0x000fe20000000a00 */
[----:B------:R-:W-:Y:S01]  /*15c30*/  BSSY B1, `(.L_x_222) ;  /* 0x000006c000017945 */ /* 0x000fe20003800000 */
[----:B------:R-:W-:Y:S02]  /*15c40*/  MOV R9, 0xffffffff ;  /* 0xffffffff00097802 */ /* 0x000fe40000000f00 */
[----:B------:R-:W-:Y:S02]  /*15c50*/  SHF.R.U32.HI R4, RZ, 0x2, R0 ;  /* 0x00000002ff047819 */ /* 0x000fe40000011600 */
[----:B------:R-:W-:Y:S02]  /*15c60*/  ISETP.GT.U32.AND P1, PT, R0, 0x3, PT ;  /* 0x000000030000780c */ /* 0x000fe40003f24070 */
[----:B------:R-:W-:-:S02]  /*15c70*/  LOP3.LUT R4, R4, 0x1, RZ, 0xc0, !PT ;  /* 0x0000000104047812 */ /* 0x000fc400078ec0ff */
[----:B------:R-:W1:Y:S01]  /*15c80*/  @P3 S2R R6, SR_CgaCtaId ;  /* 0x0000000000063919 */ /* 0x000e620000008800 */
[----:B------:R-:W-:Y:S02]  /*15c90*/  @P3 MOV R5, 0x400 ;  /* 0x0000040000053802 */ /* 0x000fe40000000f00 */
[----:B------:R-:W-:Y:S02]  /*15ca0*/  ISETP.LT.U32.AND P1, PT, R13, 0x4, P1 ;  /* 0x000000040d00780c */ /* 0x000fe40000f21070 */
[----:B------:R-:W-:Y:S02]  /*15cb0*/  IADD3.X R17, R17, UR52, RZ, P4, !PT ;  /* 0x0000003411117c10 */ /* 0x000fe4000a7fe4ff */
[----:B------:R-:W-:Y:S02]  /*15cc0*/  ISETP.GE.U32.AND P4, PT, R16, UR8, PT ;  /* 0x0000000810007c0c */ /* 0x000fe4000bf86070 */
[----:B------:R-:W-:Y:S02]  /*15cd0*/  MOV R7, 0xffffffff ;  /* 0xffffffff00077802 */ /* 0x000fe40000000f00 */
[----:B------:R-:W-:-:S02]  /*15ce0*/  LOP3.LUT R0, R0, 0x3, RZ, 0xc0, !PT ;  /* 0x0000000300007812 */ /* 0x000fc400078ec0ff */
[----:B------:R-:W-:Y:S02]  /*15cf0*/  PRMT R11, RZ, 0x7610, R11 ;  /* 0x00007610ff0b7816 */ /* 0x000fe4000000000b */
[----:B-1----:R-:W-:Y:S01]  /*15d00*/  @P3 LEA R5, R6, R5, 0x18 ;  /* 0x0000000506053211 */ /* 0x002fe200078ec0ff */
[----:B------:R-:W-:-:S03]  /*15d10*/  IMAD.MOV.U32 R6, RZ, RZ, -0x1 ;  /* 0xffffffffff067424 */ /* 0x000fc600078e00ff */
[----:B------:R1:W-:Y:S01]  /*15d20*/  @P3 SYNCS.ARRIVE.TRANS64.A1T0 RZ, [R5+URZ+0x88], RZ ;  /* 0x000088ff05ff39a7 */ /* 0x0003e2000810003f */
[----:B------:R-:W-:Y:S02]  /*15d30*/  ISETP.NE.U32.AND P3, PT, R4, 0x1, PT ;  /* 0x000000010400780c */ /* 0x000fe40003f65070 */
[----:B------:R-:W-:Y:S02]  /*15d40*/  SEL R4, RZ, 0x1, !P1 ;  /* 0x00000001ff047807 */ /* 0x000fe40004800000 */
[----:B------:R-:W-:Y:S02]  /*15d50*/  ISETP.GE.U32.AND.EX P1, PT, R17, UR9, PT, P4 ;  /* 0x0000000911007c0c */ /* 0x000fe4000bf26140 */
[----:B------:R-:W-:-:S04]  /*15d60*/  ISETP.GT.U32.AND P3, PT, R13, 0x3, !P3 ;  /* 0x000000030d00780c */ /* 0x000fc80005f64070 */
[----:B-1----:R-:W-:-:S04]  /*15d70*/  SEL R5, RZ, 0x1, !P3 ;  /* 0x00000001ff057807 */ /* 0x002fc80005800000 */
[--C-:B------:R-:W-:Y:S02]  /*15d80*/  LOP3.LUT R3, R5, R3, R4.reuse, 0x96, !PT ;  /* 0x0000000305037212 */ /* 0x100fe400078e9604 */
[----:B------:R-:W-:Y:S01]  /*15d90*/  PRMT R4, RZ, 0x7610, R4 ;  /* 0x00007610ff047816 */ /* 0x000fe20000000004 */
[----:B------:R-:W-:Y:S06]  /*15da0*/  @P1 BRA `(.L_x_223) ;  /* 0x0000000400501947 */ /* 0x000fec0003800000 */
[----:B------:R-:W-:Y:S01]  /*15db0*/  ULDC.64 UR8, c[0x0][0x8d0] ;  /* 0x0002340000087ab9 */ /* 0x000fe20000000a00 */
[----:B------:R-:W1:Y:S01]  /*15dc0*/  S2R R14, SR_CTAID.X ;  /* 0x00000000000e7919 */ /* 0x000e620000002500 */
[----:B------:R-:W-:Y:S01]  /*15dd0*/  ISETP.NE.U32.AND P1, PT, RZ, UR8, PT ;  /* 0x00000008ff007c0c */ /* 0x000fe2000bf25070 */
[----:B------:R-:W-:Y:S01]  /*15de0*/  ULDC UR10, c[0x0][0x8d8] ;  /* 0x00023600000a7ab9 */ /* 0x000fe20000000800 */
[----:B------:R-:W-:Y:S01]  /*15df0*/  MOV R4, R16 ;  /* 0x0000001000047202 */ /* 0x000fe20000000f00 */
[----:B------:R-:W2:Y:S01]  /*15e00*/  S2R R12, SR_CTAID.Y ;  /* 0x00000000000c7919 */ /* 0x000ea20000002600 */
[----:B------:R-:W-:Y:S02]  /*15e10*/  ISETP.NE.AND.EX P1, PT, RZ, UR9, PT, P1 ;  /* 0x00000009ff007c0c */ /* 0x000fe4000bf25310 */
[----:B------:R-:W-:-:S11]  /*15e20*/  MOV R5, R17 ;  /* 0x0000001100057202 */ /* 0x000fd60000000f00 */
[----:B------:R-:W-:Y:S05]  /*15e30*/  @!P1 BRA `(.L_x_224) ;  /* 0x0000000000289947 */ /* 0x000fea0003800000 */
[----:B------:R-:W-:Y:S02]  /*15e40*/  ULDC UR7, c[0x0][0x8dc] ;  /* 0x0002370000077ab9 */ /* 0x000fe40000000800 */
[----:B------:R-:W-:-:S05]  /*15e50*/  IADD3 R9, P1, R16, UR7, RZ ;  /* 0x0000000710097c10 */ /* 0x000fca000ff3e0ff */
[----:B------:R-:W-:-:S04]  /*15e60*/  IMAD.X R15, RZ, RZ, R17, P1 ;  /* 0x000000ffff0f7224 */ /* 0x000fc800008e0611 */
[----:B------:R-:W-:-:S04]  /*15e70*/  IMAD.WIDE.U32 R6, R15, UR8, RZ ;  /* 0x000000080f067c25 */ /* 0x000fc8000f8e00ff */
[----:B------:R-:W-:-:S04]  /*15e80*/  IMAD.WIDE.U32 R6, P1, R9, UR9, R6 ;  /* 0x0000000909067c25 */ /* 0x000fc8000f820006 */
[----:B------:R-:W-:Y:S01]  /*15e90*/  IMAD.WIDE.U32 R8, R9, UR8, RZ ;  /* 0x0000000809087c25 */ /* 0x000fe2000f8e00ff */
[----:B------:R-:W-:Y:S02]  /*15ea0*/  IADD3.X R5, RZ, RZ, RZ, P1, !PT ;  /* 0x000000ffff057210 */ /* 0x000fe40000ffe4ff */
[----:B------:R-:W-:Y:S02]  /*15eb0*/  MOV R4, R7 ;  /* 0x0000000700047202 */ /* 0x000fe40000000f00 */
[----:B------:R-:W-:-:S05]  /*15ec0*/  IADD3 RZ, P1, R9, R6, RZ ;  /* 0x0000000609ff7210 */ /* 0x000fca0007f3e0ff */
[----:B------:R-:W-:-:S08]  /*15ed0*/  IMAD.WIDE.U32.X R4, R15, UR9, R4, P1 ;  /* 0x000000090f047c25 */ /* 0x000fd000088e0404 */
.L_x_224:
[--C-:B------:R-:W-:Y:S01]  /*15ee0*/  SHF.R.U64 R8, R4, UR10, R5.reuse ;  /* 0x0000000a04087c19 */ /* 0x100fe20008001205 */
[----:B------:R-:W-:Y:S01]  /*15ef0*/  ULDC.64 UR8, c[0x0][0x8c8] ;  /* 0x0002320000087ab9 */ /* 0x000fe20000000a00 */
[----:B------:R-:W-:Y:S01]  /*15f00*/  SHF.R.U32.HI R4, RZ, UR10, R5 ;  /* 0x0000000aff047c19 */ /* 0x000fe20008011605 */
[----:B------:R-:W-:Y:S01]  /*15f10*/  ULDC UR7, c[0x0][0x150] ;  /* 0x0000540000077ab9 */ /* 0x000fe20000000800 */
[----:B------:R-:W-:Y:S01]  /*15f20*/  IADD3 R7, P1, RZ, -R8, RZ ;  /* 0x80000008ff077210 */ /* 0x000fe20007f3e0ff */
[----:B------:R-:W3:Y:S01]  /*15f30*/  LDC R23, c[0x0][0x144] ;  /* 0x00005100ff177b82 */ /* 0x000ee20000000800 */
[----:B-1----:R-:W-:Y:S01]  /*15f40*/  I2FP.F32.U32 R9, R14 ;  /* 0x0000000e00097245 */ /* 0x002fe20000201000 */
[----:B------:R-:W-:Y:S02]  /*15f50*/  ULDC.64 UR10, c[0x0][0x8e8] ;  /* 0x00023a00000a7ab9 */ /* 0x000fe40000000a00 */
[----:B------:R-:W-:Y:S01]  /*15f60*/  IMAD.X R4, RZ, RZ, ~R4, P1 ;  /* 0x000000ffff047224 */ /* 0x000fe200008e0e04 */
[----:B------:R-:W-:-:S03]  /*15f70*/  ISETP.NE.U32.AND P1, PT, RZ, UR10, PT ;  /* 0x0000000aff007c0c */ /* 0x000fc6000bf25070 */
[----:B------:R-:W-:Y:S01]  /*15f80*/  IMAD R6, R4, UR8, RZ ;  /* 0x0000000804067c24 */ /* 0x000fe2000f8e02ff */
[----:B------:R-:W1:Y:S01]  /*15f90*/  LDC R19, c[0x0][0x148] ;  /* 0x00005200ff137b82 */ /* 0x000e620000000800 */
[C---:B------:R-:W-:Y:S01]  /*15fa0*/  IMAD.WIDE.U32 R4, R7.reuse, UR8, R16 ;  /* 0x0000000807047c25 */ /* 0x040fe2000f8e0010 */
[----:B------:R-:W-:Y:S01]  /*15fb0*/  ULDC UR8, c[0x0][0x154] ;  /* 0x0000550000087ab9 */ /* 0x000fe20000000800 */
[----:B------:R-:W-:Y:S02]  /*15fc0*/  ISETP.NE.AND.EX P1, PT, RZ, UR11, PT, P1 ;  /* 0x0000000bff007c0c */ /* 0x000fe4000bf25310 */
[----:B------:R-:W-:Y:S02]  /*15fd0*/  IMAD R7, R7, UR9, R6 ;  /* 0x0000000907077c24 */ /* 0x000fe4000f8e0206 */
[----:B------:R-:W-:Y:S01]  /*15fe0*/  FMUL R6, R9, UR7 ;  /* 0x0000000709067c20 */ /* 0x000fe20008400000 */
[----:B------:R-:W-:Y:S01]  /*15ff0*/  ULDC UR7, c[0x0][0x8c0] ;  /* 0x0002300000077ab9 */ /* 0x000fe20000000800 */
[----:B------:R-:W-:Y:S01]  /*16000*/  ULDC UR9, c[0x0][0x8b0] ;  /* 0x00022c0000097ab9 */ /* 0x000fe20000000800 */
[----:B------:R-:W-:-:S03]  /*16010*/  IADD3 R5, R5, R7, RZ ;  /* 0x0000000705057210 */ /* 0x000fc60007ffe0ff */
[----:B------:R-:W4:Y:S01]  /*16020*/  F2I.U32.TRUNC.NTZ R6, R6 ;  /* 0x0000000600067305 */ /* 0x000f22000020f000 */
[----:B------:R-:W-:Y:S02]  /*16030*/  SHF.R.U64 R9, R4, UR7, R5 ;  /* 0x0000000704097c19 */ /* 0x000fe40008001205 */
[----:B--2---:R-:W-:-:S05]  /*16040*/  I2FP.F32.U32 R4, R12 ;  /* 0x0000000c00047245 */ /* 0x004fca0000201000 */
[----:B------:R-:W-:Y:S01]  /*16050*/  FMUL R7, R4, UR8 ;  /* 0x0000000804077c20 */ /* 0x000fe20008400000 */
[----:B------:R-:W-:Y:S01]  /*16060*/  SHF.R.U32.HI R4, RZ, UR7, R5 ;  /* 0x00000007ff047c19 */ /* 0x000fe20008011605 */
[----:B------:R-:W-:Y:S02]  /*16070*/  ULDC UR7, c[0x0][0x900] ;  /* 0x0002400000077ab9 */ /* 0x000fe40000000800 */
[----:B------:R2:W1:Y:S01]  /*16080*/  F2I.U32.TRUNC.NTZ R20, R7 ;  /* 0x0000000700147305 */ /* 0x000462000020f000 */
[--C-:B------:R-:W-:Y:S02]  /*16090*/  SHF.R.U64 R18, R9, UR9, R4.reuse ;  /* 0x0000000909127c19 */ /* 0x100fe40008001204 */
[----:B------:R-:W-:Y:S02]  /*160a0*/  SHF.R.U32.HI R5, RZ, UR9, R4 ;  /* 0x00000009ff057c19 */ /* 0x000fe40008011604 */
[----:B----4-:R-:W-:Y:S02]  /*160b0*/  IADD3 R6, -R6, RZ, RZ ;  /* 0x000000ff06067210 */ /* 0x010fe40007ffe1ff */
[----:B------:R-:W-:-:S02]  /*160c0*/  SHF.R.U64 R15, R18, UR7, R5 ;  /* 0x00000007120f7c19 */ /* 0x000fc40008001205 */
[----:B------:R-:W-:Y:S01]  /*160d0*/  SHF.R.U32.HI R21, RZ, UR7, R5 ;  /* 0x00000007ff157c19 */ /* 0x000fe20008011605 */
[----:B---3--:R-:W-:Y:S02]  /*160e0*/  IMAD R14, R23, R6, R14 ;  /* 0x00000006170e7224 */ /* 0x008fe400078e020e */
[----:B------:R-:W-:Y:S01]  /*160f0*/  IMAD.MOV.U32 R4, RZ, RZ, R15 ;  /* 0x000000ffff047224 */ /* 0x000fe200078e000f */
[----:B------:R-:W-:Y:S01]  /*16100*/  MOV R5, R21 ;  /* 0x0000001500057202 */ /* 0x000fe20000000f00 */
[----:B--2---:R-:W-:Y:S06]  /*16110*/  @!P1 BRA `(.L_x_225) ;  /* 0x0000000000289947 */ /* 0x004fec0003800000 */
[----:B------:R-:W-:Y:S02]  /*16120*/  ULDC UR7, c[0x0][0x8f4] ;  /* 0x00023d0000077ab9 */ /* 0x000fe40000000800 */
[----:B------:R-:W-:-:S04]  /*16130*/  IADD3 R5, P1, R15, UR7, RZ ;  /* 0x000000070f057c10 */ /* 0x000fc8000ff3e0ff */
[----:B------:R-:W-:-:S05]  /*16140*/  IADD3.X R21, RZ, R21, RZ, P1, !PT ;  /* 0x00000015ff157210 */ /* 0x000fca0000ffe4ff */
[----:B------:R-:W-:-:S04]  /*16150*/  IMAD.WIDE.U32 R6, R21, UR10, RZ ;  /* 0x0000000a15067c25 */ /* 0x000fc8000f8e00ff */
[----:B------:R-:W-:-:S04]  /*16160*/  IMAD.WIDE.U32 R6, P1, R5, UR11, R6 ;  /* 0x0000000b05067c25 */ /* 0x000fc8000f820006 */
[----:B------:R-:W-:Y:S01]  /*16170*/  IMAD.WIDE.U32 R4, R5, UR10, RZ ;  /* 0x0000000a05047c25 */ /* 0x000fe2000f8e00ff */
[----:B------:R-:W-:-:S04]  /*16180*/  MOV R4, R7 ;  /* 0x0000000700047202 */ /* 0x000fc80000000f00 */
[----:B------:R-:W-:Y:S01]  /*16190*/  IADD3 RZ, P3, R5, R6, RZ ;  /* 0x0000000605ff7210 */ /* 0x000fe20007f7e0ff */
[----:B------:R-:W-:-:S04]  /*161a0*/  IMAD.X R5, RZ, RZ, RZ, P1 ;  /* 0x000000ffff057224 */ /* 0x000fc800008e06ff */
[----:B------:R-:W-:-:S08]  /*161b0*/  IMAD.WIDE.U32.X R4, R21, UR11, R4, P3 ;  /* 0x0000000b15047c25 */ /* 0x000fd000098e0404 */
.L_x_225:
[----:B------:R-:W-:Y:S01]  /*161c0*/  ISETP.NE.AND P1, PT, R2, 0x1, PT ;  /* 0x000000010200780c */ /* 0x000fe20003f25270 */
[----:B------:R-:W-:Y:S01]  /*161d0*/  ULDC UR7, c[0x0][0x8f0] ;  /* 0x00023c0000077ab9 */ /* 0x000fe20000000800 */
[----:B-1----:R-:W-:Y:S01]  /*161e0*/  IADD3 R20, -R20, RZ, RZ ;  /* 0x000000ff14147210 */ /* 0x002fe20007ffe1ff */
[----:B------:R-:W-:Y:S01]  /*161f0*/  ULDC UR8, c[0x0][0x8b8] ;  /* 0x00022e0000087ab9 */ /* 0x000fe20000000800 */
[----:B------:R-:W-:Y:S01]  /*16200*/  SHF.R.U64 R5, R4, UR7, R5 ;  /* 0x0000000704057c19 */ /* 0x000fe20008001205 */
[----:B------:R-:W-:Y:S01]  /*16210*/  ULDC UR7, c[0x0][0x8e0] ;  /* 0x0002380000077ab9 */ /* 0x000fe20000000800 */
[----:B------:R-:W-:Y:S02]  /*16220*/  LOP3.LUT R18, R18, UR6, RZ, 0xc0, !PT ;  /* 0x0000000612127c12 */ /* 0x000fe4000f8ec0ff */
[----:B------:R-:W-:Y:S01]  /*16230*/  LOP3.LUT R6, R9, UR4, RZ, 0xc0, !PT ;  /* 0x0000000409067c12 */ /* 0x000fe2000f8ec0ff */
[----:B------:R-:W-:Y:S02]  /*16240*/  IMAD.MOV R4, RZ, RZ, -R5 ;  /* 0x000000ffff047224 */ /* 0x000fe400078e0a05 */
[----:B------:R-:W-:-:S02]  /*16250*/  IMAD R5, R5, UR5, R18 ;  /* 0x0000000505057c24 */ /* 0x000fc4000f8e0212 */
[----:B------:R-:W-:Y:S02]  /*16260*/  @P1 IMAD R14, R19, R20, R12 ;  /* 0x00000014130e1224 */ /* 0x000fe400078e020c */
[----:B------:R-:W-:Y:S01]  /*16270*/  IMAD R15, R4, UR7, R15 ;  /* 0x00000007040f7c24 */ /* 0x000fe2000f8e020f */
[----:B------:R-:W-:Y:S01]  /*16280*/  ULDC UR7, c[0x0][0x8a8] ;  /* 0x00022a0000077ab9 */ /* 0x000fe20000000800 */
[----:B------:R-:W-:Y:S01]  /*16290*/  IMAD R14, R5, UR8, R14 ;  /* 0x00000008050e7c24 */ /* 0x000fe2000f8e020e */
[----:B------:R-:W-:Y:S01]  /*162a0*/  MOV R4, 0x1 ;  /* 0x0000000100047802 */ /* 0x000fe20000000f00 */
[----:B------:R-:W-:Y:S01]  /*162b0*/  IMAD R15, R15, UR7, R6 ;  /* 0x000000070f0f7c24 */ /* 0x000fe2000f8e0206 */
[----:B------:R-:W-:-:S04]  /*162c0*/  MOV R6, R8 ;  /* 0x0000000800067202 */ /* 0x000fc80000000f00 */
[----:B------:R-:W-:Y:S02]  /*162d0*/  SEL R7, R15, R14, !P1 ;  /* 0x0000000e0f077207 */ /* 0x000fe40004800000 */
[----:B------:R-:W-:-:S07]  /*162e0*/  SEL R9, R14, R15, !P1 ;  /* 0x0000000f0e097207 */ /* 0x000fce0004800000 */
.L_x_223:
[----:B------:R-:W-:Y:S05]  /*162f0*/  BSYNC B1 ;  /* 0x0000000000017941 */ /* 0x000fea0003800000 */
.L_x_222:
[----:B------:R-:W-:-:S13]  /*16300*/  LOP3.LUT P1, RZ, R4, 0xff, RZ, 0xc0, !PT ;  /* 0x000000ff04ff7812 */ /* 0x000fda000782c0ff */
[----:B------:R-:W-:Y:S05]  /*16310*/  @P1 BRA `(.L_x_226) ;  /* 0xfffffff400401947 */ /* 0x000fea000383ffff */
[----:B------:R-:W-:Y:S05]  /*16320*/  BSYNC B0 ;  /* 0x0000000000007941 */ /* 0x000fea0003800000 */
.L_x_214:
[----:B------:R-:W-:-:S03]  /*16330*/  UMOV UR7, 0xffffffff ;  /* 0xffffffff00077882 */ /* 0x000fc60000000000 */
[----:B------:R-:W-:Y:S05]  /*16340*/  BRA.DIV UR7, `(.L_x_227) ;  /* 0x0000000a07d07947 */ /* 0x000fea000b800000 */
[----:B------:R-:W-:-:S13]  /*16350*/  ELECT P6, URZ, PT ;  /* 0x00000000003f782f */ /* 0x000fda00038c0000 */
.L_x_258:
[----:B------:R-:W-:Y:S05]  /*16360*/  @!P6 BRA `(.L_x_10) ;  /* 0x0000000000a8e947 */ /* 0x000fea0003800000 */
[----:B------:R-:W-:-:S04]  /*16370*/  ULOP3.LUT UR7, UR37, 0x2, URZ, 0xfc, !UPT ;  /* 0x0000000225077892 */ /* 0x000fc8000f8efc3f */
[----:B------:R-:W-:-:S06]  /*16380*/  UISETP.NE.AND UP0, UPT, UR7, 0x3, UPT ;  /* 0x000000030700788c */ /* 0x000fcc000bf05270 */
[----:B------:R-:W-:-:S13]  /*16390*/  PLOP3.LUT P0, PT, PT, PT, UP0, 0x80, 0x0 ;  /* 0x000000000000781c */ /* 0x000fda0003f0f008 */
[----:B------:R-:W-:Y:S05]  /*163a0*/  @!P0 BRA `(.L_x_228) ;  /* 0x0000000000048947 */ /* 0x000fea0003800000 */
[----:B------:R-:W-:Y:S01]  /*163b0*/  BPT.TRAP 0x1 ;  /* 0x000000040000795c */ /* 0x000fe20000300000 */
.L_x_228:
[----:B------:R-:W1:Y:S01]  /*163c0*/  S2R R5, SR_CgaCtaId ;  /* 0x0000000000057919 */ /* 0x000e620000008800 */
[----:B------:R-:W-:Y:S02]  /*163d0*/  MOV R2, 0x400 ;  /* 0x0000040000027802 */ /* 0x000fe40000000f00 */
[----:B------:R-:W-:Y:S02]  /*163e0*/  SHF.L.U32 R4, R3, 0x1f, RZ ;  /* 0x0000001f03047819 */ /* 0x000fe400000006ff */
[----:B-1----:R-:W-:-:S05]  /*163f0*/  LEA R5, R5, R2, 0x18 ;  /* 0x0000000205057211 */ /* 0x002fca00078ec0ff */
[----:B------:R-:W-:-:S05]  /*16400*/  VIADD R5, R5, 0x20 ;  /* 0x0000002005057836 */ /* 0x000fca0000000000 */
[C---:B------:R-:W-:Y:S02]  /*16410*/  LEA R7, R0.reuse, R5, 0x3 ;  /* 0x0000000500077211 */ /* 0x040fe400078e18ff */
[----:B------:R-:W-:Y:S02]  /*16420*/  IADD3 R0, R0, 0x1, RZ ;  /* 0x0000000100007810 */ /* 0x000fe40007ffe0ff */
[----:B------:R-:W1:Y:S02]  /*16430*/  SYNCS.PHASECHK.TRANS64.TRYWAIT P0, [R7+URZ], R4 ;  /* 0x00000004070075a7 */ /* 0x000e64000800017f */
[----:B------:R-:W-:-:S04]  /*16440*/  ISETP.NE.AND P1, PT, R0, 0x4, PT ;  /* 0x000000040000780c */ /* 0x000fc80003f25270 */
[----:B------:R-:W-:Y:S02]  /*16450*/  SEL R2, RZ, 0x1, P1 ;  /* 0x00000001ff027807 */ /* 0x000fe40000800000 */
[----:B------:R-:W-:Y:S02]  /*16460*/  SEL R0, R0, RZ, P1 ;  /* 0x000000ff00007207 */ /* 0x000fe40000800000 */
[----:B------:R-:W-:-:S03]  /*16470*/  LOP3.LUT R9, R3, R2, RZ, 0x3c, !PT ;  /* 0x0000000203097212 */ /* 0x000fc600078e3cff */
[----:B------:R-:W-:Y:S01]  /*16480*/  IMAD R6, R0, 0x8, R5 ;  /* 0x0000000800067824 */ /* 0x000fe200078e0205 */
[----:B------:R-:W-:Y:S01]  /*16490*/  SHF.L.U32 R3, R9, 0x1f, RZ ;  /* 0x0000001f09037819 */ /* 0x000fe200000006ff */
[----:B-1----:R-:W-:Y:S06]  /*164a0*/  @!P0 BRA `(.L_x_229) ;  /* 0x0000000800988947 */ /* 0x002fec0003800000 */
.L_x_259:
[----:B------:R-:W2:Y:S01]  /*164b0*/  SYNCS.PHASECHK.TRANS64.TRYWAIT P0, [R6+URZ], R3 ;  /* 0x00000003060075a7 */ /* 0x000ea2000800017f */
[----:B------:R-:W-:-:S04]  /*164c0*/  IADD3 R0, R0, 0x1, RZ ;  /* 0x0000000100007810 */ /* 0x000fc80007ffe0ff */
[----:B------:R-:W-:-:S04]  /*164d0*/  ISETP.NE.AND P1, PT, R0, 0x4, PT ;  /* 0x000000040000780c */ /* 0x000fc80003f25270 */
[----:B------:R-:W-:Y:S02]  /*164e0*/  SEL R2, RZ, 0x1, P1 ;  /* 0x00000001ff027807 */ /* 0x000fe40000800000 */
[----:B------:R-:W-:Y:S02]  /*164f0*/  SEL R0, R0, RZ, P1 ;  /* 0x000000ff00007207 */ /* 0x000fe40000800000 */
[----:B------:R-:W-:Y:S02]  /*16500*/  LOP3.LUT R9, R9, R2, RZ, 0x3c, !PT ;  /* 0x0000000209097212 */ /* 0x000fe400078e3cff */
[----:B-1----:R-:W-:Y:S02]  /*16510*/  LEA R7, R0, R5, 0x3 ;  /* 0x0000000500077211 */ /* 0x002fe400078e18ff */
[----:B------:R-:W-:Y:S01]  /*16520*/  SHF.L.U32 R4, R9, 0x1f, RZ ;  /* 0x0000001f09047819 */ /* 0x000fe200000006ff */
[----:B--2---:R-:W-:Y:S06]  /*16530*/  @!P0 BRA `(.L_x_230) ;  /* 0x0000000800888947 */ /* 0x004fec0003800000 */
.L_x_260:
[----:B------:R-:W2:Y:S01]  /*16540*/  SYNCS.PHASECHK.TRANS64.TRYWAIT P0, [R7+URZ], R4 ;  /* 0x00000004070075a7 */ /* 0x000ea2000800017f */
[----:B------:R-:W-:-:S05]  /*16550*/  VIADD R0, R0, 0x1 ;  /* 0x0000000100007836 */ /* 0x000fca0000000000 */
[----:B------:R-:W-:-:S04]  /*16560*/  ISETP.NE.AND P1, PT, R0, 0x4, PT ;  /* 0x000000040000780c */ /* 0x000fc80003f25270 */
[----:B------:R-:W-:Y:S02]  /*16570*/  SEL R2, RZ, 0x1, P1 ;  /* 0x00000001ff027807 */ /* 0x000fe40000800000 */
[----:B------:R-:W-:Y:S02]  /*16580*/  SEL R0, R0, RZ, P1 ;  /* 0x000000ff00007207 */ /* 0x000fe40000800000 */
[----:B------:R-:W-:Y:S01]  /*16590*/  LOP3.LUT R2, R9, R2, RZ, 0x3c, !PT ;  /* 0x0000000209027212 */ /* 0x000fe200078e3cff */
[----:B--2---:R-:W-:Y:S06]  /*165a0*/  @!P0 BRA `(.L_x_231) ;  /* 0x0000000800808947 */ /* 0x004fec0003800000 */
.L_x_261:
[----:B------:R-:W-:Y:S02]  /*165b0*/  LEA R5, R0, R5, 0x3 ;  /* 0x0000000500057211 */ /* 0x000fe400078e18ff */
[----:B------:R-:W-:-:S07]  /*165c0*/  SHF.L.U32 R0, R2, 0x1f, RZ ;  /* 0x0000001f02007819 */ /* 0x000fce00000006ff */
.L_x_232:
[----:B---3--:R3:W4:Y:S02]  /*165d0*/  SYNCS.PHASECHK.TRANS64.TRYWAIT P0, [R5+URZ], R0 ;  /* 0x00000000050075a7 */ /* 0x008724000800017f */
[----:B----4-:R-:W-:Y:S05]  /*165e0*/  @!P0 NANOSLEEP.SYNCS 0x989680 ;  /* 0x009896800000895d */ /* 0x010fea0003900000 */
[----:B------:R-:W4:Y:S02]  /*165f0*/  @!P0 SYNCS.PHASECHK.TRANS64 P0, [R5+URZ], R0 ;  /* 0x00000000050085a7 */ /* 0x000f24000800007f */
[----:B----4-:R-:W-:Y:S05]  /*16600*/  @!P0 BRA `(.L_x_232) ;  /* 0xfffffffc00f08947 */ /* 0x010fea000383ffff */
.L_x_10:
[----:B------:R-:W-:Y:S05]  /*16610*/  BSYNC B6 ;  /* 0x0000000000067941 */ /* 0x000fea0003800000 */
.L_x_8:
[----:B------:R-:W-:Y:S05]  /*16620*/  EXIT ;  /* 0x000000000000794d */ /* 0x000fea0003800000 */
.L_x_23:
[----:B----4-:R4:W1:Y:S02]  /*16630*/  SYNCS.PHASECHK.TRANS64.TRYWAIT P1, [R3+URZ], R0 ;  /* 0x00000000030075a7 */ /* 0x010864000802017f */
[----:B-1----:R-:W-:Y:S05]  /*16640*/  @!P1 NANOSLEEP.SYNCS 0x989680 ;  /* 0x009896800000995d */ /* 0x002fea0003900000 */
[----:B------:R-:W1:Y:S02]  /*16650*/  @!P1 SYNCS.PHASECHK.TRANS64 P1, [R3+URZ], R0 ;  /* 0x00000000030095a7 */ /* 0x000e64000802007f */
[----:B-1----:R-:W-:Y:S05]  /*16660*/  @!P1 BRA `(.L_x_23) ;  /* 0xfffffffc00f09947 */ /* 0x002fea000383ffff */
[----:B------:R-:W-:Y:S05]  /*16670*/  BRA `(.L_x_22) ;  /* 0xfffffeb000687947 */ /* 0x000fea000383ffff */
.L_x_28:
[----:B--2---:R-:W-:-:S04]  /*16680*/  MOV R4, UR7 ;  /* 0x0000000700047c02 */ /* 0x004fc80008000f00 */
[----:B------:R2:W3:Y:S03]  /*16690*/  SYNCS.PHASECHK.TRANS64.TRYWAIT P1, [R4+URZ], R3 ;  /* 0x00000003040075a7 */ /* 0x0004e6000802017f */
[----:B---3--:R-:W-:Y:S05]  /*166a0*/  @!P1 NANOSLEEP.SYNCS 0x989680 ;  /* 0x009896800000995d */ /* 0x008fea0003900000 */
[----:B------:R-:W3:Y:S02]  /*166b0*/  @!P1 SYNCS.PHASECHK.TRANS64 P1, [R4+URZ], R3 ;  /* 0x00000003040095a7 */ /* 0x000ee4000802007f */
[----:B---3--:R-:W-:Y:S05]  /*166c0*/  @!P1 BRA `(.L_x_28) ;  /* 0xfffffffc00ec9947 */ /* 0x008fea000383ffff */
[----:B------:R-:W-:Y:S05]  /*166d0*/  BRA `(.L_x_27) ;  /* 0xfffffeb400847947 */ /* 0x000fea000383ffff */
.L_x_49:
[----:B-1----:R-:W-:-:S04]  /*166e0*/  IMAD.U32 R4, RZ, RZ, UR51 ;  /* 0x00000033ff047e24 */ /* 0x002fc8000f8e00ff */
[----:B------:R1:W2:Y:S03]  /*166f0*/  SYNCS.PHASECHK.TRANS64.TRYWAIT P2, [R4+URZ+0x40], R3 ;  /* 0x00004003040075a7 */ /* 0x0002a6000804017f */
[----:B--2---:R-:W-:Y:S05]  /*16700*/  @!P2 NANOSLEEP.SYNCS 0x989680 ;  /* 0x009896800000a95d */ /* 0x004fea0003900000 */
[----:B------:R-:W2:Y:S02]  /*16710*/  @!P2 SYNCS.PHASECHK.TRANS64 P2, [R4+URZ+0x40], R3 ;  /* 0x000040030400a5a7 */ /* 0x000ea4000804007f */
[----:B--2---:R-:W-:Y:S05]  /*16720*/  @!P2 BRA `(.L_x_49) ;  /* 0xfffffffc00eca947 */ /* 0x004fea000383ffff */
[----:B------:R-:W-:Y:S05]  /*16730*/  BRA `(.L_x_233) ;  /* 0xfffffec000a07947 */ /* 0x000fea000383ffff */
.L_x_60:
[----:B-1----:R1:W2:Y:S02]  /*16740*/  SYNCS.PHASECHK.TRANS64.TRYWAIT P3, [R4+URZ+0x40], R5 ;  /* 0x00004005040075a7 */ /* 0x0022a4000806017f */
[----:B--2---:R-:W-:Y:S05]  /*16750*/  @!P3 NANOSLEEP.SYNCS 0x989680 ;  /* 0x009896800000b95d */ /* 0x004fea0003900000 */
[----:B------:R-:W2:Y:S02]  /*16760*/  @!P3 SYNCS.PHASECHK.TRANS64 P3, [R4+URZ+0x40], R5 ;  /* 0x000040050400b5a7 */ /* 0x000ea4000806007f */
[----:B--2---:R-:W-:Y:S05]  /*16770*/  @!P3 BRA `(.L_x_60) ;  /* 0xfffffffc00f0b947 */ /* 0x004fea000383ffff */
[----:B------:R-:W-:Y:S05]  /*16780*/  BRA `(.L_x_234) ;  /* 0xfffffee400587947 */ /* 0x000fea000383ffff */
.L_x_71:
[----:B-1----:R1:W2:Y:S02]  /*16790*/  SYNCS.PHASECHK.TRANS64.TRYWAIT P5, [R4+URZ+0x40], R5 ;  /* 0x00004005040075a7 */ /* 0x0022a400080a017f */
[----:B--2---:R-:W-:Y:S05]  /*167a0*/  @!P5 NANOSLEEP.SYNCS 0x989680 ;  /* 0x009896800000d95d */ /* 0x004fea0003900000 */
[----:B------:R-:W2:Y:S02]  /*167b0*/  @!P5 SYNCS.PHASECHK.TRANS64 P5, [R4+URZ+0x40], R5 ;  /* 0x000040050400d5a7 */ /* 0x000ea400080a007f */
[----:B--2---:R-:W-:Y:S05]  /*167c0*/  @!P5 BRA `(.L_x_71) ;  /* 0xfffffffc00f0d947 */ /* 0x004fea000383ffff */
[----:B------:R-:W-:Y:S05]  /*167d0*/  BRA `(.L_x_235) ;  /* 0xffffff04005c7947 */ /* 0x000fea000383ffff */
.L_x_82:
[----:B-1----:R1:W2:Y:S02]  /*167e0*/  SYNCS.PHASECHK.TRANS64.TRYWAIT P5, [R5+URZ+0x40], R4 ;  /* 0x00004004050075a7 */ /* 0x0022a400080a017f */
[----:B--2---:R-:W-:Y:S05]  /*167f0*/  @!P5 NANOSLEEP.SYNCS 0x989680 ;  /* 0x009896800000d95d */ /* 0x004fea0003900000 */
[----:B------:R-:W2:Y:S02]  /*16800*/  @!P5 SYNCS.PHASECHK.TRANS64 P5, [R5+URZ+0x40], R4 ;  /* 0x000040040500d5a7 */ /* 0x000ea400080a007f */
[----:B--2---:R-:W-:Y:S05]  /*16810*/  @!P5 BRA `(.L_x_82) ;  /* 0xfffffffc00f0d947 */ /* 0x004fea000383ffff */
[----:B------:R-:W-:Y:S05]  /*16820*/  BRA `(.L_x_236) ;  /* 0xffffff2400647947 */ /* 0x000fea000383ffff */
.L_x_93:
[----:B-1----:R1:W2:Y:S02]  /*16830*/  SYNCS.PHASECHK.TRANS64.TRYWAIT P5, [R4+URZ+0x40], R5 ;  /* 0x00004005040075a7 */ /* 0x0022a400080a017f */
[----:B--2---:R-:W-:Y:S05]  /*16840*/  @!P5 NANOSLEEP.SYNCS 0x989680 ;  /* 0x009896800000d95d */ /* 0x004fea0003900000 */
[----:B------:R-:W2:Y:S02]  /*16850*/  @!P5 SYNCS.PHASECHK.TRANS64 P5, [R4+URZ+0x40], R5 ;  /* 0x000040050400d5a7 */ /* 0x000ea400080a007f */
[----:B--2---:R-:W-:Y:S05]  /*16860*/  @!P5 BRA `(.L_x_93) ;  /* 0xfffffffc00f0d947 */ /* 0x004fea000383ffff */
[----:B------:R-:W-:Y:S05]  /*16870*/  BRA `(.L_x_237) ;  /* 0xffffff44006c7947 */ /* 0x000fea000383ffff */
.L_x_104:
[----:B-1----:R1:W2:Y:S02]  /*16880*/  SYNCS.PHASECHK.TRANS64.TRYWAIT P5, [R4+URZ+0x40], R5 ;  /* 0x00004005040075a7 */ /* 0x0022a400080a017f */
[----:B--2---:R-:W-:Y:S05]  /*16890*/  @!P5 NANOSLEEP.SYNCS 0x989680 ;  /* 0x009896800000d95d */ /* 0x004fea0003900000 */
[----:B------:R-:W2:Y:S02]  /*168a0*/  @!P5 SYNCS.PHASECHK.TRANS64 P5, [R4+URZ+0x40], R5 ;  /* 0x000040050400d5a7 */ /* 0x000ea400080a007f */
[----:B--2---:R-:W-:Y:S05]  /*168b0*/  @!P5 BRA `(.L_x_104) ;  /* 0xfffffffc00f0d947 */ /* 0x004fea000383ffff */
[----:B------:R-:W-:Y:S05]  /*168c0*/  BRA `(.L_x_238) ;  /* 0xffffff64006c7947 */ /* 0x000fea000383ffff */
.L_x_115:
[----:B-1----:R1:W2:Y:S02]  /*168d0*/  SYNCS.PHASECHK.TRANS64.TRYWAIT P5, [R4+URZ+0x40], R5 ;  /* 0x00004005040075a7 */ /* 0x0022a400080a017f */
[----:B--2---:R-:W-:Y:S05]  /*168e0*/  @!P5 NANOSLEEP.SYNCS 0x989680 ;  /* 0x009896800000d95d */ /* 0x004fea0003900000 */
[----:B------:R-:W2:Y:S02]  /*168f0*/  @!P5 SYNCS.PHASECHK.TRANS64 P5, [R4+URZ+0x40], R5 ;  /* 0x000040050400d5a7 */ /* 0x000ea400080a007f */
[----:B--2---:R-:W-:Y:S05]  /*16900*/  @!P5 BRA `(.L_x_115) ;  /* 0xfffffffc00f0d947 */ /* 0x004fea000383ffff */
[----:B------:R-:W-:Y:S05]  /*16910*/  BRA `(.L_x_239) ;  /* 0xffffff84006c7947 */ /* 0x000fea000383ffff */
.L_x_126:
[----:B-1----:R1:W2:Y:S02]  /*16920*/  SYNCS.PHASECHK.TRANS64.TRYWAIT P3, [R4+URZ+0x40], R25 ;  /* 0x00004019040075a7 */ /* 0x0022a4000806017f */
[----:B--2---:R-:W-:Y:S05]  /*16930*/  @!P3 NANOSLEEP.SYNCS 0x989680 ;  /* 0x009896800000b95d */ /* 0x004fea0003900000 */
[----:B------:R-:W2:Y:S02]  /*16940*/  @!P3 SYNCS.PHASECHK.TRANS64 P3, [R4+URZ+0x40], R25 ;  /* 0x000040190400b5a7 */ /* 0x000ea4000806007f */
[----:B--2---:R-:W-:Y:S05]  /*16950*/  @!P3 BRA `(.L_x_126) ;  /* 0xfffffffc00f0b947 */ /* 0x004fea000383ffff */
[----:B------:R-:W-:Y:S05]  /*16960*/  BRA `(.L_x_240) ;  /* 0xffffffa400607947 */ /* 0x000fea000383ffff */
.L_x_146:
[----:B-1----:R-:W-:-:S04]  /*16970*/  MOV R3, UR4 ;  /* 0x0000000400037c02 */ /* 0x002fc80008000f00 */
[----:B------:R1:W2:Y:S03]  /*16980*/  SYNCS.PHASECHK.TRANS64.TRYWAIT P0, [R3+URZ+0x88], R0 ;  /* 0x00008800030075a7 */ /* 0x0002a6000800017f */
[----:B--2---:R-:W-:Y:S05]  /*16990*/  @!P0 NANOSLEEP.SYNCS 0x989680 ;  /* 0x009896800000895d */ /* 0x004fea0003900000 */
[----:B------:R-:W2:Y:S02]  /*169a0*/  @!P0 SYNCS.PHASECHK.TRANS64 P0, [R3+URZ+0x88], R0 ;  /* 0x00008800030085a7 */ /* 0x000ea4000800007f */
[----:B--2---:R-:W-:Y:S05]  /*169b0*/  @!P0 BRA `(.L_x_146) ;  /* 0xfffffffc00ec8947 */ /* 0x004fea000383ffff */
[----:B------:R-:W-:Y:S05]  /*169c0*/  BRA `(.L_x_145) ;  /* 0xffffffd4002c7947 */ /* 0x000fea000383ffff */
.L_x_155:
[----:B-1----:R-:W-:-:S04]  /*169d0*/  MOV R5, UR21 ;  /* 0x0000001500057c02 */ /* 0x002fc80008000f00 */
[----:B------:R1:W2:Y:S03]  /*169e0*/  SYNCS.PHASECHK.TRANS64.TRYWAIT P2, [R5+URZ+0x60], R4 ;  /* 0x00006004050075a7 */ /* 0x0002a6000804017f */
[----:B--2---:R-:W-:Y:S05]  /*169f0*/  @!P2 NANOSLEEP.SYNCS 0x989680 ;  /* 0x009896800000a95d */ /* 0x004fea0003900000 */
[----:B------:R-:W2:Y:S02]  /*16a00*/  @!P2 SYNCS.PHASECHK.TRANS64 P2, [R5+URZ+0x60], R4 ;  /* 0x000060040500a5a7 */ /* 0x000ea4000804007f */
[----:B--2---:R-:W-:Y:S05]  /*16a10*/  @!P2 BRA `(.L_x_155) ;  /* 0xfffffffc00eca947 */ /* 0x004fea000383ffff */
[----:B------:R-:W-:Y:S05]  /*16a20*/  BRA `(.L_x_241) ;  /* 0xffffffd800247947 */ /* 0x000fea000383ffff */
.L_x_161:
[----:B-12---:R-:W-:-:S04]  /*16a30*/  IMAD.U32 R5, RZ, RZ, UR21 ;  /* 0x00000015ff057e24 */ /* 0x006fc8000f8e00ff */
[----:B------:R1:W2:Y:S03]  /*16a40*/  SYNCS.PHASECHK.TRANS64.TRYWAIT P2, [R5+URZ+0x68], R4 ;  /* 0x00006804050075a7 */ /* 0x0002a6000804017f */
[----:B--2---:R-:W-:Y:S05]  /*16a50*/  @!P2 NANOSLEEP.SYNCS 0x989680 ;  /* 0x009896800000a95d */ /* 0x004fea0003900000 */
[----:B------:R-:W2:Y:S02]  /*16a60*/  @!P2 SYNCS.PHASECHK.TRANS64 P2, [R5+URZ+0x68], R4 ;  /* 0x000068040500a5a7 */ /* 0x000ea4000804007f */
[----:B--2---:R-:W-:Y:S05]  /*16a70*/  @!P2 BRA `(.L_x_161) ;  /* 0xfffffffc00eca947 */ /* 0x004fea000383ffff */
[----:B------:R-:W-:Y:S05]  /*16a80*/  BRA `(.L_x_242) ;  /* 0xffffffd8006c7947 */ /* 0x000fea000383ffff */
.L_x_167:
[----:B-123--:R-:W-:-:S04]  /*16a90*/  MOV R5, UR21 ;  /* 0x0000001500057c02 */ /* 0x00efc80008000f00 */
[----:B------:R1:W2:Y:S03]  /*16aa0*/  SYNCS.PHASECHK.TRANS64.TRYWAIT P2, [R5+URZ+0x70], R4 ;  /* 0x00007004050075a7 */ /* 0x0002a6000804017f */
[----:B--2---:R-:W-:Y:S05]  /*16ab0*/  @!P2 NANOSLEEP.SYNCS 0x989680 ;  /* 0x009896800000a95d */ /* 0x004fea0003900000 */
[----:B------:R-:W2:Y:S02]  /*16ac0*/  @!P2 SYNCS.PHASECHK.TRANS64 P2, [R5+URZ+0x70], R4 ;  /* 0x000070040500a5a7 */ /* 0x000ea4000804007f */
[----:B--2---:R-:W-:Y:S05]  /*16ad0*/  @!P2 BRA `(.L_x_167) ;  /* 0xfffffffc00eca947 */ /* 0x004fea000383ffff */
[----:B------:R-:W-:Y:S05]  /*16ae0*/  BRA `(.L_x_243) ;  /* 0xffffffd800c07947 */ /* 0x000fea000383ffff */
.L_x_173:
[----:B-1234-:R-:W-:-:S04]  /*16af0*/  MOV R5, UR21 ;  /* 0x0000001500057c02 */ /* 0x01efc80008000f00 */
[----:B------:R1:W2:Y:S03]  /*16b00*/  SYNCS.PHASECHK.TRANS64.TRYWAIT P2, [R5+URZ+0x78], R4 ;  /* 0x00007804050075a7 */ /* 0x0002a6000804017f */
[----:B--2---:R-:W-:Y:S05]  /*16b10*/  @!P2 NANOSLEEP.SYNCS 0x989680 ;  /* 0x009896800000a95d */ /* 0x004fea0003900000 */
[----:B------:R-:W2:Y:S02]  /*16b20*/  @!P2 SYNCS.PHASECHK.TRANS64 P2, [R5+URZ+0x78], R4 ;  /* 0x000078040500a5a7 */ /* 0x000ea4000804007f */
[----:B--2---:R-:W-:Y:S05]  /*16b30*/  @!P2 BRA `(.L_x_173) ;  /* 0xfffffffc00eca947 */ /* 0x004fea000383ffff */
[----:B------:R-:W-:Y:S05]  /*16b40*/  BRA `(.L_x_244) ;  /* 0xffffffdc000c7947 */ /* 0x000fea000383ffff */
.L_x_179:
[----:B-1234-:R-:W-:-:S04]  /*16b50*/  IMAD.U32 R5, RZ, RZ, UR21 ;  /* 0x00000015ff057e24 */ /* 0x01efc8000f8e00ff */
[----:B------:R1:W2:Y:S03]  /*16b60*/  SYNCS.PHASECHK.TRANS64.TRYWAIT P2, [R5+URZ+0x60], R4 ;  /* 0x00006004050075a7 */ /* 0x0002a6000804017f */
[----:B--2---:R-:W-:Y:S05]  /*16b70*/  @!P2 NANOSLEEP.SYNCS 0x989680 ;  /* 0x009896800000a95d */ /* 0x004fea0003900000 */
[----:B------:R-:W2:Y:S02]  /*16b80*/  @!P2 SYNCS.PHASECHK.TRANS64 P2, [R5+URZ+0x60], R4 ;  /* 0x000060040500a5a7 */ /* 0x000ea4000804007f */
[----:B--2---:R-:W-:Y:S05]  /*16b90*/  @!P2 BRA `(.L_x_179) ;  /* 0xfffffffc00eca947 */ /* 0x004fea000383ffff */
[----:B------:R-:W-:Y:S05]  /*16ba0*/  BRA `(.L_x_245) ;  /* 0xffffffdc00607947 */ /* 0x000fea000383ffff */
.L_x_185:
[----:B-1234-:R-:W-:-:S04]  /*16bb0*/  MOV R5, UR21 ;  /* 0x0000001500057c02 */ /* 0x01efc80008000f00 */
[----:B------:R1:W2:Y:S03]  /*16bc0*/  SYNCS.PHASECHK.TRANS64.TRYWAIT P2, [R5+URZ+0x68], R4 ;  /* 0x00006804050075a7 */ /* 0x0002a6000804017f */
[----:B--2---:R-:W-:Y:S05]  /*16bd0*/  @!P2 NANOSLEEP.SYNCS 0x989680 ;  /* 0x009896800000a95d */ /* 0x004fea0003900000 */
[----:B------:R-:W2:Y:S02]  /*16be0*/  @!P2 SYNCS.PHASECHK.TRANS64 P2, [R5+URZ+0x68], R4 ;  /* 0x000068040500a5a7 */ /* 0x000ea4000804007f */
[----:B--2---:R-:W-:Y:S05]  /*16bf0*/  @!P2 BRA `(.L_x_185) ;  /* 0xfffffffc00eca947 */ /* 0x004fea000383ffff */
[----:B------:R-:W-:Y:S05]  /*16c00*/  BRA `(.L_x_246) ;  /* 0xffffffdc00a07947 */ /* 0x000fea000383ffff */
.L_x_191:
[----:B-1234-:R-:W-:-:S04]  /*16c10*/  MOV R5, UR21 ;  /* 0x0000001500057c02 */ /* 0x01efc80008000f00 */
[----:B------:R1:W2:Y:S03]  /*16c20*/  SYNCS.PHASECHK.TRANS64.TRYWAIT P2, [R5+URZ+0x70], R4 ;  /* 0x00007004050075a7 */ /* 0x0002a6000804017f */
[----:B--2---:R-:W-:Y:S05]  /*16c30*/  @!P2 NANOSLEEP.SYNCS 0x989680 ;  /* 0x009896800000a95d */ /* 0x004fea0003900000 */
[----:B------:R-:W2:Y:S02]  /*16c40*/  @!P2 SYNCS.PHASECHK.TRANS64 P2, [R5+URZ+0x70], R4 ;  /* 0x000070040500a5a7 */ /* 0x000ea4000804007f */
[----:B--2---:R-:W-:Y:S05]  /*16c50*/  @!P2 BRA `(.L_x_191) ;  /* 0xfffffffc00eca947 */ /* 0x004fea000383ffff */
[----:B------:R-:W-:Y:S05]  /*16c60*/  BRA `(.L_x_247) ;  /* 0xffffffdc00e87947 */ /* 0x000fea000383ffff */
.L_x_197:
[----:B-1234-:R-:W-:-:S04]  /*16c70*/  IMAD.U32 R5, RZ, RZ, UR21 ;  /* 0x00000015ff057e24 */ /* 0x01efc8000f8e00ff */
[----:B------:R1:W2:Y:S03]  /*16c80*/  SYNCS.PHASECHK.TRANS64.TRYWAIT P2, [R5+URZ+0x78], R4 ;  /* 0x00007804050075a7 */ /* 0x0002a6000804017f */
[----:B--2---:R-:W-:Y:S05]  /*16c90*/  @!P2 NANOSLEEP.SYNCS 0x989680 ;  /* 0x009896800000a95d */ /* 0x004fea0003900000 */
[----:B------:R-:W2:Y:S02]  /*16ca0*/  @!P2 SYNCS.PHASECHK.TRANS64 P2, [R5+URZ+0x78], R4 ;  /* 0x000078040500a5a7 */ /* 0x000ea4000804007f */
[----:B--2---:R-:W-:Y:S05]  /*16cb0*/  @!P2 BRA `(.L_x_197) ;  /* 0xfffffffc00eca947 */ /* 0x004fea000383ffff */
[----:B------:R-:W-:Y:S05]  /*16cc0*/  BRA `(.L_x_248) ;  /* 0xffffffe000247947 */ /* 0x000fea000383ffff */
.L_x_207:
[----:B------:R1:W1:Y:S02]  /*16cd0*/  SYNCS.PHASECHK.TRANS64.TRYWAIT P0, [R0+URZ+0x60], R3 ;  /* 0x00006003000075a7 */ /* 0x000264000800017f */
[----:B-1----:R-:W-:Y:S05]  /*16ce0*/  @!P0 NANOSLEEP.SYNCS 0x989680 ;  /* 0x009896800000895d */ /* 0x002fea0003900000 */
[----:B------:R-:W1:Y:S02]  /*16cf0*/  @!P0 SYNCS.PHASECHK.TRANS64 P0, [R0+URZ+0x60], R3 ;  /* 0x00006003000085a7 */ /* 0x000e64000800007f */
[----:B-1----:R-:W-:Y:S05]  /*16d00*/  @!P0 BRA `(.L_x_207) ;  /* 0xfffffffc00f08947 */ /* 0x002fea000383ffff */
[----:B------:R-:W-:Y:S05]  /*16d10*/  BRA `(.L_x_249) ;  /* 0xffffffe800107947 */ /* 0x000fea000383ffff */
.L_x_209:
[----:B------:R1:W1:Y:S02]  /*16d20*/  SYNCS.PHASECHK.TRANS64.TRYWAIT P0, [R0+URZ+0x68], R3 ;  /* 0x00006803000075a7 */ /* 0x000264000800017f */
[----:B-1----:R-:W-:Y:S05]  /*16d30*/  @!P0 NANOSLEEP.SYNCS 0x989680 ;  /* 0x009896800000895d */ /* 0x002fea0003900000 */
[----:B------:R-:W1:Y:S02]  /*16d40*/  @!P0 SYNCS.PHASECHK.TRANS64 P0, [R0+URZ+0x68], R3 ;  /* 0x00006803000085a7 */ /* 0x000e64000800007f */
[----:B-1----:R-:W-:Y:S05]  /*16d50*/  @!P0 BRA `(.L_x_209) ;  /* 0xfffffffc00f08947 */ /* 0x002fea000383ffff */
[----:B------:R-:W-:Y:S05]  /*16d60*/  BRA `(.L_x_250) ;  /* 0xffffffe8000c7947 */ /* 0x000fea000383ffff */
.L_x_211:
[----:B------:R1:W1:Y:S02]  /*16d70*/  SYNCS.PHASECHK.TRANS64.TRYWAIT P0, [R0+URZ+0x70], R3 ;  /* 0x00007003000075a7 */ /* 0x000264000800017f */
[----:B-1----:R-:W-:Y:S05]  /*16d80*/  @!P0 NANOSLEEP.SYNCS 0x989680 ;  /* 0x009896800000895d */ /* 0x002fea0003900000 */
[----:B------:R-:W1:Y:S02]  /*16d90*/  @!P0 SYNCS.PHASECHK.TRANS64 P0, [R0+URZ+0x70], R3 ;  /* 0x00007003000085a7 */ /* 0x000e64000800007f */
[----:B-1----:R-:W-:Y:S05]  /*16da0*/  @!P0 BRA `(.L_x_211) ;  /* 0xfffffffc00f08947 */ /* 0x002fea000383ffff */
[----:B------:R-:W-:Y:S05]  /*16db0*/  BRA `(.L_x_251) ;  /* 0xffffffe800087947 */ /* 0x000fea000383ffff */
.L_x_215:
[----:B------:R-:W-:Y:S01]  /*16dc0*/  BSSY B1, `(.L_x_252) ;  /* 0x0000006000017945 */ /* 0x000fe20003800000 */
[----:B------:R-:W-:-:S07]  /*16dd0*/  MOV R15, 0xffffffff ;  /* 0xffffffff000f7802 */ /* 0x000fce0000000f00 */
[----:B------:R-:W-:Y:S05]  /*16de0*/  WARPSYNC.COLLECTIVE R15, `(.L_x_253) ;  /* 0x000000000f0c7348 */ /* 0x000fea0003c00000 */
[----:B------:R-:W-:Y:S02]  /*16df0*/  ELECT P6, UR62, PT ;  /* 0x00000000003e782f */ /* 0x000fe400038c0000 */
[----:B------:R-:W-:Y:S01]  /*16e00*/  MOV R14, UR62 ;  /* 0x0000003e000e7c02 */ /* 0x000fe20008000f00 */
[----:B------:R-:W-:Y:S10]  /*16e10*/  ENDCOLLECTIVE ;  /* 0x000000000000791b */ /* 0x000ff40003800000 */
.L_x_253:
[----:B------:R-:W-:Y:S05]  /*16e20*/  BSYNC B1 ;  /* 0x0000000000017941 */ /* 0x000fea0003800000 */
.L_x_252:
[----:B------:R-:W-:Y:S05]  /*16e30*/  BRA `(.L_x_254) ;  /* 0xffffffe800847947 */ /* 0x000fea000383ffff */
.L_x_218:
[----:B--2---:R2:W3:Y:S02]  /*16e40*/  SYNCS.PHASECHK.TRANS64.TRYWAIT P1, [R15+URZ+0x20], R8 ;  /* 0x000020080f0075a7 */ /* 0x0044e4000802017f */
[----:B---3--:R-:W-:Y:S05]  /*16e50*/  @!P1 NANOSLEEP.SYNCS 0x989680 ;  /* 0x009896800000995d */ /* 0x008fea0003900000 */
[----:B------:R-:W3:Y:S02]  /*16e60*/  @!P1 SYNCS.PHASECHK.TRANS64 P1, [R15+URZ+0x20], R8 ;  /* 0x000020080f0095a7 */ /* 0x000ee4000802007f */
[----:B---3--:R-:W-:Y:S05]  /*16e70*/  @!P1 BRA `(.L_x_218) ;  /* 0xfffffffc00f09947 */ /* 0x008fea000383ffff */
[----:B------:R-:W-:Y:S05]  /*16e80*/  BRA `(.L_x_255) ;  /* 0xffffffe800b87947 */ /* 0x000fea000383ffff */
.L_x_227:
[----:B------:R-:W-:Y:S01]  /*16e90*/  BSSY B0, `(.L_x_256) ;  /* 0x0000006000007945 */ /* 0x000fe20003800000 */
[----:B------:R-:W-:-:S07]  /*16ea0*/  MOV R15, 0xffffffff ;  /* 0xffffffff000f7802 */ /* 0x000fce0000000f00 */
[----:B------:R-:W-:Y:S05]  /*16eb0*/  WARPSYNC.COLLECTIVE R15, `(.L_x_257) ;  /* 0x000000000f0c7348 */ /* 0x000fea0003c00000 */
[----:B------:R-:W-:Y:S02]  /*16ec0*/  ELECT P6, UR62, PT ;  /* 0x00000000003e782f */ /* 0x000fe400038c0000 */
[----:B------:R-:W-:Y:S01]  /*16ed0*/  MOV R14, UR62 ;  /* 0x0000003e000e7c02 */ /* 0x000fe20008000f00 */
[----:B------:R-:W-:Y:S10]  /*16ee0*/  ENDCOLLECTIVE ;  /* 0x000000000000791b */ /* 0x000ff40003800000 */
.L_x_257:
[----:B------:R-:W-:Y:S05]  /*16ef0*/  BSYNC B0 ;  /* 0x0000000000007941 */ /* 0x000fea0003800000 */
.L_x_256:
[----:B------:R-:W-:Y:S05]  /*16f00*/  BRA `(.L_x_258) ;  /* 0xfffffff400147947 */ /* 0x000fea000383ffff */
.L_x_229:
[----:B-1----:R1:W2:Y:S02]  /*16f10*/  SYNCS.PHASECHK.TRANS64.TRYWAIT P0, [R7+URZ], R4 ;  /* 0x00000004070075a7 */ /* 0x0022a4000800017f */
[----:B--2---:R-:W-:Y:S05]  /*16f20*/  @!P0 NANOSLEEP.SYNCS 0x989680 ;  /* 0x009896800000895d */ /* 0x004fea0003900000 */
[----:B------:R-:W2:Y:S02]  /*16f30*/  @!P0 SYNCS.PHASECHK.TRANS64 P0, [R7+URZ], R4 ;  /* 0x00000004070085a7 */ /* 0x000ea4000800007f */
[----:B--2---:R-:W-:Y:S05]  /*16f40*/  @!P0 BRA `(.L_x_229) ;  /* 0xfffffffc00f08947 */ /* 0x004fea000383ffff */
[----:B------:R-:W-:Y:S05]  /*16f50*/  BRA `(.L_x_259) ;  /* 0xfffffff400547947 */ /* 0x000fea000383ffff */
.L_x_230:
[----:B-1----:R1:W2:Y:S02]  /*16f60*/  SYNCS.PHASECHK.TRANS64.TRYWAIT P0, [R6+URZ], R3 ;  /* 0x00000003060075a7 */ /* 0x0022a4000800017f */
[----:B--2---:R-:W-:Y:S05]  /*16f70*/  @!P0 NANOSLEEP.SYNCS 0x989680 ;  /* 0x009896800000895d */ /* 0x004fea0003900000 */
[----:B------:R-:W2:Y:S02]  /*16f80*/  @!P0 SYNCS.PHASECHK.TRANS64 P0, [R6+URZ], R3 ;  /* 0x00000003060085a7 */ /* 0x000ea4000800007f */
[----:B--2---:R-:W-:Y:S05]  /*16f90*/  @!P0 BRA `(.L_x_230) ;  /* 0xfffffffc00f08947 */ /* 0x004fea000383ffff */
[----:B------:R-:W-:Y:S05]  /*16fa0*/  BRA `(.L_x_260) ;  /* 0xfffffff400647947 */ /* 0x000fea000383ffff */
.L_x_231:
[----:B--2---:R2:W3:Y:S02]  /*16fb0*/  SYNCS.PHASECHK.TRANS64.TRYWAIT P0, [R7+URZ], R4 ;  /* 0x00000004070075a7 */ /* 0x0044e4000800017f */
[----:B---3--:R-:W-:Y:S05]  /*16fc0*/  @!P0 NANOSLEEP.SYNCS 0x989680 ;  /* 0x009896800000895d */ /* 0x008fea0003900000 */
[----:B------:R-:W3:Y:S02]  /*16fd0*/  @!P0 SYNCS.PHASECHK.TRANS64 P0, [R7+URZ], R4 ;  /* 0x00000004070085a7 */ /* 0x000ee4000800007f */
[----:B---3--:R-:W-:Y:S05]  /*16fe0*/  @!P0 BRA `(.L_x_231) ;  /* 0xfffffffc00f08947 */ /* 0x008fea000383ffff */
[----:B------:R-:W-:Y:S05]  /*16ff0*/  BRA `(.L_x_261) ;  /* 0xfffffff4006c7947 */ /* 0x000fea000383ffff */
.L_x_262:
[----:B------:R-:W-:-:S00]  /*17000*/  BRA `(.L_x_262) ;  /* 0xfffffffc00fc7947 */ /* 0x000fc0000383ffff */
[----:B------:R-:W-:-:S00]  /*17010*/  NOP ;  /* 0x0000000000007918 */ /* 0x000fc00000000000 */
        /* <DEDUP_REMOVED lines=14> */
.L_x_263:


//--------------------- .nv.global.init           --------------------------
	.section	.nv.global.init,"aw",@progbits
.nv.global.init:
	.type		$str$22,@object
	.size		$str$22,($str$26 - $str$22)
$str$22:
        /*0000*/ 	.byte	0x6b, 0x5f, 0x74, 0x69, 0x6c, 0x65, 0x5f, 0x63, 0x6f, 0x75, 0x6e, 0x74, 0x20, 0x3e, 0x3d, 0x20
        /*0010*/ 	.byte	0x31, 0x00
	.type		$str$26,@object
	.size		$str$26,($str$27 - $str$26)
$str$26:
        /*0012*/ 	.byte	0x28, 0x61, 0x64, 0x64, 0x72, 0x65, 0x73, 0x73, 0x20, 0x26, 0x20, 0x6d, 0x61, 0x73, 0x6b, 0x29
        /*0022*/ 	.byte	0x20, 0x3d, 0x3d, 0x20, 0x30, 0x00
	.type		$str$27,@object
	.size		$str$27,($str$23 - $str$27)
$str$27:
        /*0028*/ 	.byte	0x2f, 0x74, 0x6d, 0x70, 0x2f, 0x63, 0x75, 0x74, 0x6c, 0x61, 0x73, 0x73, 0x5f, 0x73, 0x77, 0x65
        /*0038*/ 	.byte	0x65, 0x70, 0x5f, 0x73, 0x72, 0x63, 0x2f, 0x69, 0x6e, 0x63, 0x6c, 0x75, 0x64, 0x65, 0x2f, 0x63
        /*0048*/ 	.byte	0x75, 0x74, 0x65, 0x2f, 0x70, 0x6f, 0x69, 0x6e, 0x74, 0x65, 0x72, 0x5f, 0x66, 0x6c, 0x61, 0x67
        /*0058*/ 	.byte	0x67, 0x65, 0x64, 0x2e, 0x68, 0x70, 0x70, 0x00
	.type		$str$23,@object
	.size		$str$23,(__unnamed_2 - $str$23)
$str$23:
        /*0060*/ 	.byte	0x2f, 0x74, 0x6d, 0x70, 0x2f, 0x63, 0x75, 0x74, 0x6c, 0x61, 0x73, 0x73, 0x5f, 0x73, 0x77, 0x65
        /*0070*/ 	.byte	0x65, 0x70, 0x5f, 0x73, 0x72, 0x63, 0x2f, 0x69, 0x6e, 0x63, 0x6c, 0x75, 0x64, 0x65, 0x2f, 0x63
        /*0080*/ 	.byte	0x75, 0x74, 0x6c, 0x61, 0x73, 0x73, 0x2f, 0x67, 0x65, 0x6d, 0x6d, 0x2f, 0x63, 0x6f, 0x6c, 0x6c
        /*0090*/ 	.byte	0x65, 0x63, 0x74, 0x69, 0x76, 0x65, 0x2f, 0x73, 0x6d, 0x39, 0x30, 0x5f, 0x6d, 0x6d, 0x61, 0x5f
        /*00a0*/ 	.byte	0x74, 0x6d, 0x61, 0x5f, 0x67, 0x6d, 0x6d, 0x61, 0x5f, 0x73, 0x73, 0x5f, 0x77, 0x61, 0x72, 0x70
        /*00b0*/ 	.byte	0x73, 0x70, 0x65, 0x63, 0x69, 0x61, 0x6c, 0x69, 0x7a, 0x65, 0x64, 0x2e, 0x68, 0x70, 0x70, 0x00
	.type		__unnamed_2,@object
	.size		__unnamed_2,(__unnamed_1 - __unnamed_2)
__unnamed_2:
        /*00c0*/ 	.byte	0x61, 0x75, 0x74, 0x6f, 0x20, 0x63, 0x75, 0x74, 0x65, 0x3a, 0x3a, 0x61, 0x73, 0x5f, 0x70, 0x6f
        /* <DEDUP_REMOVED lines=27> */
        /*0280*/ 	.byte	0x3c, 0x34, 0x30, 0x39, 0x36, 0x3e, 0x3e, 0x3e, 0x3e, 0x3e, 0x5d, 0x00
	.type		__unnamed_1,@object
	.size		__unnamed_1,(.L_0 - __unnamed_1)
__unnamed_1:
        /* <DEDUP_REMOVED lines=181> */
        /*0ddc*/ 	.byte	0x6e, 0x74, 0x69, 0x74, 0x79, 0x5d, 0x00
.L_0:


//--------------------- .nv.shared._ZN7cutlass13device_kernelINS_4gemm6kernel13GemmUniversalIN4cute5tupleIJiiiiEEENS1_10collective13CollectiveMmaINS1_34MainloopSm90TmaGmmaWarpSpecializedILi4ENS5_IJNS4_1CILi1EEESB_SB_EEENS1_35KernelTmaWarpSpecializedCooperativeEEENS5_IJNSA_ILi256EEENSA_ILi128EEENSA_ILi64EEEEEENS_10bfloat16_tENS5_IJlSB_lEEESJ_SK_NS4_8TiledMMAINS4_8MMA_AtomIJNS4_4SM904GMMA28MMA_64x128x16_F32BF16BF16_SSILNSO_5MajorE0ELSQ_0ELNSO_7ScaleInE1ELSR_1EEEEEENS4_6LayoutINS5_IJNSA_ILi2EEESB_SB_EEENS5_IJSB_NSA_ILi0EEESX_EEEEENS5_IJNS4_10UnderscoreES10_S10_EEEEENS4_13SM90_TMA_LOADENS4_14ComposedLayoutINS4_7SwizzleILi3ELi4ELi3EEENS4_18smem_ptr_flag_bitsILi16EEENSU_INS5_IJNSA_ILi8EEESH_EEENS5_IJSH_SB_EEEEEEEvNS4_8identityES13_S1D_vS1E_EENS_8epilogue10collective18CollectiveEpilogueINS1G_22Sm90TmaWarpSpecializedILi4ELi2ELi16ELb1ELb0EEEJSI_NS5_IJSG_NSA_ILi32EEEEEESJ_SK_SJ_SK_NS1G_6fusion15FusionCallbacksIS1K_NS1N_13LinCombEltActINS1G_6thread4GELUESJ_fSJ_fLNS_15FloatRoundStyleE2EEESI_S1M_JEEES13_NS14_INS15_ILi2ELi4ELi3EEES18_NSU_INS5_IJS19_S1L_EEENS5_IJS1L_SB_EEEEEEENS4_17SM75_U32x4_LDSM_NENS4_14SM90_TMA_STOREES1Z_NS4_17SM90_U32x4_STSM_NENS4_9Copy_AtomIJS22_NS_6half_tEEEEvEEEvvEEEEvNT_6ParamsE --------------------------
	.section	.nv.shared._ZN7cutlass13device_kernelINS_4gemm6kernel13GemmUniversalIN4cute5tupleIJiiiiEEENS1_10collective13CollectiveMmaINS1_34MainloopSm90TmaGmmaWarpSpecializedILi4ENS5_IJNS4_1CILi1EEESB_SB_EEENS1_35KernelTmaWarpSpecializedCooperativeEEENS5_IJNSA_ILi256EEENSA_ILi128EEENSA_ILi64EEEEEENS_10bfloat16_tENS5_IJlSB_lEEESJ_SK_NS4_8TiledMMAINS4_8MMA_AtomIJNS4_4SM904GMMA28MMA_64x128x16_F32BF16BF16_SSILNSO_5MajorE0ELSQ_0ELNSO_7ScaleInE1ELSR_1EEEEEENS4_6LayoutINS5_IJNSA_ILi2EEESB_SB_EEENS5_IJSB_NSA_ILi0EEESX_EEEEENS5_IJNS4_10UnderscoreES10_S10_EEEEENS4_13SM90_TMA_LOADENS4_14ComposedLayoutINS4_7SwizzleILi3ELi4ELi3EEENS4_18smem_ptr_flag_bitsILi16EEENSU_INS5_IJNSA_ILi8EEESH_EEENS5_IJSH_SB_EEEEEEEvNS4_8identityES13_S1D_vS1E_EENS_8epilogue10collective18CollectiveEpilogueINS1G_22Sm90TmaWarpSpecializedILi4ELi2ELi16ELb1ELb0EEEJSI_NS5_IJSG_NSA_ILi32EEEEEESJ_SK_SJ_SK_NS1G_6fusion15FusionCallbacksIS1K_NS1N_13LinCombEltActINS1G_6thread4GELUESJ_fSJ_fLNS_15FloatRoundStyleE2EEESI_S1M_JEEES13_NS14_INS15_ILi2ELi4ELi3EEES18_NSU_INS5_IJS19_S1L_EEENS5_IJS1L_SB_EEEEEEENS4_17SM75_U32x4_LDSM_NENS4_14SM90_TMA_STOREES1Z_NS4_17SM90_U32x4_STSM_NENS4_9Copy_AtomIJS22_NS_6half_tEEEEvEEEvvEEEEvNT_6ParamsE,"aw",@nobits
	.sectionflags	@""
	.align	16
	.zero		1024


//--------------------- .nv.shared.reserved.0     --------------------------
	.section	.nv.shared.reserved.0,"aw",@nobits
	.weak		__nv_reservedSMEM_offset_0_alias
	.size		__nv_reservedSMEM_offset_0_alias, 0, 0
	.other		__nv_reservedSMEM_offset_0_alias,@"STO_CUDA_RESERVED_SHARED STV_DEFAULT"
__nv_reservedSMEM_offset_0_alias:
	.zero		0


//--------------------- .nv.global                --------------------------
	.section	.nv.global,"aw",@nobits
.nv.global:
	.type		_ZN39_INTERNAL_9dc7acb4_4_k_cu_993fb812_35354cute1_E,@object
	.size		_ZN39_INTERNAL_9dc7acb4_4_k_cu_993fb812_35354cute1_E,(_ZN39_INTERNAL_9dc7acb4_4_k_cu_993fb812_35354cuda3std3__45__cpo6cbeginE - _ZN39_INTERNAL_9dc7acb4_4_k_cu_993fb812_35354cute1_E)
_ZN39_INTERNAL_9dc7acb4_4_k_cu_993fb812_35354cute1_E:
	.zero		1
	.type		_ZN39_INTERNAL_9dc7acb4_4_k_cu_993fb812_35354cuda3std3__45__cpo6cbeginE,@object
	.size		_ZN39_INTERNAL_9dc7acb4_4_k_cu_993fb812_35354cuda3std3__45__cpo6cbeginE,(_ZN39_INTERNAL_9dc7acb4_4_k_cu_993fb812_35354cuda3std3__48in_placeE - _ZN39_INTERNAL_9dc7acb4_4_k_cu_993fb812_35354cuda3std3__45__cpo6cbeginE)
_ZN39_INTERNAL_9dc7acb4_4_k_cu_993fb812_35354cuda3std3__45__cpo6cbeginE:
	.zero		1
	.type		_ZN39_INTERNAL_9dc7acb4_4_k_cu_993fb812_35354cuda3std3__48in_placeE,@object
	.size		_ZN39_INTERNAL_9dc7acb4_4_k_cu_993fb812_35354cuda3std3__48in_placeE,(_ZN39_INTERNAL_9dc7acb4_4_k_cu_993fb812_35354cuda3std6ranges3__45__cpo9iter_moveE - _ZN39_INTERNAL_9dc7acb4_4_k_cu_993fb812_35354cuda3std3__48in_placeE)
_ZN39_INTERNAL_9dc7acb4_4_k_cu_993fb812_35354cuda3std3__48in_placeE:
	.zero		1
	.type		_ZN39_INTERNAL_9dc7acb4_4_k_cu_993fb812_35354cuda3std6ranges3__45__cpo9iter_moveE,@object
	.size		_ZN39_INTERNAL_9dc7acb4_4_k_cu_993fb812_35354cuda3std6ranges3__45__cpo9iter_moveE,(_ZN39_INTERNAL_9dc7acb4_4_k_cu_993fb812_35354cuda3std3__45__cpo5beginE - _ZN39_INTERNAL_9dc7acb4_4_k_cu_993fb812_35354cuda3std6ranges3__45__cpo9iter_moveE)
_ZN39_INTERNAL_9dc7acb4_4_k_cu_993fb812_35354cuda3std6ranges3__45__cpo9iter_moveE:
	.zero		1
	.type		_ZN39_INTERNAL_9dc7acb4_4_k_cu_993fb812_35354cuda3std3__45__cpo5beginE,@object
	.size		_ZN39_INTERNAL_9dc7acb4_4_k_cu_993fb812_35354cuda3std3__45__cpo5beginE,(_ZN39_INTERNAL_9dc7acb4_4_k_cu_993fb812_35354cuda3std3__441_GLOBAL__N__9dc7acb4_4_k_cu_993fb812_35356ignoreE - _ZN39_INTERNAL_9dc7acb4_4_k_cu_993fb812_35354cuda3std3__45__cpo5beginE)
_ZN39_INTERNAL_9dc7acb4_4_k_cu_993fb812_35354cuda3std3__45__cpo5beginE:
	.zero		1
	.type		_ZN39_INTERNAL_9dc7acb4_4_k_cu_993fb812_35354cuda3std3__441_GLOBAL__N__9dc7acb4_4_k_cu_993fb812_35356ignoreE,@object
	.size		_ZN39_INTERNAL_9dc7acb4_4_k_cu_993fb812_35354cuda3std3__441_GLOBAL__N__9dc7acb4_4_k_cu_993fb812_35356ignoreE,(_ZN39_INTERNAL_9dc7acb4_4_k_cu_993fb812_35354cute7productE - _ZN39_INTERNAL_9dc7acb4_4_k_cu_993fb812_35354cuda3std3__441_GLOBAL__N__9dc7acb4_4_k_cu_993fb812_35356ignoreE)
_ZN39_INTERNAL_9dc7acb4_4_k_cu_993fb812_35354cuda3std3__441_GLOBAL__N__9dc7acb4_4_k_cu_993fb812_35356ignoreE:
	.zero		1
	.type		_ZN39_INTERNAL_9dc7acb4_4_k_cu_993fb812_35354cute7productE,@object
	.size		_ZN39_INTERNAL_9dc7acb4_4_k_cu_993fb812_35354cute7productE,(_ZN39_INTERNAL_9dc7acb4_4_k_cu_993fb812_35354cuda3std3__45__cpo3endE - _ZN39_INTERNAL_9dc7acb4_4_k_cu_993fb812_35354cute7productE)
_ZN39_INTERNAL_9dc7acb4_4_k_cu_993fb812_35354cute7productE:
	.zero		1
	.type		_ZN39_INTERNAL_9dc7acb4_4_k_cu_993fb812_35354cuda3std3__45__cpo3endE,@object
	.size		_ZN39_INTERNAL_9dc7acb4_4_k_cu_993fb812_35354cuda3std3__45__cpo3endE,(_ZN39_INTERNAL_9dc7acb4_4_k_cu_993fb812_35354cuda3std3__419piecewise_constructE - _ZN39_INTERNAL_9dc7acb4_4_k_cu_993fb812_35354cuda3std3__45__cpo3endE)
_ZN39_INTERNAL_9dc7acb4_4_k_cu_993fb812_35354cuda3std3__45__cpo3endE:
	.zero		1
	.type		_ZN39_INTERNAL_9dc7acb4_4_k_cu_993fb812_35354cuda3std3__419piecewise_constructE,@object
	.size		_ZN39_INTERNAL_9dc7acb4_4_k_cu_993fb812_35354cuda3std3__419piecewise_constructE,(_ZN39_INTERNAL_9dc7acb4_4_k_cu_993fb812_35354cuda3std3__45__cpo4cendE - _ZN39_INTERNAL_9dc7acb4_4_k_cu_993fb812_35354cuda3std3__419piecewise_constructE)
_ZN39_INTERNAL_9dc7acb4_4_k_cu_993fb812_35354cuda3std3__419piecewise_constructE:
	.zero		1
	.type		_ZN39_INTERNAL_9dc7acb4_4_k_cu_993fb812_35354cuda3std3__45__cpo4cendE,@object
	.size		_ZN39_INTERNAL_9dc7acb4_4_k_cu_993fb812_35354cuda3std3__45__cpo4cendE,(_ZN39_INTERNAL_9dc7acb4_4_k_cu_993fb812_35354cuda3std6ranges3__45__cpo4swapE - _ZN39_INTERNAL_9dc7acb4_4_k_cu_993fb812_35354cuda3std3__45__cpo4cendE)
_ZN39_INTERNAL_9dc7acb4_4_k_cu_993fb812_35354cuda3std3__45__cpo4cendE:
	.zero		1
	.type		_ZN39_INTERNAL_9dc7acb4_4_k_cu_993fb812_35354cuda3std6ranges3__45__cpo4swapE,@object
	.size		_ZN39_INTERNAL_9dc7acb4_4_k_cu_993fb812_35354cuda3std6ranges3__45__cpo4swapE,(.L_9 - _ZN39_INTERNAL_9dc7acb4_4_k_cu_993fb812_35354cuda3std6ranges3__45__cpo4swapE)
_ZN39_INTERNAL_9dc7acb4_4_k_cu_993fb812_35354cuda3std6ranges3__45__cpo4swapE:
	.zero		1
.L_9:


//--------------------- .nv.constant0._ZN7cutlass13device_kernelINS_4gemm6kernel13GemmUniversalIN4cute5tupleIJiiiiEEENS1_10collective13CollectiveMmaINS1_34MainloopSm90TmaGmmaWarpSpecializedILi4ENS5_IJNS4_1CILi1EEESB_SB_EEENS1_35KernelTmaWarpSpecializedCooperativeEEENS5_IJNSA_ILi256EEENSA_ILi128EEENSA_ILi64EEEEEENS_10bfloat16_tENS5_IJlSB_lEEESJ_SK_NS4_8TiledMMAINS4_8MMA_AtomIJNS4_4SM904GMMA28MMA_64x128x16_F32BF16BF16_SSILNSO_5MajorE0ELSQ_0ELNSO_7ScaleInE1ELSR_1EEEEEENS4_6LayoutINS5_IJNSA_ILi2EEESB_SB_EEENS5_IJSB_NSA_ILi0EEESX_EEEEENS5_IJNS4_10UnderscoreES10_S10_EEEEENS4_13SM90_TMA_LOADENS4_14ComposedLayoutINS4_7SwizzleILi3ELi4ELi3EEENS4_18smem_ptr_flag_bitsILi16EEENSU_INS5_IJNSA_ILi8EEESH_EEENS5_IJSH_SB_EEEEEEEvNS4_8identityES13_S1D_vS1E_EENS_8epilogue10collective18CollectiveEpilogueINS1G_22Sm90TmaWarpSpecializedILi4ELi2ELi16ELb1ELb0EEEJSI_NS5_IJSG_NSA_ILi32EEEEEESJ_SK_SJ_SK_NS1G_6fusion15FusionCallbacksIS1K_NS1N_13LinCombEltActINS1G_6thread4GELUESJ_fSJ_fLNS_15FloatRoundStyleE2EEESI_S1M_JEEES13_NS14_INS15_ILi2ELi4ELi3EEES18_NSU_INS5_IJS19_S1L_EEENS5_IJS1L_SB_EEEEEEENS4_17SM75_U32x4_LDSM_NENS4_14SM90_TMA_STOREES1Z_NS4_17SM90_U32x4_STSM_NENS4_9Copy_AtomIJS22_NS_6half_tEEEEvEEEvvEEEEvNT_6ParamsE --------------------------
	.section	.nv.constant0._ZN7cutlass13device_kernelINS_4gemm6kernel13GemmUniversalIN4cute5tupleIJiiiiEEENS1_10collective13CollectiveMmaINS1_34MainloopSm90TmaGmmaWarpSpecializedILi4ENS5_IJNS4_1CILi1EEESB_SB_EEENS1_35KernelTmaWarpSpecializedCooperativeEEENS5_IJNSA_ILi256EEENSA_ILi128EEENSA_ILi64EEEEEENS_10bfloat16_tENS5_IJlSB_lEEESJ_SK_NS4_8TiledMMAINS4_8MMA_AtomIJNS4_4SM904GMMA28MMA_64x128x16_F32BF16BF16_SSILNSO_5MajorE0ELSQ_0ELNSO_7ScaleInE1ELSR_1EEEEEENS4_6LayoutINS5_IJNSA_ILi2EEESB_SB_EEENS5_IJSB_NSA_ILi0EEESX_EEEEENS5_IJNS4_10UnderscoreES10_S10_EEEEENS4_13SM90_TMA_LOADENS4_14ComposedLayoutINS4_7SwizzleILi3ELi4ELi3EEENS4_18smem_ptr_flag_bitsILi16EEENSU_INS5_IJNSA_ILi8EEESH_EEENS5_IJSH_SB_EEEEEEEvNS4_8identityES13_S1D_vS1E_EENS_8epilogue10collective18CollectiveEpilogueINS1G_22Sm90TmaWarpSpecializedILi4ELi2ELi16ELb1ELb0EEEJSI_NS5_IJSG_NSA_ILi32EEEEEESJ_SK_SJ_SK_NS1G_6fusion15FusionCallbacksIS1K_NS1N_13LinCombEltActINS1G_6thread4GELUESJ_fSJ_fLNS_15FloatRoundStyleE2EEESI_S1M_JEEES13_NS14_INS15_ILi2ELi4ELi3EEES18_NSU_INS5_IJS19_S1L_EEENS5_IJS1L_SB_EEEEEEENS4_17SM75_U32x4_LDSM_NENS4_14SM90_TMA_STOREES1Z_NS4_17SM90_U32x4_STSM_NENS4_9Copy_AtomIJS22_NS_6half_tEEEEvEEEvvEEEEvNT_6ParamsE,"a",@progbits
	.sectionflags	@""
	.align	4
.nv.constant0._ZN7cutlass13device_kernelINS_4gemm6kernel13GemmUniversalIN4cute5tupleIJiiiiEEENS1_10collective13CollectiveMmaINS1_34MainloopSm90TmaGmmaWarpSpecializedILi4ENS5_IJNS4_1CILi1EEESB_SB_EEENS1_35KernelTmaWarpSpecializedCooperativeEEENS5_IJNSA_ILi256EEENSA_ILi128EEENSA_ILi64EEEEEENS_10bfloat16_tENS5_IJlSB_lEEESJ_SK_NS4_8TiledMMAINS4_8MMA_AtomIJNS4_4SM904GMMA28MMA_64x128x16_F32BF16BF16_SSILNSO_5MajorE0ELSQ_0ELNSO_7ScaleInE1ELSR_1EEEEEENS4_6LayoutINS5_IJNSA_ILi2EEESB_SB_EEENS5_IJSB_NSA_ILi0EEESX_EEEEENS5_IJNS4_10UnderscoreES10_S10_EEEEENS4_13SM90_TMA_LOADENS4_14ComposedLayoutINS4_7SwizzleILi3ELi4ELi3EEENS4_18smem_ptr_flag_bitsILi16EEENSU_INS5_IJNSA_ILi8EEESH_EEENS5_IJSH_SB_EEEEEEEvNS4_8identityES13_S1D_vS1E_EENS_8epilogue10collective18CollectiveEpilogueINS1G_22Sm90TmaWarpSpecializedILi4ELi2ELi16ELb1ELb0EEEJSI_NS5_IJSG_NSA_ILi32EEEEEESJ_SK_SJ_SK_NS1G_6fusion15FusionCallbacksIS1K_NS1N_13LinCombEltActINS1G_6thread4GELUESJ_fSJ_fLNS_15FloatRoundStyleE2EEESI_S1M_JEEES13_NS14_INS15_ILi2ELi4ELi3EEES18_NSU_INS5_IJS19_S1L_EEENS5_IJS1L_SB_EEEEEEENS4_17SM75_U32x4_LDSM_NENS4_14SM90_TMA_STOREES1Z_NS4_17SM90_U32x4_STSM_NENS4_9Copy_AtomIJS22_NS_6half_tEEEEvEEEvvEEEEvNT_6ParamsE:
	.zero		2432


//--------------------- SYMBOLS --------------------------

	.type		.nv.reservedSmem.offset0,@object
	.size		.nv.reservedSmem.offset0,0x4
	.type		__assertfail,@function
